	.target	sm_80

	.elftype	@"ET_EXEC"


//--------------------- .note.nv.tkinfo           --------------------------
	.section	.note.nv.tkinfo,"",@"SHT_NOTE"
	.sectionflags	@"SHF_NOTE_NV_TKINFO"
	.tkinfo
        /*0018*/ 	.word	0x00000002
        /*0030*/ 	.string	""
        /*0030*/ 	.string	"ptxas"
        /*0030*/ 	.string	"Cuda compilation tools, release 13.0, V13.0.88"
        /*0030*/ 	.string	"Build cuda_13.0.r13.0/compiler.36424714_0"
        /*0030*/ 	.string	"-v  -suppress-debug-info  -lineinfo  -arch sm_80 "



//--------------------- .note.nv.cuinfo           --------------------------
	.section	.note.nv.cuinfo,"",@"SHT_NOTE"
	.sectionflags	@"SHF_NOTE_NV_CUINFO"
        /*0018*/ 	.short	0x0002
        /*001a*/ 	.short	0x0050
        /*001c*/ 	.short	0x0082
	.zero		2


//--------------------- .nv.info                  --------------------------
	.section	.nv.info,"",@"SHT_CUDA_INFO"
	.align	4


	//----- nvinfo : EIATTR_REGCOUNT
	.align		4
        /*0000*/ 	.byte	0x04, 0x2f
        /*0002*/ 	.short	(.L_2 - .L_1)
	.align		4
.L_1:
        /*0004*/ 	.word	index@(attn_fwd)
        /*0008*/ 	.word	0x00000020


	//----- nvinfo : EIATTR_FRAME_SIZE
	.align		4
.L_2:
        /*000c*/ 	.byte	0x04, 0x11
        /*000e*/ 	.short	(.L_4 - .L_3)
	.align		4
.L_3:
        /*0010*/ 	.word	index@(attn_fwd)
        /*0014*/ 	.word	0x00003558


	//----- nvinfo : EIATTR_MIN_STACK_SIZE
	.align		4
.L_4:
        /*0018*/ 	.byte	0x04, 0x12
        /*001a*/ 	.short	(.L_6 - .L_5)
	.align		4
.L_5:
        /*001c*/ 	.word	index@(attn_fwd)
        /*0020*/ 	.word	0x00003558
.L_6:


//--------------------- .nv.info.attn_fwd         --------------------------
	.section	.nv.info.attn_fwd,"",@"SHT_CUDA_INFO"
	.sectionflags	@""
	.align	4


	//----- nvinfo : EIATTR_CUDA_API_VERSION
	.align		4
        /*0000*/ 	.byte	0x04, 0x37
        /*0002*/ 	.short	(.L_8 - .L_7)
.L_7:
        /*0004*/ 	.word	0x00000082


	//----- nvinfo : EIATTR_SW2861232_WAR
	.align		4
.L_8:
        /*0008*/ 	.byte	0x01, 0x35
	.zero		2


	//----- nvinfo : EIATTR_PARAM_CBANK
	.align		4
        /*000c*/ 	.byte	0x04, 0x0a
        /*000e*/ 	.short	(.L_10 - .L_9)
	.align		4
.L_9:
        /*0010*/ 	.word	index@(.nv.constant0.attn_fwd)
        /*0014*/ 	.short	0x0160
        /*0016*/ 	.short	0x0088


	//----- nvinfo : EIATTR_CBANK_PARAM_SIZE
	.align		4
.L_10:
        /*0018*/ 	.byte	0x03, 0x19
        /*001a*/ 	.short	0x0088


	//----- nvinfo : EIATTR_KPARAM_INFO
	.align		4
        /*001c*/ 	.byte	0x04, 0x17
        /*001e*/ 	.short	(.L_12 - .L_11)
.L_11:
        /*0020*/ 	.word	0x00000000
        /*0024*/ 	.short	0x0019
        /*0026*/ 	.short	0x0080
        /*0028*/ 	.byte	0x00, 0xf4, 0x21, 0x00


	//----- nvinfo : EIATTR_KPARAM_INFO
	.align		4
.L_12:
        /*002c*/ 	.byte	0x04, 0x17
        /*002e*/ 	.short	(.L_14 - .L_13)
.L_13:
        /*0030*/ 	.word	0x00000000
        /*0034*/ 	.short	0x0018
        /*0036*/ 	.short	0x0078
        /*0038*/ 	.byte	0x00, 0xf4, 0x21, 0x00


	//----- nvinfo : EIATTR_KPARAM_INFO
	.align		4
.L_14:
        /*003c*/ 	.byte	0x04, 0x17
        /*003e*/ 	.short	(.L_16 - .L_15)
.L_15:
        /*0040*/ 	.word	0x00000000
        /*0044*/ 	.short	0x0017
        /*0046*/ 	.short	0x0070
        /*0048*/ 	.byte	0x00, 0xf0, 0x11, 0x00


	//----- nvinfo : EIATTR_KPARAM_INFO
	.align		4
.L_16:
        /*004c*/ 	.byte	0x04, 0x17
        /*004e*/ 	.short	(.L_18 - .L_17)
.L_17:
        /*0050*/ 	.word	0x00000000
        /*0054*/ 	.short	0x0016
        /*0056*/ 	.short	0x006c
        /*0058*/ 	.byte	0x00, 0xf0, 0x11, 0x00


	//----- nvinfo : EIATTR_KPARAM_INFO
	.align		4
.L_18:
        /*005c*/ 	.byte	0x04, 0x17
        /*005e*/ 	.short	(.L_20 - .L_19)
.L_19:
        /*0060*/ 	.word	0x00000000
        /*0064*/ 	.short	0x0015
        /*0066*/ 	.short	0x0068
        /*0068*/ 	.byte	0x00, 0xf0, 0x11, 0x00


	//----- nvinfo : EIATTR_KPARAM_INFO
	.align		4
.L_20:
        /*006c*/ 	.byte	0x04, 0x17
        /*006e*/ 	.short	(.L_22 - .L_21)
.L_21:
        /*0070*/ 	.word	0x00000000
        /*0074*/ 	.short	0x0014
        /*0076*/ 	.short	0x0064
        /*0078*/ 	.byte	0x00, 0xf0, 0x11, 0x00


	//----- nvinfo : EIATTR_KPARAM_INFO
	.align		4
.L_22:
        /*007c*/ 	.byte	0x04, 0x17
        /*007e*/ 	.short	(.L_24 - .L_23)
.L_23:
        /*0080*/ 	.word	0x00000000
        /*0084*/ 	.short	0x0013
        /*0086*/ 	.short	0x0060
        /*0088*/ 	.byte	0x00, 0xf0, 0x11, 0x00


	//----- nvinfo : EIATTR_KPARAM_INFO
	.align		4
.L_24:
        /*008c*/ 	.byte	0x04, 0x17
        /*008e*/ 	.short	(.L_26 - .L_25)
.L_25:
        /*0090*/ 	.word	0x00000000
        /*0094*/ 	.short	0x0012
        /*0096*/ 	.short	0x005c
        /*0098*/ 	.byte	0x00, 0xf0, 0x11, 0x00


	//----- nvinfo : EIATTR_KPARAM_INFO
	.align		4
.L_26:
        /*009c*/ 	.byte	0x04, 0x17
        /*009e*/ 	.short	(.L_28 - .L_27)
.L_27:
        /*00a0*/ 	.word	0x00000000
        /*00a4*/ 	.short	0x0011
        /*00a6*/ 	.short	0x0058
        /*00a8*/ 	.byte	0x00, 0xf0, 0x11, 0x00


	//----- nvinfo : EIATTR_KPARAM_INFO
	.align		4
.L_28:
        /*00ac*/ 	.byte	0x04, 0x17
        /*00ae*/ 	.short	(.L_30 - .L_29)
.L_29:
        /*00b0*/ 	.word	0x00000000
        /*00b4*/ 	.short	0x0010
        /*00b6*/ 	.short	0x0054
        /*00b8*/ 	.byte	0x00, 0xf0, 0x11, 0x00


	//----- nvinfo : EIATTR_KPARAM_INFO
	.align		4
.L_30:
        /*00bc*/ 	.byte	0x04, 0x17
        /*00be*/ 	.short	(.L_32 - .L_31)
.L_31:
        /*00c0*/ 	.word	0x00000000
        /*00c4*/ 	.short	0x000f
        /*00c6*/ 	.short	0x0050
        /*00c8*/ 	.byte	0x00, 0xf0, 0x11, 0x00


	//----- nvinfo : EIATTR_KPARAM_INFO
	.align		4
.L_32:
        /*00cc*/ 	.byte	0x04, 0x17
        /*00ce*/ 	.short	(.L_34 - .L_33)
.L_33:
        /*00d0*/ 	.word	0x00000000
        /*00d4*/ 	.short	0x000e
        /*00d6*/ 	.short	0x004c
        /*00d8*/ 	.byte	0x00, 0xf0, 0x11, 0x00


	//----- nvinfo : EIATTR_KPARAM_INFO
	.align		4
.L_34:
        /*00dc*/ 	.byte	0x04, 0x17
        /*00de*/ 	.short	(.L_36 - .L_35)
.L_35:
        /*00e0*/ 	.word	0x00000000
        /*00e4*/ 	.short	0x000d
        /*00e6*/ 	.short	0x0048
        /*00e8*/ 	.byte	0x00, 0xf0, 0x11, 0x00


	//----- nvinfo : EIATTR_KPARAM_INFO
	.align		4
.L_36:
        /*00ec*/ 	.byte	0x04, 0x17
        /*00ee*/ 	.short	(.L_38 - .L_37)
.L_37:
        /*00f0*/ 	.word	0x00000000
        /*00f4*/ 	.short	0x000c
        /*00f6*/ 	.short	0x0044
        /*00f8*/ 	.byte	0x00, 0xf0, 0x11, 0x00


	//----- nvinfo : EIATTR_KPARAM_INFO
	.align		4
.L_38:
        /*00fc*/ 	.byte	0x04, 0x17
        /*00fe*/ 	.short	(.L_40 - .L_39)
.L_39:
        /*0100*/ 	.word	0x00000000
        /*0104*/ 	.short	0x000b
        /*0106*/ 	.short	0x0040
        /*0108*/ 	.byte	0x00, 0xf0, 0x11, 0x00


	//----- nvinfo : EIATTR_KPARAM_INFO
	.align		4
.L_40:
        /*010c*/ 	.byte	0x04, 0x17
        /*010e*/ 	.short	(.L_42 - .L_41)
.L_41:
        /*0110*/ 	.word	0x00000000
        /*0114*/ 	.short	0x000a
        /*0116*/ 	.short	0x003c
        /*0118*/ 	.byte	0x00, 0xf0, 0x11, 0x00


	//----- nvinfo : EIATTR_KPARAM_INFO
	.align		4
.L_42:
        /*011c*/ 	.byte	0x04, 0x17
        /*011e*/ 	.short	(.L_44 - .L_43)
.L_43:
        /*0120*/ 	.word	0x00000000
        /*0124*/ 	.short	0x0009
        /*0126*/ 	.short	0x0038
        /*0128*/ 	.byte	0x00, 0xf0, 0x11, 0x00


	//----- nvinfo : EIATTR_KPARAM_INFO
	.align		4
.L_44:
        /*012c*/ 	.byte	0x04, 0x17
        /*012e*/ 	.short	(.L_46 - .L_45)
.L_45:
        /*0130*/ 	.word	0x00000000
        /*0134*/ 	.short	0x0008
        /*0136*/ 	.short	0x0034
        /*0138*/ 	.byte	0x00, 0xf0, 0x11, 0x00


	//----- nvinfo : EIATTR_KPARAM_INFO
	.align		4
.L_46:
        /*013c*/ 	.byte	0x04, 0x17
        /*013e*/ 	.short	(.L_48 - .L_47)
.L_47:
        /*0140*/ 	.word	0x00000000
        /*0144*/ 	.short	0x0007
        /*0146*/ 	.short	0x0030
        /*0148*/ 	.byte	0x00, 0xf0, 0x11, 0x00


	//----- nvinfo : EIATTR_KPARAM_INFO
	.align		4
.L_48:
        /*014c*/ 	.byte	0x04, 0x17
        /*014e*/ 	.short	(.L_50 - .L_49)
.L_49:
        /*0150*/ 	.word	0x00000000
        /*0154*/ 	.short	0x0006
        /*0156*/ 	.short	0x002c
        /*0158*/ 	.byte	0x00, 0xf0, 0x11, 0x00


	//----- nvinfo : EIATTR_KPARAM_INFO
	.align		4
.L_50:
        /*015c*/ 	.byte	0x04, 0x17
        /*015e*/ 	.short	(.L_52 - .L_51)
.L_51:
        /*0160*/ 	.word	0x00000000
        /*0164*/ 	.short	0x0005
        /*0166*/ 	.short	0x0028
        /*0168*/ 	.byte	0x00, 0xf0, 0x11, 0x00


	//----- nvinfo : EIATTR_KPARAM_INFO
	.align		4
.L_52:
        /*016c*/ 	.byte	0x04, 0x17
        /*016e*/ 	.short	(.L_54 - .L_53)
.L_53:
        /*0170*/ 	.word	0x00000000
        /*0174*/ 	.short	0x0004
        /*0176*/ 	.short	0x0020
        /*0178*/ 	.byte	0x00, 0xf4, 0x21, 0x00


	//----- nvinfo : EIATTR_KPARAM_INFO
	.align		4
.L_54:
        /*017c*/ 	.byte	0x04, 0x17
        /*017e*/ 	.short	(.L_56 - .L_55)
.L_55:
        /*0180*/ 	.word	0x00000000
        /*0184*/ 	.short	0x0003
        /*0186*/ 	.short	0x0018
        /*0188*/ 	.byte	0x00, 0xf4, 0x21, 0x00


	//----- nvinfo : EIATTR_KPARAM_INFO
	.align		4
.L_56:
        /*018c*/ 	.byte	0x04, 0x17
        /*018e*/ 	.short	(.L_58 - .L_57)
.L_57:
        /*0190*/ 	.word	0x00000000
        /*0194*/ 	.short	0x0002
        /*0196*/ 	.short	0x0010
        /*0198*/ 	.byte	0x00, 0xf4, 0x21, 0x00


	//----- nvinfo : EIATTR_KPARAM_INFO
	.align		4
.L_58:
        /*019c*/ 	.byte	0x04, 0x17
        /*019e*/ 	.short	(.L_60 - .L_59)
.L_59:
        /*01a0*/ 	.word	0x00000000
        /*01a4*/ 	.short	0x0001
        /*01a6*/ 	.short	0x0008
        /*01a8*/ 	.byte	0x00, 0xf4, 0x21, 0x00


	//----- nvinfo : EIATTR_KPARAM_INFO
	.align		4
.L_60:
        /*01ac*/ 	.byte	0x04, 0x17
        /*01ae*/ 	.short	(.L_62 - .L_61)
.L_61:
        /*01b0*/ 	.word	0x00000000
        /*01b4*/ 	.short	0x0000
        /*01b6*/ 	.short	0x0000
        /*01b8*/ 	.byte	0x00, 0xf4, 0x21, 0x00


	//----- nvinfo : EIATTR_MAXREG_COUNT
	.align		4
.L_62:
        /*01bc*/ 	.byte	0x03, 0x1b
        /*01be*/ 	.short	0x00ff


	//----- nvinfo : EIATTR_NUM_BARRIERS
	.align		4
        /*01c0*/ 	.byte	0x02, 0x4c
        /*01c2*/ 	.byte	0x01
	.zero		1


	//----- nvinfo : EIATTR_ANNOTATIONS
	.align		4
        /*01c4*/ 	.byte	0x04, 0x55
        /*01c6*/ 	.short	(.L_64 - .L_63)


	//   ....[0]....
.L_63:
        /*01c8*/ 	.word	0x00000001
        /*01cc*/ 	.byte	0xb0, 0x03, 0x00, 0x00, 0x01, 0x00, 0x00, 0x00, 0xc0, 0x03, 0x00, 0x00, 0x01, 0x00, 0x00, 0x00
        /* <DEDUP_REMOVED lines=1649> */
        /*68ec*/ 	.byte	0xc0, 0xa0, 0x01, 0x00, 0x01, 0x00, 0x00, 0x00, 0xd0, 0xa0, 0x01, 0x00


	//----- nvinfo : EIATTR_MERCURY_ISA_VERSION
	.align		4
.L_64:
        /*68f8*/ 	.byte	0x03, 0x5f
        /*68fa*/ 	.short	0x0000


	//----- nvinfo : EIATTR_COOP_GROUP_MASK_REGIDS
	.align		4
        /*68fc*/ 	.byte	0x04, 0x29
        /*68fe*/ 	.short	(.L_66 - .L_65)


	//   ....[0]....
.L_65:
        /*6900*/ 	.word	0xffffffff


	//   ....[1]....
        /*6904*/ 	.word	0xffffffff


	//   ....[2]....
        /*6908*/ 	.word	0xffffffff


	//   ....[3]....
        /*690c*/ 	.word	0xffffffff


	//   ....[4]....
        /*6910*/ 	.word	0xffffffff


	//   ....[5]....
        /*6914*/ 	.word	0xffffffff


	//   ....[6]....
        /*6918*/ 	.word	0xffffffff


	//   ....[7]....
        /*691c*/ 	.word	0xffffffff


	//   ....[8]....
        /*6920*/ 	.word	0xffffffff


	//   ....[9]....
        /*6924*/ 	.word	0xffffffff


	//   ....[10]....
        /*6928*/ 	.word	0xffffffff


	//   ....[11]....
        /*692c*/ 	.word	0xffffffff


	//   ....[12]....
        /*6930*/ 	.word	0xffffffff


	//   ....[13]....
        /*6934*/ 	.word	0xffffffff


	//   ....[14]....
        /*6938*/ 	.word	0xffffffff


	//   ....[15]....
        /*693c*/ 	.word	0xffffffff


	//   ....[16]....
        /*6940*/ 	.word	0xffffffff


	//   ....[17]....
        /*6944*/ 	.word	0xffffffff


	//   ....[18]....
        /*6948*/ 	.word	0xffffffff


	//   ....[19]....
        /*694c*/ 	.word	0xffffffff


	//   ....[20]....
        /*6950*/ 	.word	0xffffffff


	//   ....[21]....
        /*6954*/ 	.word	0xffffffff


	//   ....[22]....
        /*6958*/ 	.word	0xffffffff


	//   ....[23]....
        /*695c*/ 	.word	0xffffffff


	//   ....[24]....
        /*6960*/ 	.word	0xffffffff


	//   ....[25]....
        /*6964*/ 	.word	0xffffffff


	//   ....[26]....
        /*6968*/ 	.word	0xffffffff


	//   ....[27]....
        /*696c*/ 	.word	0xffffffff


	//   ....[28]....
        /*6970*/ 	.word	0xffffffff


	//   ....[29]....
        /*6974*/ 	.word	0xffffffff


	//   ....[30]....
        /*6978*/ 	.word	0xffffffff


	//   ....[31]....
        /*697c*/ 	.word	0xffffffff


	//   ....[32]....
        /*6980*/ 	.word	0xffffffff


	//   ....[33]....
        /*6984*/ 	.word	0xffffffff


	//   ....[34]....
        /*6988*/ 	.word	0xffffffff


	//   ....[35]....
        /*698c*/ 	.word	0xffffffff


	//   ....[36]....
        /*6990*/ 	.word	0xffffffff


	//   ....[37]....
        /*6994*/ 	.word	0xffffffff


	//   ....[38]....
        /*6998*/ 	.word	0xffffffff


	//   ....[39]....
        /*699c*/ 	.word	0xffffffff


	//   ....[40]....
        /*69a0*/ 	.word	0xffffffff


	//   ....[41]....
        /*69a4*/ 	.word	0xffffffff


	//   ....[42]....
        /*69a8*/ 	.word	0xffffffff


	//   ....[43]....
        /*69ac*/ 	.word	0xffffffff


	//   ....[44]....
        /*69b0*/ 	.word	0xffffffff


	//   ....[45]....
        /*69b4*/ 	.word	0xffffffff


	//   ....[46]....
        /*69b8*/ 	.word	0xffffffff


	//   ....[47]....
        /*69bc*/ 	.word	0xffffffff


	//   ....[48]....
        /*69c0*/ 	.word	0xffffffff


	//   ....[49]....
        /*69c4*/ 	.word	0xffffffff


	//   ....[50]....
        /*69c8*/ 	.word	0xffffffff


	//   ....[51]....
        /*69cc*/ 	.word	0xffffffff


	//   ....[52]....
        /*69d0*/ 	.word	0xffffffff


	//   ....[53]....
        /*69d4*/ 	.word	0xffffffff


	//   ....[54]....
        /*69d8*/ 	.word	0xffffffff


	//   ....[55]....
        /*69dc*/ 	.word	0xffffffff


	//   ....[56]....
        /*69e0*/ 	.word	0xffffffff


	//   ....[57]....
        /*69e4*/ 	.word	0xffffffff


	//   ....[58]....
        /*69e8*/ 	.word	0xffffffff


	//   ....[59]....
        /*69ec*/ 	.word	0xffffffff


	//   ....[60]....
        /*69f0*/ 	.word	0xffffffff


	//   ....[61]....
        /*69f4*/ 	.word	0xffffffff


	//   ....[62]....
        /*69f8*/ 	.word	0xffffffff


	//   ....[63]....
        /*69fc*/ 	.word	0xffffffff


	//   ....[64]....
        /*6a00*/ 	.word	0xffffffff


	//   ....[65]....
        /*6a04*/ 	.word	0xffffffff


	//   ....[66]....
        /*6a08*/ 	.word	0xffffffff


	//   ....[67]....
        /*6a0c*/ 	.word	0xffffffff


	//   ....[68]....
        /*6a10*/ 	.word	0xffffffff


	//   ....[69]....
        /*6a14*/ 	.word	0xffffffff


	//   ....[70]....
        /*6a18*/ 	.word	0xffffffff


	//   ....[71]....
        /*6a1c*/ 	.word	0xffffffff


	//   ....[72]....
        /*6a20*/ 	.word	0xffffffff


	//   ....[73]....
        /*6a24*/ 	.word	0xffffffff


	//   ....[74]....
        /*6a28*/ 	.word	0xffffffff


	//   ....[75]....
        /*6a2c*/ 	.word	0xffffffff


	//   ....[76]....
        /*6a30*/ 	.word	0xffffffff


	//   ....[77]....
        /*6a34*/ 	.word	0xffffffff


	//   ....[78]....
        /*6a38*/ 	.word	0xffffffff


	//   ....[79]....
        /*6a3c*/ 	.word	0xffffffff


	//   ....[80]....
        /*6a40*/ 	.word	0xffffffff


	//   ....[81]....
        /*6a44*/ 	.word	0xffffffff


	//   ....[82]....
        /*6a48*/ 	.word	0xffffffff


	//   ....[83]....
        /*6a4c*/ 	.word	0xffffffff


	//   ....[84]....
        /*6a50*/ 	.word	0xffffffff


	//   ....[85]....
        /*6a54*/ 	.word	0xffffffff


	//   ....[86]....
        /*6a58*/ 	.word	0xffffffff


	//   ....[87]....
        /*6a5c*/ 	.word	0xffffffff


	//   ....[88]....
        /*6a60*/ 	.word	0xffffffff


	//   ....[89]....
        /*6a64*/ 	.word	0xffffffff


	//   ....[90]....
        /*6a68*/ 	.word	0xffffffff


	//   ....[91]....
        /*6a6c*/ 	.word	0xffffffff


	//   ....[92]....
        /*6a70*/ 	.word	0xffffffff


	//   ....[93]....
        /*6a74*/ 	.word	0xffffffff


	//   ....[94]....
        /*6a78*/ 	.word	0xffffffff


	//----- nvinfo : EIATTR_COOP_GROUP_INSTR_OFFSETS
	.align		4
.L_66:
        /*6a7c*/ 	.byte	0x04, 0x28
        /*6a7e*/ 	.short	(.L_68 - .L_67)


	//   ....[0]....
.L_67:
        /*6a80*/ 	.word	0x000241f0


	//   ....[1]....
        /*6a84*/ 	.word	0x00024200


	//   ....[2]....
        /*6a88*/ 	.word	0x00024260


	//   ....[3]....
        /*6a8c*/ 	.word	0x000242b0


	//   ....[4]....
        /*6a90*/ 	.word	0x000242d0


	//   ....[5]....
        /*6a94*/ 	.word	0x00024310


	//   ....[6]....
        /*6a98*/ 	.word	0x00024350


	//   ....[7]....
        /*6a9c*/ 	.word	0x00024380


	//   ....[8]....
        /*6aa0*/ 	.word	0x00024390


	//   ....[9]....
        /*6aa4*/ 	.word	0x000243b0


	//   ....[10]....
        /*6aa8*/ 	.word	0x000243c0


	//   ....[11]....
        /*6aac*/ 	.word	0x000243e0


	//   ....[12]....
        /*6ab0*/ 	.word	0x000243f0


	//   ....[13]....
        /*6ab4*/ 	.word	0x00024410


	//   ....[14]....
        /*6ab8*/ 	.word	0x00024460


	//   ....[15]....
        /*6abc*/ 	.word	0x00024470


	//   ....[16]....
        /*6ac0*/ 	.word	0x00024490


	//   ....[17]....
        /*6ac4*/ 	.word	0x000244a0


	//   ....[18]....
        /*6ac8*/ 	.word	0x000244b0


	//   ....[19]....
        /*6acc*/ 	.word	0x000244d0


	//   ....[20]....
        /*6ad0*/ 	.word	0x00024500


	//   ....[21]....
        /*6ad4*/ 	.word	0x00024510


	//   ....[22]....
        /*6ad8*/ 	.word	0x00024540


	//   ....[23]....
        /*6adc*/ 	.word	0x00024550


	//   ....[24]....
        /*6ae0*/ 	.word	0x00024560


	//   ....[25]....
        /*6ae4*/ 	.word	0x00024590


	//   ....[26]....
        /*6ae8*/ 	.word	0x000245e0


	//   ....[27]....
        /*6aec*/ 	.word	0x000245f0


	//   ....[28]....
        /*6af0*/ 	.word	0x00024600


	//   ....[29]....
        /*6af4*/ 	.word	0x00024610


	//   ....[30]....
        /*6af8*/ 	.word	0x00024620


	//   ....[31]....
        /*6afc*/ 	.word	0x00024630


	//   ....[32]....
        /*6b00*/ 	.word	0x00024660


	//   ....[33]....
        /*6b04*/ 	.word	0x00024680


	//   ....[34]....
        /*6b08*/ 	.word	0x000246a0


	//   ....[35]....
        /*6b0c*/ 	.word	0x000246b0


	//   ....[36]....
        /*6b10*/ 	.word	0x000246c0


	//   ....[37]....
        /*6b14*/ 	.word	0x000246d0


	//   ....[38]....
        /*6b18*/ 	.word	0x000246e0


	//   ....[39]....
        /*6b1c*/ 	.word	0x00024730


	//   ....[40]....
        /*6b20*/ 	.word	0x00024750


	//   ....[41]....
        /*6b24*/ 	.word	0x00024c00


	//   ....[42]....
        /*6b28*/ 	.word	0x00024c10


	//   ....[43]....
        /*6b2c*/ 	.word	0x00024c20


	//   ....[44]....
        /*6b30*/ 	.word	0x00024c30


	//   ....[45]....
        /*6b34*/ 	.word	0x00024c70


	//   ....[46]....
        /*6b38*/ 	.word	0x00024c90


	//   ....[47]....
        /*6b3c*/ 	.word	0x00024cf0


	//   ....[48]....
        /*6b40*/ 	.word	0x00024d00


	//   ....[49]....
        /*6b44*/ 	.word	0x00026db0


	//   ....[50]....
        /*6b48*/ 	.word	0x00026de0


	//   ....[51]....
        /*6b4c*/ 	.word	0x00026df0


	//   ....[52]....
        /*6b50*/ 	.word	0x00026e00


	//   ....[53]....
        /*6b54*/ 	.word	0x00026e60


	//   ....[54]....
        /*6b58*/ 	.word	0x00026e70


	//   ....[55]....
        /*6b5c*/ 	.word	0x00026e80


	//   ....[56]....
        /*6b60*/ 	.word	0x00026eb0


	//   ....[57]....
        /*6b64*/ 	.word	0x00026ef0


	//   ....[58]....
        /*6b68*/ 	.word	0x00026f10


	//   ....[59]....
        /*6b6c*/ 	.word	0x00026f40


	//   ....[60]....
        /*6b70*/ 	.word	0x00026f50


	//   ....[61]....
        /*6b74*/ 	.word	0x00026f90


	//   ....[62]....
        /*6b78*/ 	.word	0x00026fa0


	//   ....[63]....
        /*6b7c*/ 	.word	0x00026fe0


	//   ....[64]....
        /*6b80*/ 	.word	0x00026ff0


	//   ....[65]....
        /*6b84*/ 	.word	0x00027000


	//   ....[66]....
        /*6b88*/ 	.word	0x00027010


	//   ....[67]....
        /*6b8c*/ 	.word	0x00027020


	//   ....[68]....
        /*6b90*/ 	.word	0x00027040


	//   ....[69]....
        /*6b94*/ 	.word	0x00027050


	//   ....[70]....
        /*6b98*/ 	.word	0x00027070


	//   ....[71]....
        /*6b9c*/ 	.word	0x000270c0


	//   ....[72]....
        /*6ba0*/ 	.word	0x000270d0


	//   ....[73]....
        /*6ba4*/ 	.word	0x000270e0


	//   ....[74]....
        /*6ba8*/ 	.word	0x000270f0


	//   ....[75]....
        /*6bac*/ 	.word	0x00027100


	//   ....[76]....
        /*6bb0*/ 	.word	0x00027110


	//   ....[77]....
        /*6bb4*/ 	.word	0x00027130


	//   ....[78]....
        /*6bb8*/ 	.word	0x00027150


	//   ....[79]....
        /*6bbc*/ 	.word	0x000271c0


	//   ....[80]....
        /*6bc0*/ 	.word	0x000271e0


	//   ....[81]....
        /*6bc4*/ 	.word	0x000271f0


	//   ....[82]....
        /*6bc8*/ 	.word	0x00027250


	//   ....[83]....
        /*6bcc*/ 	.word	0x000273d0


	//   ....[84]....
        /*6bd0*/ 	.word	0x000273e0


	//   ....[85]....
        /*6bd4*/ 	.word	0x000273f0


	//   ....[86]....
        /*6bd8*/ 	.word	0x00027400


	//   ....[87]....
        /*6bdc*/ 	.word	0x00027560


	//   ....[88]....
        /*6be0*/ 	.word	0x00027570


	//   ....[89]....
        /*6be4*/ 	.word	0x00027580


	//   ....[90]....
        /*6be8*/ 	.word	0x00027590


	//   ....[91]....
        /*6bec*/ 	.word	0x000275e0


	//   ....[92]....
        /*6bf0*/ 	.word	0x000275f0


	//   ....[93]....
        /*6bf4*/ 	.word	0x00027600


	//   ....[94]....
        /*6bf8*/ 	.word	0x00027610


	//----- nvinfo : EIATTR_EXIT_INSTR_OFFSETS
	.align		4
.L_68:
        /*6bfc*/ 	.byte	0x04, 0x1c
        /*6bfe*/ 	.short	(.L_70 - .L_69)


	//   ....[0]....
.L_69:
        /*6c00*/ 	.word	0x00053d10


	//----- nvinfo : EIATTR_REQNTID
	.align		4
.L_70:
        /*6c04*/ 	.byte	0x04, 0x10
        /*6c06*/ 	.short	(.L_72 - .L_71)
.L_71:
        /*6c08*/ 	.word	0x00000080
        /*6c0c*/ 	.word	0x00000001
        /*6c10*/ 	.word	0x00000001
.L_72:


//--------------------- .nv.callgraph             --------------------------
	.section	.nv.callgraph,"",@"SHT_CUDA_CALLGRAPH"
	.align	4
	.sectionentsize	8
	.align		4
        /*0000*/ 	.word	0x00000000
	.align		4
        /*0004*/ 	.word	0xffffffff
	.align		4
        /*0008*/ 	.word	0x00000000
	.align		4
        /*000c*/ 	.word	0xfffffffe
	.align		4
        /*0010*/ 	.word	0x00000000
	.align		4
        /*0014*/ 	.word	0xfffffffd
	.align		4
        /*0018*/ 	.word	0x00000000
	.align		4
        /*001c*/ 	.word	0xfffffffc


//--------------------- .nv.rel.action            --------------------------
	.section	.nv.rel.action,"",@"SHT_CUDA_RELOCINFO"
	.align	8
	.sectionentsize	8
        /*0000*/ 	.byte	0x73, 0x00, 0x00, 0x00, 0x00, 0x00, 0x00, 0x00, 0x00, 0x00, 0x00, 0x11, 0x25, 0x00, 0x05, 0x36


//--------------------- .nv.constant4             --------------------------
	.section	.nv.constant4,"a",@progbits
	.align	8
	.align		8
.nv.constant4:
        /*0000*/ 	.dword	_$_str


//--------------------- .nv.constant0.attn_fwd    --------------------------
	.section	.nv.constant0.attn_fwd,"a",@progbits
	.sectionflags	@""
	.align	4
.nv.constant0.attn_fwd:
	.zero		488


//--------------------- .text.attn_fwd            --------------------------
	.section	.text.attn_fwd,"ax",@progbits
	.sectioninfo	@"SHI_REGISTERS=32"
	.align	128
        .global         attn_fwd
        .type           attn_fwd,@function
        .size           attn_fwd,(.L_x_3 - attn_fwd)
        .other          attn_fwd,@"STO_CUDA_ENTRY STV_DEFAULT"
attn_fwd:
.text.attn_fwd:
[----:B------:R-:W-:Y:S02]  /*0000*/  MOV R1, c[0x0][0x28] ;  /* 0x00000a0000017a02 */ /* 0x000fe40000000f00 */
[----:B------:R-:W0:Y:S01]  /*0010*/  S2R R3, SR_TID.X ;  /* 0x0000000000037919 */ /* 0x000e220000002100 */
[----:B------:R-:W-:Y:S01]  /*0020*/  ULDC.64 UR4, c[0x0][0x118] ;  /* 0x0000460000047ab9 */ /* 0x000fe20000000a00 */
[----:B------:R-:W-:Y:S02]  /*0030*/  IADD3 R1, R1, -0x3558, RZ ;  /* 0xffffcaa801017810 */ /* 0x000fe40007ffe0ff */
[----:B------:R-:W1:Y:S04]  /*0040*/  S2R R0, SR_CTAID.X ;  /* 0x0000000000007919 */ /* 0x000e680000002500 */
[----:B------:R-:W2:Y:S01]  /*0050*/  S2R R2, SR_CTAID.Y ;  /* 0x0000000000027919 */ /* 0x000ea20000002600 */
[----:B0-----:R-:W-:-:S04]  /*0060*/  LOP3.LUT R3, R3, 0x7f, RZ, 0xc0, !PT ;  /* 0x0000007f03037812 */ /* 0x001fc800078ec0ff */
[----:B-1----:R-:W-:Y:S01]  /*0070*/  LEA R0, R0, R3, 0x7 ;  /* 0x0000000300007211 */ /* 0x002fe200078e38ff */
[----:B--2---:R-:W-:-:S04]  /*0080*/  IMAD R2, R2, c[0x0][0x190], RZ ;  /* 0x0000640002027a24 */ /* 0x004fc800078e02ff */
[----:B------:R-:W-:Y:S01]  /*0090*/  IMAD R3, R0, c[0x0][0x194], RZ ;  /* 0x0000650000037a24 */ /* 0x000fe200078e02ff */
[----:B------:R-:W-:Y:S01]  /*00a0*/  MOV R0, c[0x0][0x198] ;  /* 0x0000660000007a02 */ /* 0x000fe20000000f00 */
[C---:B------:R-:W-:Y:S02]  /*00b0*/  IMAD.SHL.U32 R26, R2.reuse, 0x2, RZ ;  /* 0x00000002021a7824 */ /* 0x040fe400078e00ff */
[----:B------:R-:W-:Y:S01]  /*00c0*/  IMAD.HI R2, R2, 0x2, RZ ;  /* 0x0000000202027827 */ /* 0x000fe200078e02ff */
[C---:B------:R-:W-:Y:S02]  /*00d0*/  SHF.L.U32 R27, R3.reuse, 0x1, RZ ;  /* 0x00000001031b7819 */ /* 0x040fe400000006ff */
[----:B------:R-:W-:Y:S01]  /*00e0*/  SHF.L.U32 R7, R0, 0x4, RZ ;  /* 0x0000000400077819 */ /* 0x000fe200000006ff */
[----:B------:R-:W-:Y:S01]  /*00f0*/  IMAD.HI R3, R3, 0x2, RZ ;  /* 0x0000000203037827 */ /* 0x000fe200078e02ff */
[----:B------:R-:W-:-:S03]  /*0100*/  IADD3 R26, P0, P1, R27, c[0x0][0x160], R26 ;  /* 0x000058001b1a7a10 */ /* 0x000fc6000791e01a */
[C---:B------:R-:W-:Y:S01]  /*0110*/  IMAD.SHL.U32 R5, R0.reuse, 0x8, RZ ;  /* 0x0000000800057824 */ /* 0x040fe200078e00ff */
[----:B------:R-:W-:Y:S02]  /*0120*/  IADD3.X R27, R3, c[0x0][0x164], R2, P0, P1 ;  /* 0x00005900031b7a10 */ /* 0x000fe400007e2402 */
[CC--:B------:R-:W-:Y:S02]  /*0130*/  LEA R2, P0, R0.reuse, R26.reuse, 0x4 ;  /* 0x0000001a00027211 */ /* 0x0c0fe400078020ff */
[----:B------:R-:W-:Y:S01]  /*0140*/  LEA R6, P1, R0, R26, 0x5 ;  /* 0x0000001a00067211 */ /* 0x000fe200078228ff */
[----:B------:R-:W2:Y:S01]  /*0150*/  LDG.E.U16 R24, [R26.64] ;  /* 0x000000041a187981 */ /* 0x000ea2000c1e1500 */
[-C--:B------:R-:W-:Y:S02]  /*0160*/  LEA.HI.X.SX32 R3, R5, R27.reuse, 0x1, P0 ;  /* 0x0000001b05037211 */ /* 0x080fe400000f0eff */
[----:B------:R-:W-:-:S03]  /*0170*/  LEA.HI.X.SX32 R7, R7, R27, 0x1, P1 ;  /* 0x0000001b07077211 */ /* 0x000fc600008f0eff */
[----:B------:R0:W3:Y:S01]  /*0180*/  LDG.E.U16 R14, [R2.64] ;  /* 0x00000004020e7981 */ /* 0x0000e2000c1e1500 */
[C---:B------:R-:W-:Y:S02]  /*0190*/  SHF.L.U32 R5, R0.reuse, 0x5, RZ ;  /* 0x0000000500057819 */ /* 0x040fe400000006ff */
[CC--:B------:R-:W-:Y:S01]  /*01a0*/  LEA R18, P0, R0.reuse, R26.reuse, 0x6 ;  /* 0x0000001a00127211 */ /* 0x0c0fe200078030ff */
[----:B------:R1:W4:Y:S03]  /*01b0*/  LDG.E.U16 R22, [R6.64] ;  /* 0x0000000406167981 */ /* 0x000326000c1e1500 */
[----:B------:R-:W-:Y:S01]  /*01c0*/  LEA.HI.X.SX32 R19, R5, R27, 0x1, P0 ;  /* 0x0000001b05137211 */ /* 0x000fe200000f0eff */
[C---:B------:R-:W-:Y:S01]  /*01d0*/  IMAD.SHL.U32 R9, R0.reuse, 0x40, RZ ;  /* 0x0000004000097824 */ /* 0x040fe200078e00ff */
[C---:B------:R-:W-:Y:S01]  /*01e0*/  LEA R16, P1, R0.reuse, R26, 0x7 ;  /* 0x0000001a00107211 */ /* 0x040fe200078238ff */
[----:B------:R-:W-:-:S02]  /*01f0*/  IMAD R13, R0, 0x110, RZ ;  /* 0x00000110000d7824 */ /* 0x000fc400078e02ff */
[----:B------:R5:W4:Y:S01]  /*0200*/  LDG.E.U16 R12, [R18.64] ;  /* 0x00000004120c7981 */ /* 0x000b22000c1e1500 */
[C---:B------:R-:W-:Y:S01]  /*0210*/  SHF.L.U32 R11, R0.reuse, 0x7, RZ ;  /* 0x00000007000b7819 */ /* 0x040fe200000006ff */
[C---:B------:R-:W-:Y:S01]  /*0220*/  IMAD R23, R0.reuse, 0x88, RZ ;  /* 0x0000008800177824 */ /* 0x040fe200078e02ff */
[CC--:B------:R-:W-:Y:S02]  /*0230*/  LEA R4, P2, R0.reuse, R26.reuse, 0x8 ;  /* 0x0000001a00047211 */ /* 0x0c0fe400078440ff */
[-C--:B------:R-:W-:Y:S01]  /*0240*/  LEA.HI.X.SX32 R17, R9, R27.reuse, 0x1, P1 ;  /* 0x0000001b09117211 */ /* 0x080fe200008f0eff */
[C---:B------:R-:W-:Y:S01]  /*0250*/  IMAD R9, R0.reuse, 0x12, RZ ;  /* 0x0000001200097824 */ /* 0x040fe200078e02ff */
[-C--:B------:R-:W-:Y:S01]  /*0260*/  IADD3 R10, P0, R13, R26.reuse, RZ ;  /* 0x0000001a0d0a7210 */ /* 0x080fe20007f1e0ff */
[C---:B0-----:R-:W-:Y:S01]  /*0270*/  IMAD R3, R0.reuse, 0x9, RZ ;  /* 0x0000000900037824 */ /* 0x041fe200078e02ff */
[-C--:B------:R-:W-:Y:S01]  /*0280*/  LEA.HI.X.SX32 R5, R11, R27.reuse, 0x1, P2 ;  /* 0x0000001b0b057211 */ /* 0x080fe200010f0eff */
[C---:B-1----:R-:W-:Y:S01]  /*0290*/  IMAD R7, R0.reuse, 0x24, RZ ;  /* 0x0000002400077824 */ /* 0x042fe200078e02ff */
[----:B------:R-:W-:Y:S01]  /*02a0*/  LEA.HI.X.SX32 R11, R23, R27, 0x1, P0 ;  /* 0x0000001b170b7211 */ /* 0x000fe200000f0eff */
[----:B------:R0:W4:Y:S01]  /*02b0*/  LDG.E.U16 R21, [R16.64] ;  /* 0x0000000410157981 */ /* 0x000122000c1e1500 */
[----:B------:R-:W-:Y:S01]  /*02c0*/  IADD3 R2, P0, R9, R26, RZ ;  /* 0x0000001a09027210 */ /* 0x000fe20007f1e0ff */
[----:B------:R-:W-:-:S02]  /*02d0*/  IMAD R15, R0, 0x48, RZ ;  /* 0x00000048000f7824 */ /* 0x000fc400078e02ff */
[----:B------:R1:W4:Y:S01]  /*02e0*/  LDG.E.U16 R20, [R4.64] ;  /* 0x0000000404147981 */ /* 0x000322000c1e1500 */
[-C--:B------:R-:W-:Y:S01]  /*02f0*/  LEA.HI.X.SX32 R3, R3, R27.reuse, 0x1, P0 ;  /* 0x0000001b03037211 */ /* 0x080fe200000f0eff */
[C---:B------:R-:W-:Y:S01]  /*0300*/  IMAD R13, R0.reuse, 0x90, RZ ;  /* 0x00000090000d7824 */ /* 0x040fe200078e02ff */
[-C--:B------:R-:W-:Y:S01]  /*0310*/  IADD3 R8, P1, R7, R26.reuse, RZ ;  /* 0x0000001a07087210 */ /* 0x080fe20007f3e0ff */
[----:B-----5:R5:W4:Y:S01]  /*0320*/  LDG.E.U16 R18, [R10.64] ;  /* 0x000000040a127981 */ /* 0x020b22000c1e1500 */
[----:B0-----:R-:W-:Y:S01]  /*0330*/  IMAD R17, R0, 0x120, RZ ;  /* 0x0000012000117824 */ /* 0x001fe200078e02ff */
[-C--:B------:R-:W-:Y:S02]  /*0340*/  IADD3 R6, P0, R15, R26.reuse, RZ ;  /* 0x0000001a0f067210 */ /* 0x080fe40007f1e0ff */
[----:B------:R-:W-:Y:S02]  /*0350*/  LEA.HI.X.SX32 R9, R9, R27, 0x1, P1 ;  /* 0x0000001b09097211 */ /* 0x000fe400008f0eff */
[----:B-1----:R-:W-:-:S02]  /*0360*/  IADD3 R4, P2, R13, R26, RZ ;  /* 0x0000001a0d047210 */ /* 0x002fc40007f5e0ff */
[-C--:B------:R-:W-:Y:S01]  /*0370*/  LEA.HI.X.SX32 R7, R7, R27.reuse, 0x1, P0 ;  /* 0x0000001b07077211 */ /* 0x080fe200000f0eff */
[----:B------:R0:W4:Y:S01]  /*0380*/  LDG.E.U16 R19, [R8.64] ;  /* 0x0000000408137981 */ /* 0x000122000c1e1500 */
[----:B------:R-:W-:-:S05]  /*0390*/  LEA.HI.X.SX32 R5, R15, R27, 0x1, P2 ;  /* 0x0000001b0f057211 */ /* 0x000fca00010f0eff */
[----:B------:R1:W4:Y:S04]  /*03a0*/  LDG.E.U16 R16, [R4.64] ;  /* 0x0000000404107981 */ /* 0x000328000c1e1500 */
[----:B--2---:R-:W-:Y:S04]  /*03b0*/  STL [R1+0x458], R24 ;  /* 0x0004581801007387 */ /* 0x004fe80000100800 */
[----:B---3--:R2:W-:Y:S04]  /*03c0*/  STL [R1+0x454], R14 ;  /* 0x0004540e01007387 */ /* 0x0085e80000100800 */
[----:B--2---:R2:W3:Y:S02]  /*03d0*/  LDG.E.U16 R14, [R2.64] ;  /* 0x00000004020e7981 */ /* 0x0044e4000c1e1500 */
[----:B--2---:R-:W-:-:S02]  /*03e0*/  IADD3 R2, P1, R17, R26, RZ ;  /* 0x0000001a11027210 */ /* 0x004fc40007f3e0ff */
[----:B------:R2:W3:Y:S02]  /*03f0*/  LDG.E.U16 R17, [R6.64] ;  /* 0x0000000406117981 */ /* 0x0004e4000c1e1500 */
[----:B------:R-:W-:-:S05]  /*0400*/  LEA.HI.X.SX32 R3, R13, R27, 0x1, P1 ;  /* 0x0000001b0d037211 */ /* 0x000fca00008f0eff */
[----:B------:R0:W3:Y:S01]  /*0410*/  LDG.E.U16 R13, [R2.64] ;  /* 0x00000004020d7981 */ /* 0x0000e2000c1e1500 */
[C---:B-----5:R-:W-:Y:S02]  /*0420*/  IMAD R11, R0.reuse, 0x130, RZ ;  /* 0x00000130000b7824 */ /* 0x060fe400078e02ff */
[C---:B-1----:R-:W-:Y:S01]  /*0430*/  IMAD R4, R0.reuse, 0x98, RZ ;  /* 0x0000009800047824 */ /* 0x042fe200078e02ff */
[----:B----4-:R-:W-:Y:S01]  /*0440*/  STL [R1+0x44c], R22 ;  /* 0x00044c1601007387 */ /* 0x010fe20000100800 */
[----:B------:R-:W-:-:S03]  /*0450*/  IMAD R5, R0, 0xa, RZ ;  /* 0x0000000a00057824 */ /* 0x000fc600078e02ff */
[----:B------:R1:W-:Y:S01]  /*0460*/  STL [R1+0x444], R12 ;  /* 0x0004440c01007387 */ /* 0x0003e20000100800 */
[-C--:B0-----:R-:W-:Y:S01]  /*0470*/  IADD3 R2, P1, R11, R26.reuse, RZ ;  /* 0x0000001a0b027210 */ /* 0x081fe20007f3e0ff */
[C---:B------:R-:W-:Y:S01]  /*0480*/  IMAD R11, R0.reuse, 0x28, RZ ;  /* 0x00000028000b7824 */ /* 0x040fe200078e02ff */
[-C--:B------:R-:W-:Y:S01]  /*0490*/  IADD3 R8, P0, R5, R26.reuse, RZ ;  /* 0x0000001a05087210 */ /* 0x080fe20007f1e0ff */
[----:B--2---:R-:W-:Y:S01]  /*04a0*/  IMAD R7, R0, 0x5, RZ ;  /* 0x0000000500077824 */ /* 0x004fe200078e02ff */
[-C--:B------:R-:W-:Y:S01]  /*04b0*/  LEA.HI.X.SX32 R3, R4, R27.reuse, 0x1, P1 ;  /* 0x0000001b04037211 */ /* 0x080fe200008f0eff */
[C---:B-1----:R-:W-:Y:S01]  /*04c0*/  IMAD R12, R0.reuse, 0x14, RZ ;  /* 0x00000014000c7824 */ /* 0x042fe200078e02ff */
[-C--:B------:R-:W-:Y:S01]  /*04d0*/  IADD3 R4, P2, R11, R26.reuse, RZ ;  /* 0x0000001a0b047210 */ /* 0x080fe20007f5e0ff */
[----:B------:R-:W-:Y:S01]  /*04e0*/  IMAD R10, R0, 0x50, RZ ;  /* 0x00000050000a7824 */ /* 0x000fe200078e02ff */
[----:B------:R-:W-:Y:S01]  /*04f0*/  LEA.HI.X.SX32 R9, R7, R27, 0x1, P0 ;  /* 0x0000001b07097211 */ /* 0x000fe200000f0eff */
[----:B------:R0:W2:Y:S01]  /*0500*/  LDG.E.U16 R22, [R2.64] ;  /* 0x0000000402167981 */ /* 0x0000a2000c1e1500 */
[----:B------:R-:W-:-:S04]  /*0510*/  IADD3 R6, P1, R12, R26, RZ ;  /* 0x0000001a0c067210 */ /* 0x000fc80007f3e0ff */
[-C--:B------:R-:W-:Y:S02]  /*0520*/  LEA.HI.X.SX32 R7, R5, R27.reuse, 0x1, P1 ;  /* 0x0000001b05077211 */ /* 0x080fe400008f0eff */
[----:B------:R-:W-:Y:S01]  /*0530*/  LEA.HI.X.SX32 R5, R12, R27, 0x1, P2 ;  /* 0x0000001b0c057211 */ /* 0x000fe200010f0eff */
[----:B------:R1:W-:Y:S01]  /*0540*/  STL [R1+0x42c], R21 ;  /* 0x00042c1501007387 */ /* 0x0003e20000100800 */
[----:B0-----:R-:W-:-:S03]  /*0550*/  IADD3 R2, P0, R10, R26, RZ ;  /* 0x0000001a0a027210 */ /* 0x001fc60007f1e0ff */
[----:B------:R0:W-:Y:S01]  /*0560*/  STL [R1+0x410], R20 ;  /* 0x0004101401007387 */ /* 0x0001e20000100800 */
[----:B------:R-:W-:-:S03]  /*0570*/  LEA.HI.X.SX32 R3, R11, R27, 0x1, P0 ;  /* 0x0000001b0b037211 */ /* 0x000fc600000f0eff */
[----:B------:R4:W5:Y:S04]  /*0580*/  LDG.E.U16 R15, [R4.64] ;  /* 0x00000004040f7981 */ /* 0x000968000c1e1500 */
[----:B-1----:R1:W2:Y:S04]  /*0590*/  LDG.E.U16 R21, [R8.64] ;  /* 0x0000000408157981 */ /* 0x0022a8000c1e1500 */
[----:B0-----:R0:W2:Y:S01]  /*05a0*/  LDG.E.U16 R20, [R6.64] ;  /* 0x0000000406147981 */ /* 0x0010a2000c1e1500 */
[----:B----4-:R-:W-:-:S03]  /*05b0*/  IMAD R5, R0, 0xa0, RZ ;  /* 0x000000a000057824 */ /* 0x010fc600078e02ff */
[----:B------:R4:W-:Y:S01]  /*05c0*/  STL [R1+0x408], R18 ;  /* 0x0004081201007387 */ /* 0x0009e20000100800 */
[----:B-1----:R-:W-:-:S05]  /*05d0*/  IMAD R8, R0, 0x140, RZ ;  /* 0x0000014000087824 */ /* 0x002fca00078e02ff */
[----:B------:R-:W-:Y:S01]  /*05e0*/  IADD3 R8, P1, R8, R26, RZ ;  /* 0x0000001a08087210 */ /* 0x000fe20007f3e0ff */
[----:B0-----:R-:W-:-:S03]  /*05f0*/  IMAD R6, R0, 0x150, RZ ;  /* 0x0000015000067824 */ /* 0x001fc600078e02ff */
[C---:B------:R-:W-:Y:S01]  /*0600*/  LEA.HI.X.SX32 R9, R5.reuse, R27, 0x1, P1 ;  /* 0x0000001b05097211 */ /* 0x040fe200008f0eff */
[----:B------:R-:W-:Y:S01]  /*0610*/  IMAD R7, R0, 0x160, RZ ;  /* 0x0000016000077824 */ /* 0x000fe200078e02ff */
[-C--:B------:R-:W-:Y:S01]  /*0620*/  IADD3 R6, P2, R6, R26.reuse, RZ ;  /* 0x0000001a06067210 */ /* 0x080fe20007f5e0ff */
[C---:B----4-:R-:W-:Y:S02]  /*0630*/  IMAD R18, R0.reuse, 0xa8, RZ ;  /* 0x000000a800127824 */ /* 0x050fe400078e02ff */
[C---:B------:R-:W-:Y:S02]  /*0640*/  IMAD R11, R0.reuse, 0xb0, RZ ;  /* 0x000000b0000b7824 */ /* 0x040fe400078e02ff */
[----:B------:R-:W-:Y:S01]  /*0650*/  IMAD R12, R0, 0x58, RZ ;  /* 0x00000058000c7824 */ /* 0x000fe200078e02ff */
[----:B---3--:R0:W-:Y:S04]  /*0660*/  STL [R1+0x450], R14 ;  /* 0x0004500e01007387 */ /* 0x0081e80000100800 */
[----:B0-----:R0:W3:Y:S04]  /*0670*/  LDG.E.U16 R14, [R2.64] ;  /* 0x00000004020e7981 */ /* 0x0010e8000c1e1500 */
[----:B------:R-:W-:Y:S01]  /*0680*/  STL [R1+0x448], R19 ;  /* 0x0004481301007387 */ /* 0x000fe20000100800 */
[----:B0-----:R-:W-:-:S03]  /*0690*/  IADD3 R2, P0, R5, R26, RZ ;  /* 0x0000001a05027210 */ /* 0x001fc60007f1e0ff */
[----:B------:R-:W-:Y:S01]  /*06a0*/  STL [R1+0x434], R17 ;  /* 0x0004341101007387 */ /* 0x000fe20000100800 */
[----:B------:R-:W-:-:S03]  /*06b0*/  LEA.HI.X.SX32 R3, R10, R27, 0x1, P0 ;  /* 0x0000001b0a037211 */ /* 0x000fc600000f0eff */
[----:B------:R0:W-:Y:S04]  /*06c0*/  STL [R1+0x428], R16 ;  /* 0x0004281001007387 */ /* 0x0001e80000100800 */
[----:B------:R1:W-:Y:S04]  /*06d0*/  STL [R1+0x404], R13 ;  /* 0x0004040d01007387 */ /* 0x0003e80000100800 */
[----:B0-----:R0:W4:Y:S04]  /*06e0*/  LDG.E.U16 R16, [R2.64] ;  /* 0x0000000402107981 */ /* 0x001128000c1e1500 */
[----:B-1----:R1:W4:Y:S01]  /*06f0*/  LDG.E.U16 R13, [R8.64] ;  /* 0x00000004080d7981 */ /* 0x002322000c1e1500 */
[----:B0-----:R-:W-:-:S02]  /*0700*/  IADD3 R2, P1, R7, R26, RZ ;  /* 0x0000001a07027210 */ /* 0x001fc40007f3e0ff */
[----:B------:R-:W-:Y:S02]  /*0710*/  LEA.HI.X.SX32 R7, R18, R27, 0x1, P2 ;  /* 0x0000001b12077211 */ /* 0x000fe400010f0eff */
[----:B------:R-:W-:-:S03]  /*0720*/  IADD3 R4, P0, R11, R26, RZ ;  /* 0x0000001a0b047210 */ /* 0x000fc60007f1e0ff */
[----:B------:R0:W4:Y:S01]  /*0730*/  LDG.E.U16 R19, [R6.64] ;  /* 0x0000000406137981 */ /* 0x000122000c1e1500 */
[-C--:B------:R-:W-:Y:S02]  /*0740*/  LEA.HI.X.SX32 R5, R12, R27.reuse, 0x1, P0 ;  /* 0x0000001b0c057211 */ /* 0x080fe400000f0eff */
[----:B------:R-:W-:-:S03]  /*0750*/  LEA.HI.X.SX32 R3, R11, R27, 0x1, P1 ;  /* 0x0000001b0b037211 */ /* 0x000fc600008f0eff */
[----:B------:R1:W4:Y:S04]  /*0760*/  LDG.E.U16 R17, [R4.64] ;  /* 0x0000000404117981 */ /* 0x000328000c1e1500 */
[----:B------:R2:W4:Y:S01]  /*0770*/  LDG.E.U16 R12, [R2.64] ;  /* 0x00000004020c7981 */ /* 0x000522000c1e1500 */
[C---:B0-----:R-:W-:Y:S02]  /*0780*/  IMAD R6, R0.reuse, 0xb8, RZ ;  /* 0x000000b800067824 */ /* 0x041fe400078e02ff */
[C---:B-1----:R-:W-:Y:S02]  /*0790*/  IMAD R4, R0.reuse, 0x170, RZ ;  /* 0x0000017000047824 */ /* 0x042fe400078e02ff */
[----:B------:R-:W-:-:S03]  /*07a0*/  IMAD R5, R0, 0x30, RZ ;  /* 0x0000003000057824 */ /* 0x000fc600078e02ff */
[-C--:B--2---:R-:W-:Y:S01]  /*07b0*/  IADD3 R2, P1, R4, R26.reuse, RZ ;  /* 0x0000001a04027210 */ /* 0x084fe20007f3e0ff */
[C---:B------:R-:W-:Y:S01]  /*07c0*/  IMAD R11, R0.reuse, 0x60, RZ ;  /* 0x00000060000b7824 */ /* 0x040fe200078e02ff */
[-C--:B------:R-:W-:Y:S01]  /*07d0*/  IADD3 R8, P0, R5, R26.reuse, RZ ;  /* 0x0000001a05087210 */ /* 0x080fe20007f1e0ff */
[----:B------:R-:W-:Y:S01]  /*07e0*/  IMAD R25, R0, 0x18, RZ ;  /* 0x0000001800197824 */ /* 0x000fe200078e02ff */
[----:B------:R-:W-:Y:S01]  /*07f0*/  LEA.HI.X.SX32 R3, R6, R27, 0x1, P1 ;  /* 0x0000001b06037211 */ /* 0x000fe200008f0eff */
[----:B------:R-:W-:Y:S01]  /*0800*/  IMAD R7, R0, 0x180, RZ ;  /* 0x0000018000077824 */ /* 0x000fe200078e02ff */
[----:B------:R-:W-:Y:S01]  /*0810*/  STL [R1+0x400], R22 ;  /* 0x0004001601007387 */ /* 0x000fe20000100800 */
[----:B------:R-:W-:-:S03]  /*0820*/  IADD3 R6, P1, R11, R26, RZ ;  /* 0x0000001a0b067210 */ /* 0x000fc60007f3e0ff */
[----:B------:R0:W-:Y:S01]  /*0830*/  STL [R1+0x440], R21 ;  /* 0x0004401501007387 */ /* 0x0001e20000100800 */
[----:B------:R-:W-:Y:S01]  /*0840*/  LEA.HI.X.SX32 R9, R25, R27, 0x1, P0 ;  /* 0x0000001b19097211 */ /* 0x000fe200000f0eff */
[----:B------:R-:W-:Y:S02]  /*0850*/  IMAD R10, R0, 0xc0, RZ ;  /* 0x000000c0000a7824 */ /* 0x000fe400078e02ff */
[----:B------:R1:W-:Y:S03]  /*0860*/  STL [R1+0x43c], R20 ;  /* 0x00043c1401007387 */ /* 0x0003e60000100800 */
[-C--:B------:R-:W-:Y:S01]  /*0870*/  IADD3 R4, P2, R10, R26.reuse, RZ ;  /* 0x0000001a0a047210 */ /* 0x080fe20007f5e0ff */
[----:B-----5:R2:W-:Y:S04]  /*0880*/  STL [R1+0x438], R15 ;  /* 0x0004380f01007387 */ /* 0x0205e80000100800 */
[----:B0-----:R0:W5:Y:S04]  /*0890*/  LDG.E.U16 R21, [R8.64] ;  /* 0x0000000408157981 */ /* 0x001168000c1e1500 */
[----:B-1----:R1:W5:Y:S02]  /*08a0*/  LDG.E.U16 R20, [R2.64] ;  /* 0x0000000402147981 */ /* 0x002364000c1e1500 */
[----:B-1----:R-:W-:-:S02]  /*08b0*/  IADD3 R2, P0, R7, R26, RZ ;  /* 0x0000001a07027210 */ /* 0x002fc40007f1e0ff */
[-C--:B------:R-:W-:Y:S02]  /*08c0*/  LEA.HI.X.SX32 R7, R5, R27.reuse, 0x1, P1 ;  /* 0x0000001b05077211 */ /* 0x080fe400008f0eff */
[----:B------:R-:W-:-:S03]  /*08d0*/  LEA.HI.X.SX32 R3, R10, R27, 0x1, P0 ;  /* 0x0000001b0a037211 */ /* 0x000fc600000f0eff */
[----:B--2---:R1:W2:Y:S01]  /*08e0*/  LDG.E.U16 R15, [R6.64] ;  /* 0x00000004060f7981 */ /* 0x0042a2000c1e1500 */
[----:B------:R-:W-:Y:S01]  /*08f0*/  LEA.HI.X.SX32 R5, R11, R27, 0x1, P2 ;  /* 0x0000001b0b057211 */ /* 0x000fe200010f0eff */
[----:B0-----:R-:W-:Y:S02]  /*0900*/  IMAD R8, R0, 0x190, RZ ;  /* 0x0000019000087824 */ /* 0x001fe400078e02ff */
[----:B------:R0:W2:Y:S03]  /*0910*/  LDG.E.U16 R11, [R2.64] ;  /* 0x00000004020b7981 */ /* 0x0000a6000c1e1500 */
[----:B------:R-:W-:Y:S01]  /*0920*/  IADD3 R8, P1, R8, R26, RZ ;  /* 0x0000001a08087210 */ /* 0x000fe20007f3e0ff */
[C---:B0-----:R-:W-:Y:S02]  /*0930*/  IMAD R3, R0.reuse, 0xd0, RZ ;  /* 0x000000d000037824 */ /* 0x041fe400078e02ff */
[----:B------:R-:W-:-:S03]  /*0940*/  IMAD R2, R0, 0x1b0, RZ ;  /* 0x000001b000027824 */ /* 0x000fc600078e02ff */
[-C--:B-1----:R-:W-:Y:S01]  /*0950*/  IADD3 R6, P0, R3, R26.reuse, RZ ;  /* 0x0000001a03067210 */ /* 0x082fe20007f1e0ff */
[C---:B------:R-:W-:Y:S01]  /*0960*/  IMAD R10, R0.reuse, 0xd8, RZ ;  /* 0x000000d8000a7824 */ /* 0x040fe200078e02ff */
[----:B---3--:R0:W-:Y:S04]  /*0970*/  STL [R1+0x430], R14 ;  /* 0x0004300e01007387 */ /* 0x0081e80000100800 */
[----:B0-----:R0:W3:Y:S02]  /*0980*/  LDG.E.U16 R14, [R4.64] ;  /* 0x00000004040e7981 */ /* 0x0010e4000c1e1500 */
[----:B0-----:R-:W-:Y:S02]  /*0990*/  IMAD R4, R0, 0x1a0, RZ ;  /* 0x000001a000047824 */ /* 0x001fe400078e02ff */
[----:B----4-:R0:W-:Y:S04]  /*09a0*/  STL [R1+0x424], R16 ;  /* 0x0004241001007387 */ /* 0x0101e80000100800 */
[----:B------:R1:W-:Y:S01]  /*09b0*/  STL [R1+0x3f4], R13 ;  /* 0x0003f40d01007387 */ /* 0x0003e20000100800 */
[----:B------:R-:W-:Y:S01]  /*09c0*/  IADD3 R4, P2, R4, R26, RZ ;  /* 0x0000001a04047210 */ /* 0x000fe20007f5e0ff */
[----:B0-----:R-:W-:-:S02]  /*09d0*/  IMAD R16, R0, 0xc8, RZ ;  /* 0x000000c800107824 */ /* 0x001fc400078e02ff */
[----:B-1----:R-:W-:-:S03]  /*09e0*/  IMAD R13, R0, 0x68, RZ ;  /* 0x00000068000d7824 */ /* 0x002fc600078e02ff */
[-C--:B------:R-:W-:Y:S02]  /*09f0*/  LEA.HI.X.SX32 R9, R16, R27.reuse, 0x1, P1 ;  /* 0x0000001b10097211 */ /* 0x080fe400008f0eff */
[----:B------:R-:W-:Y:S02]  /*0a00*/  IADD3 R2, P1, R2, R26, RZ ;  /* 0x0000001a02027210 */ /* 0x000fe40007f3e0ff */
[-C--:B------:R-:W-:Y:S01]  /*0a10*/  LEA.HI.X.SX32 R7, R13, R27.reuse, 0x1, P0 ;  /* 0x0000001b0d077211 */ /* 0x080fe200000f0eff */
[----:B------:R0:W-:Y:S01]  /*0a20*/  STL [R1+0x3f0], R19 ;  /* 0x0003f01301007387 */ /* 0x0001e20000100800 */
[-C--:B------:R-:W-:Y:S02]  /*0a30*/  LEA.HI.X.SX32 R5, R3, R27.reuse, 0x1, P2 ;  /* 0x0000001b03057211 */ /* 0x080fe400010f0eff */
[----:B------:R-:W-:Y:S02]  /*0a40*/  LEA.HI.X.SX32 R3, R10, R27, 0x1, P1 ;  /* 0x0000001b0a037211 */ /* 0x000fe400008f0eff */
[----:B------:R1:W4:Y:S04]  /*0a50*/  LDG.E.U16 R10, [R6.64] ;  /* 0x00000004060a7981 */ /* 0x000328000c1e1500 */
[----:B0-----:R0:W4:Y:S04]  /*0a60*/  LDG.E.U16 R19, [R8.64] ;  /* 0x0000000408137981 */ /* 0x001128000c1e1500 */
[----:B------:R0:W-:Y:S04]  /*0a70*/  STL [R1+0x420], R17 ;  /* 0x0004201101007387 */ /* 0x0001e80000100800 */
[----:B------:R1:W-:Y:S04]  /*0a80*/  STL [R1+0x3e4], R12 ;  /* 0x0003e40c01007387 */ /* 0x0003e80000100800 */
[----:B0-----:R0:W4:Y:S04]  /*0a90*/  LDG.E.U16 R17, [R4.64] ;  /* 0x0000000404117981 */ /* 0x001128000c1e1500 */
[----:B-1----:R1:W4:Y:S01]  /*0aa0*/  LDG.E.U16 R12, [R2.64] ;  /* 0x00000004020c7981 */ /* 0x002322000c1e1500 */
[----:B0-----:R-:W-:-:S02]  /*0ab0*/  IMAD R5, R0, 0x70, RZ ;  /* 0x0000007000057824 */ /* 0x001fc400078e02ff */
[C---:B------:R-:W-:Y:S02]  /*0ac0*/  IMAD R4, R0.reuse, 0x1c0, RZ ;  /* 0x000001c000047824 */ /* 0x040fe400078e02ff */
[C---:B-1----:R-:W-:Y:S01]  /*0ad0*/  IMAD R3, R0.reuse, 0xe0, RZ ;  /* 0x000000e000037824 */ /* 0x042fe200078e02ff */
[-C--:B------:R-:W-:Y:S01]  /*0ae0*/  IADD3 R8, P0, R5, R26.reuse, RZ ;  /* 0x0000001a05087210 */ /* 0x080fe20007f1e0ff */
[----:B------:R-:W-:Y:S01]  /*0af0*/  IMAD R2, R0, 0x1d0, RZ ;  /* 0x000001d000027824 */ /* 0x000fe200078e02ff */
[----:B-----5:R0:W-:Y:S02]  /*0b00*/  STL [R1+0x3e0], R20 ;  /* 0x0003e01401007387 */ /* 0x0201e40000100800 */
[-C--:B------:R-:W-:Y:S02]  /*0b10*/  IADD3 R6, P1, R3, R26.reuse, RZ ;  /* 0x0000001a03067210 */ /* 0x080fe40007f3e0ff */
[----:B------:R1:W-:Y:S01]  /*0b20*/  STL [R1+0x41c], R21 ;  /* 0x00041c1501007387 */ /* 0x0003e20000100800 */
[----:B------:R-:W-:Y:S01]  /*0b30*/  IADD3 R4, P2, R4, R26, RZ ;  /* 0x0000001a04047210 */ /* 0x000fe20007f5e0ff */
[----:B0-----:R-:W-:Y:S01]  /*0b40*/  IMAD R20, R0, 0x38, RZ ;  /* 0x0000003800147824 */ /* 0x001fe200078e02ff */
[----:B------:R-:W-:-:S04]  /*0b50*/  LEA.HI.X.SX32 R7, R5, R27, 0x1, P1 ;  /* 0x0000001b05077211 */ /* 0x000fc800008f0eff */
[----:B------:R-:W-:Y:S01]  /*0b60*/  LEA.HI.X.SX32 R9, R20, R27, 0x1, P0 ;  /* 0x0000001b14097211 */ /* 0x000fe200000f0eff */
[----:B------:R0:W5:Y:S01]  /*0b70*/  LDG.E.U16 R22, [R6.64] ;  /* 0x0000000406167981 */ /* 0x000162000c1e1500 */
[----:B------:R-:W-:-:S03]  /*0b80*/  IADD3 R2, P0, R2, R26, RZ ;  /* 0x0000001a02027210 */ /* 0x000fc60007f1e0ff */
[----:B--2---:R2:W-:Y:S01]  /*0b90*/  STL [R1+0x418], R15 ;  /* 0x0004180f01007387 */ /* 0x0045e20000100800 */
[----:B------:R-:W-:-:S03]  /*0ba0*/  LEA.HI.X.SX32 R5, R3, R27, 0x1, P2 ;  /* 0x0000001b03057211 */ /* 0x000fc600010f0eff */
[----:B------:R3:W5:Y:S01]  /*0bb0*/  LDG.E.U16 R28, [R8.64] ;  /* 0x00000004081c7981 */ /* 0x000762000c1e1500 */
[C---:B------:R-:W-:Y:S02]  /*0bc0*/  IMAD R24, R0.reuse, 0x78, RZ ;  /* 0x0000007800187824 */ /* 0x040fe400078e02ff */
[C---:B0-----:R-:W-:Y:S01]  /*0bd0*/  IMAD R6, R0.reuse, 0x1e0, RZ ;  /* 0x000001e000067824 */ /* 0x041fe200078e02ff */
[----:B-1----:R0:W5:Y:S01]  /*0be0*/  LDG.E.U16 R21, [R4.64] ;  /* 0x0000000404157981 */ /* 0x002162000c1e1500 */
[----:B--2---:R-:W-:-:S05]  /*0bf0*/  IMAD R15, R0, 0xe8, RZ ;  /* 0x000000e8000f7824 */ /* 0x004fca00078e02ff */
[----:B------:R-:W-:Y:S01]  /*0c00*/  LEA.HI.X.SX32 R3, R15, R27, 0x1, P0 ;  /* 0x0000001b0f037211 */ /* 0x000fe200000f0eff */
[----:B0-----:R-:W-:Y:S01]  /*0c10*/  IMAD R4, R0, 0x1f0, RZ ;  /* 0x000001f000047824 */ /* 0x001fe200078e02ff */
[----:B------:R-:W-:-:S04]  /*0c20*/  IADD3 R6, P1, R6, R26, RZ ;  /* 0x0000001a06067210 */ /* 0x000fc80007f3e0ff */
[----:B------:R-:W-:Y:S01]  /*0c30*/  IADD3 R4, P2, R4, R26, RZ ;  /* 0x0000001a04047210 */ /* 0x000fe20007f5e0ff */
[----:B---3--:R0:W-:Y:S04]  /*0c40*/  STL [R1+0x414], R14 ;  /* 0x0004140e01007387 */ /* 0x0081e80000100800 */
[----:B0-----:R0:W2:Y:S04]  /*0c50*/  LDG.E.U16 R14, [R2.64] ;  /* 0x00000004020e7981 */ /* 0x0010a8000c1e1500 */
[----:B------:R1:W-:Y:S01]  /*0c60*/  STL [R1+0x3c0], R11 ;  /* 0x0003c00b01007387 */ /* 0x0003e20000100800 */
[----:B0-----:R-:W-:-:S02]  /*0c70*/  IMAD R3, R0, 0xf0, RZ ;  /* 0x000000f000037824 */ /* 0x001fc400078e02ff */
[----:B------:R-:W-:-:S03]  /*0c80*/  IMAD R2, R0, 0x102, RZ ;  /* 0x0000010200027824 */ /* 0x000fc600078e02ff */
[----:B------:R-:W-:Y:S01]  /*0c90*/  IADD3 R8, P0, R3, R26, RZ ;  /* 0x0000001a03087210 */ /* 0x000fe20007f1e0ff */
[----:B-1----:R-:W-:-:S03]  /*0ca0*/  IMAD R11, R0, 0xf8, RZ ;  /* 0x000000f8000b7824 */ /* 0x002fc600078e02ff */
[-C--:B------:R-:W-:Y:S02]  /*0cb0*/  LEA.HI.X.SX32 R9, R24, R27.reuse, 0x1, P0 ;  /* 0x0000001b18097211 */ /* 0x080fe400000f0eff */
[----:B------:R-:W-:Y:S02]  /*0cc0*/  IADD3 R2, P0, R2, R26, RZ ;  /* 0x0000001a02027210 */ /* 0x000fe40007f1e0ff */
[-C--:B------:R-:W-:Y:S02]  /*0cd0*/  LEA.HI.X.SX32 R7, R3, R27.reuse, 0x1, P1 ;  /* 0x0000001b03077211 */ /* 0x080fe400008f0eff */
[----:B------:R-:W-:Y:S01]  /*0ce0*/  LEA.HI.X.SX32 R5, R11, R27, 0x1, P2 ;  /* 0x0000001b0b057211 */ /* 0x000fe200010f0eff */
[----:B----4-:R0:W-:Y:S04]  /*0cf0*/  STL [R1+0x3b8], R19 ;  /* 0x0003b81301007387 */ /* 0x0101e80000100800 */
[----:B------:R1:W-:Y:S04]  /*0d00*/  STL [R1+0x40c], R10 ;  /* 0x00040c0a01007387 */ /* 0x0003e80000100800 */
[----:B0-----:R0:W3:Y:S01]  /*0d10*/  LDG.E.U16 R19, [R8.64] ;  /* 0x0000000408137981 */ /* 0x0010e2000c1e1500 */
[----:B-1----:R-:W-:-:S03]  /*0d20*/  IMAD R10, R0, 0x81, RZ ;  /* 0x00000081000a7824 */ /* 0x002fc600078e02ff */
[----:B------:R1:W-:Y:S02]  /*0d30*/  STL [R1+0x3b0], R17 ;  /* 0x0003b01101007387 */ /* 0x0003e40000100800 */
[----:B------:R-:W-:Y:S02]  /*0d40*/  LEA.HI.X.SX32 R3, R10, R27, 0x1, P0 ;  /* 0x0000001b0a037211 */ /* 0x000fe400000f0eff */
[----:B------:R4:W-:Y:S04]  /*0d50*/  STL [R1+0x3a4], R12 ;  /* 0x0003a40c01007387 */ /* 0x0009e80000100800 */
[----:B------:R0:W3:Y:S04]  /*0d60*/  LDG.E.U16 R11, [R2.64] ;  /* 0x00000004020b7981 */ /* 0x0000e8000c1e1500 */
[----:B-1----:R1:W3:Y:S04]  /*0d70*/  LDG.E.U16 R17, [R6.64] ;  /* 0x0000000406117981 */ /* 0x0022e8000c1e1500 */
[----:B----4-:R4:W3:Y:S01]  /*0d80*/  LDG.E.U16 R12, [R4.64] ;  /* 0x00000004040c7981 */ /* 0x0108e2000c1e1500 */
[----:B0-----:R-:W-:-:S02]  /*0d90*/  IMAD R8, R0, 0x112, RZ ;  /* 0x0000011200087824 */ /* 0x001fc400078e02ff */
[C---:B------:R-:W-:Y:S02]  /*0da0*/  IMAD R3, R0.reuse, 0x89, RZ ;  /* 0x0000008900037824 */ /* 0x040fe400078e02ff */
[----:B-1----:R-:W-:Y:S01]  /*0db0*/  IMAD R6, R0, 0x122, RZ ;  /* 0x0000012200067824 */ /* 0x002fe200078e02ff */
[-C--:B------:R-:W-:Y:S01]  /*0dc0*/  IADD3 R8, P0, R8, R26.reuse, RZ ;  /* 0x0000001a08087210 */ /* 0x080fe20007f1e0ff */
[C---:B------:R-:W-:Y:S02]  /*0dd0*/  IMAD R2, R0.reuse, 0x142, RZ ;  /* 0x0000014200027824 */ /* 0x040fe400078e02ff */
[----:B----4-:R-:W-:Y:S01]  /*0de0*/  IMAD R4, R0, 0x132, RZ ;  /* 0x0000013200047824 */ /* 0x010fe200078e02ff */
[-C--:B------:R-:W-:Y:S01]  /*0df0*/  IADD3 R6, P1, R6, R26.reuse, RZ ;  /* 0x0000001a06067210 */ /* 0x080fe20007f3e0ff */
[C---:B------:R-:W-:Y:S01]  /*0e00*/  IMAD R7, R0.reuse, 0x91, RZ ;  /* 0x0000009100077824 */ /* 0x040fe200078e02ff */
[----:B------:R-:W-:Y:S01]  /*0e10*/  LEA.HI.X.SX32 R9, R3, R27, 0x1, P0 ;  /* 0x0000001b03097211 */ /* 0x000fe200000f0eff */
[----:B------:R-:W-:Y:S01]  /*0e20*/  IMAD R5, R0, 0x99, RZ ;  /* 0x0000009900057824 */ /* 0x000fe200078e02ff */
[-C--:B------:R-:W-:Y:S01]  /*0e30*/  IADD3 R4, P2, R4, R26.reuse, RZ ;  /* 0x0000001a04047210 */ /* 0x080fe20007f5e0ff */
[----:B------:R-:W-:Y:S01]  /*0e40*/  IMAD R3, R0, 0xa1, RZ ;  /* 0x000000a100037824 */ /* 0x000fe200078e02ff */
[----:B------:R-:W-:-:S02]  /*0e50*/  IADD3 R2, P0, R2, R26, RZ ;  /* 0x0000001a02027210 */ /* 0x000fc40007f1e0ff */
[-C--:B------:R-:W-:Y:S02]  /*0e60*/  LEA.HI.X.SX32 R7, R7, R27.reuse, 0x1, P1 ;  /* 0x0000001b07077211 */ /* 0x080fe400008f0eff */
[-C--:B------:R-:W-:Y:S02]  /*0e70*/  LEA.HI.X.SX32 R5, R5, R27.reuse, 0x1, P2 ;  /* 0x0000001b05057211 */ /* 0x080fe400010f0eff */
[----:B------:R-:W-:Y:S01]  /*0e80*/  LEA.HI.X.SX32 R3, R3, R27, 0x1, P0 ;  /* 0x0000001b03037211 */ /* 0x000fe200000f0eff */
[----:B-----5:R-:W-:Y:S04]  /*0e90*/  STL [R1+0x3fc], R28 ;  /* 0x0003fc1c01007387 */ /* 0x020fe80000100800 */
[----:B------:R0:W-:Y:S04]  /*0ea0*/  STL [R1+0x3f8], R22 ;  /* 0x0003f81601007387 */ /* 0x0001e80000100800 */
[----:B------:R1:W-:Y:S04]  /*0eb0*/  STL [R1+0x280], R21 ;  /* 0x0002801501007387 */ /* 0x0003e80000100800 */
[----:B------:R4:W5:Y:S04]  /*0ec0*/  LDG.E.U16 R10, [R2.64] ;  /* 0x00000004020a7981 */ /* 0x000968000c1e1500 */
[----:B0-----:R0:W5:Y:S04]  /*0ed0*/  LDG.E.U16 R22, [R8.64] ;  /* 0x0000000408167981 */ /* 0x001168000c1e1500 */
[----:B-1----:R1:W5:Y:S01]  /*0ee0*/  LDG.E.U16 R21, [R6.64] ;  /* 0x0000000406157981 */ /* 0x002362000c1e1500 */
[----:B----4-:R-:W-:-:S02]  /*0ef0*/  IMAD R3, R0, 0xa9, RZ ;  /* 0x000000a900037824 */ /* 0x010fc400078e02ff */
[C---:B0-----:R-:W-:Y:S02]  /*0f00*/  IMAD R8, R0.reuse, 0x152, RZ ;  /* 0x0000015200087824 */ /* 0x041fe400078e02ff */
[----:B-1----:R-:W-:-:S03]  /*0f10*/  IMAD R6, R0, 0x162, RZ ;  /* 0x0000016200067824 */ /* 0x002fc600078e02ff */
[-C--:B------:R-:W-:Y:S01]  /*0f20*/  IADD3 R8, P0, R8, R26.reuse, RZ ;  /* 0x0000001a08087210 */ /* 0x080fe20007f1e0ff */
[----:B------:R-:W-:Y:S01]  /*0f30*/  IMAD R7, R0, 0xb1, RZ ;  /* 0x000000b100077824 */ /* 0x000fe200078e02ff */
[----:B------:R-:W-:Y:S02]  /*0f40*/  IADD3 R6, P1, R6, R26, RZ ;  /* 0x0000001a06067210 */ /* 0x000fe40007f3e0ff */
[-C--:B------:R-:W-:Y:S02]  /*0f50*/  LEA.HI.X.SX32 R9, R3, R27.reuse, 0x1, P0 ;  /* 0x0000001b03097211 */ /* 0x080fe400000f0eff */
[----:B------:R-:W-:Y:S01]  /*0f60*/  LEA.HI.X.SX32 R7, R7, R27, 0x1, P1 ;  /* 0x0000001b07077211 */ /* 0x000fe200008f0eff */
[----:B--2---:R0:W-:Y:S04]  /*0f70*/  STL [R1+0x26c], R14 ;  /* 0x00026c0e01007387 */ /* 0x0041e80000100800 */
[----:B0-----:R0:W2:Y:S02]  /*0f80*/  LDG.E.U16 R14, [R4.64] ;  /* 0x00000004040e7981 */ /* 0x0010a4000c1e1500 */
[----:B0-----:R-:W-:-:S02]  /*0f90*/  IMAD R4, R0, 0x172, RZ ;  /* 0x0000017200047824 */ /* 0x001fc400078e02ff */
[----:B------:R-:W-:-:S03]  /*0fa0*/  IMAD R5, R0, 0xb9, RZ ;  /* 0x000000b900057824 */ /* 0x000fc600078e02ff */
[----:B------:R-:W-:-:S04]  /*0fb0*/  IADD3 R4, P2, R4, R26, RZ ;  /* 0x0000001a04047210 */ /* 0x000fc80007f5e0ff */
[----:B------:R-:W-:Y:S01]  /*0fc0*/  LEA.HI.X.SX32 R5, R5, R27, 0x1, P2 ;  /* 0x0000001b05057211 */ /* 0x000fe200010f0eff */
[----:B---3--:R0:W-:Y:S04]  /*0fd0*/  STL [R1+0x3ec], R19 ;  /* 0x0003ec1301007387 */ /* 0x0081e80000100800 */
[----:B0-----:R0:W3:Y:S04]  /*0fe0*/  LDG.E.U16 R19, [R6.64] ;  /* 0x0000000406137981 */ /* 0x0010e8000c1e1500 */
[----:B------:R1:W-:Y:S04]  /*0ff0*/  STL [R1+0x17c], R17 ;  /* 0x00017c1101007387 */ /* 0x0003e80000100800 */
[----:B------:R-:W-:Y:S04]  /*1000*/  STL [R1+0x12c], R12 ;  /* 0x00012c0c01007387 */ /* 0x000fe80000100800 */
[----:B------:R4:W-:Y:S04]  /*1010*/  STL [R1+0x3e8], R11 ;  /* 0x0003e80b01007387 */ /* 0x0009e80000100800 */
[----:B-1----:R1:W3:Y:S04]  /*1020*/  LDG.E.U16 R17, [R4.64] ;  /* 0x0000000404117981 */ /* 0x0022e8000c1e1500 */
[----:B----4-:R4:W3:Y:S01]  /*1030*/  LDG.E.U16 R11, [R8.64] ;  /* 0x00000004080b7981 */ /* 0x0108e2000c1e1500 */
[----:B------:R-:W-:-:S02]  /*1040*/  IMAD R2, R0, 0x182, RZ ;  /* 0x0000018200027824 */ /* 0x000fc400078e02ff */
[----:B------:R-:W-:-:S03]  /*1050*/  IMAD R3, R0, 0xc1, RZ ;  /* 0x000000c100037824 */ /* 0x000fc600078e02ff */
[----:B------:R-:W-:-:S04]  /*1060*/  IADD3 R2, P0, R2, R26, RZ ;  /* 0x0000001a02027210 */ /* 0x000fc80007f1e0ff */
[----:B------:R-:W-:Y:S01]  /*1070*/  LEA.HI.X.SX32 R3, R3, R27, 0x1, P0 ;  /* 0x0000001b03037211 */ /* 0x000fe200000f0eff */
[C---:B----4-:R-:W-:Y:S02]  /*1080*/  IMAD R8, R0.reuse, 0x192, RZ ;  /* 0x0000019200087824 */ /* 0x050fe400078e02ff */
[----:B0-----:R-:W-:Y:S02]  /*1090*/  IMAD R6, R0, 0x1a2, RZ ;  /* 0x000001a200067824 */ /* 0x001fe400078e02ff */
[----:B------:R0:W4:Y:S01]  /*10a0*/  LDG.E.U16 R12, [R2.64] ;  /* 0x00000004020c7981 */ /* 0x000122000c1e1500 */
[-C--:B------:R-:W-:Y:S01]  /*10b0*/  IADD3 R8, P0, R8, R26.reuse, RZ ;  /* 0x0000001a08087210 */ /* 0x080fe20007f1e0ff */
[----:B-1----:R-:W-:Y:S01]  /*10c0*/  IMAD R4, R0, 0x1b2, RZ ;  /* 0x000001b200047824 */ /* 0x002fe200078e02ff */
[----:B------:R-:W-:Y:S01]  /*10d0*/  IADD3 R6, P1, R6, R26, RZ ;  /* 0x0000001a06067210 */ /* 0x000fe20007f3e0ff */
[C---:B------:R-:W-:Y:S02]  /*10e0*/  IMAD R7, R0.reuse, 0xd1, RZ ;  /* 0x000000d100077824 */ /* 0x040fe400078e02ff */
[----:B0-----:R-:W-:-:S02]  /*10f0*/  IMAD R3, R0, 0xc9, RZ ;  /* 0x000000c900037824 */ /* 0x001fc400078e02ff */
[----:B------:R-:W-:Y:S01]  /*1100*/  IMAD R2, R0, 0x1c2, RZ ;  /* 0x000001c200027824 */ /* 0x000fe200078e02ff */
[-C--:B------:R-:W-:Y:S01]  /*1110*/  IADD3 R4, P2, R4, R26.reuse, RZ ;  /* 0x0000001a04047210 */ /* 0x080fe20007f5e0ff */
[C---:B------:R-:W-:Y:S01]  /*1120*/  IMAD R5, R0.reuse, 0xd9, RZ ;  /* 0x000000d900057824 */ /* 0x040fe200078e02ff */
[-C--:B------:R-:W-:Y:S01]  /*1130*/  LEA.HI.X.SX32 R9, R3, R27.reuse, 0x1, P0 ;  /* 0x0000001b03097211 */ /* 0x080fe200000f0eff */
[----:B------:R-:W-:Y:S01]  /*1140*/  IMAD R3, R0, 0xe1, RZ ;  /* 0x000000e100037824 */ /* 0x000fe200078e02ff */
[----:B------:R-:W-:Y:S01]  /*1150*/  IADD3 R2, P0, R2, R26, RZ ;  /* 0x0000001a02027210 */ /* 0x000fe20007f1e0ff */
[----:B-----5:R0:W-:Y:S01]  /*1160*/  STL [R1+0x3dc], R22 ;  /* 0x0003dc1601007387 */ /* 0x0201e20000100800 */
[----:B------:R-:W-:-:S03]  /*1170*/  LEA.HI.X.SX32 R7, R7, R27, 0x1, P1 ;  /* 0x0000001b07077211 */ /* 0x000fc600008f0eff */
[----:B------:R-:W-:Y:S01]  /*1180*/  STL [R1+0x3d8], R21 ;  /* 0x0003d81501007387 */ /* 0x000fe20000100800 */
[-C--:B------:R-:W-:Y:S02]  /*1190*/  LEA.HI.X.SX32 R5, R5, R27.reuse, 0x1, P2 ;  /* 0x0000001b05057211 */ /* 0x080fe400010f0eff */
[----:B------:R-:W-:Y:S01]  /*11a0*/  LEA.HI.X.SX32 R3, R3, R27, 0x1, P0 ;  /* 0x0000001b03037211 */ /* 0x000fe200000f0eff */
[----:B------:R1:W5:Y:S04]  /*11b0*/  LDG.E.U16 R28, [R6.64] ;  /* 0x00000004061c7981 */ /* 0x000368000c1e1500 */
[----:B0-----:R0:W5:Y:S01]  /*11c0*/  LDG.E.U16 R22, [R4.64] ;  /* 0x0000000404167981 */ /* 0x001162000c1e1500 */
[C---:B-1----:R-:W-:Y:S02]  /*11d0*/  IMAD R6, R0.reuse, 0x1e2, RZ ;  /* 0x000001e200067824 */ /* 0x042fe400078e02ff */
[----:B------:R-:W-:-:S02]  /*11e0*/  IMAD R7, R0, 0xf1, RZ ;  /* 0x000000f100077824 */ /* 0x000fc400078e02ff */
[----:B0-----:R-:W-:Y:S01]  /*11f0*/  IMAD R4, R0, 0x1f2, RZ ;  /* 0x000001f200047824 */ /* 0x001fe200078e02ff */
[----:B------:R-:W-:Y:S01]  /*1200*/  IADD3 R6, P1, R6, R26, RZ ;  /* 0x0000001a06067210 */ /* 0x000fe20007f3e0ff */
[----:B------:R-:W-:-:S03]  /*1210*/  IMAD R5, R0, 0xf9, RZ ;  /* 0x000000f900057824 */ /* 0x000fc600078e02ff */
[----:B------:R-:W-:Y:S02]  /*1220*/  IADD3 R4, P2, R4, R26, RZ ;  /* 0x0000001a04047210 */ /* 0x000fe40007f5e0ff */
[-C--:B------:R-:W-:Y:S02]  /*1230*/  LEA.HI.X.SX32 R7, R7, R27.reuse, 0x1, P1 ;  /* 0x0000001b07077211 */ /* 0x080fe400008f0eff */
[----:B------:R-:W-:Y:S01]  /*1240*/  LEA.HI.X.SX32 R5, R5, R27, 0x1, P2 ;  /* 0x0000001b05057211 */ /* 0x000fe200010f0eff */
[----:B--2---:R0:W-:Y:S04]  /*1250*/  STL [R1+0x3d4], R14 ;  /* 0x0003d40e01007387 */ /* 0x0041e80000100800 */
[----:B------:R1:W-:Y:S04]  /*1260*/  STL [R1+0x3d0], R10 ;  /* 0x0003d00a01007387 */ /* 0x0003e80000100800 */
[----:B0-----:R0:W2:Y:S04]  /*1270*/  LDG.E.U16 R14, [R2.64] ;  /* 0x00000004020e7981 */ /* 0x0010a8000c1e1500 */
[----:B-1----:R1:W2:Y:S01]  /*1280*/  LDG.E.U16 R10, [R8.64] ;  /* 0x00000004080a7981 */ /* 0x0022a2000c1e1500 */
[----:B0-----:R-:W-:-:S02]  /*1290*/  IMAD R2, R0, 0xe9, RZ ;  /* 0x000000e900027824 */ /* 0x001fc400078e02ff */
[----:B-1----:R-:W-:-:S05]  /*12a0*/  IMAD R8, R0, 0x1d2, RZ ;  /* 0x000001d200087824 */ /* 0x002fca00078e02ff */
[----:B------:R-:W-:-:S04]  /*12b0*/  IADD3 R8, P0, R8, R26, RZ ;  /* 0x0000001a08087210 */ /* 0x000fc80007f1e0ff */
[----:B------:R-:W-:-:S05]  /*12c0*/  LEA.HI.X.SX32 R9, R2, R27, 0x1, P0 ;  /* 0x0000001b02097211 */ /* 0x000fca00000f0eff */
[----:B------:R0:W5:Y:S04]  /*12d0*/  LDG.E.U16 R29, [R8.64] ;  /* 0x00000004081d7981 */ /* 0x000168000c1e1500 */
[----:B---3--:R-:W-:Y:S04]  /*12e0*/  STL [R1+0x3cc], R11 ;  /* 0x0003cc0b01007387 */ /* 0x008fe80000100800 */
[----:B------:R1:W-:Y:S04]  /*12f0*/  STL [R1+0x3c8], R19 ;  /* 0x0003c81301007387 */ /* 0x0003e80000100800 */
[----:B------:R3:W-:Y:S04]  /*1300*/  STL [R1+0x3c4], R17 ;  /* 0x0003c41101007387 */ /* 0x0007e80000100800 */
[----:B-1----:R1:W5:Y:S04]  /*1310*/  LDG.E.U16 R19, [R4.64] ;  /* 0x0000000404137981 */ /* 0x002368000c1e1500 */
[----:B---3--:R3:W5:Y:S01]  /*1320*/  LDG.E.U16 R17, [R6.64] ;  /* 0x0000000406117981 */ /* 0x008762000c1e1500 */
[----:B------:R-:W-:-:S02]  /*1330*/  IMAD R11, R0, 0x22, RZ ;  /* 0x00000022000b7824 */ /* 0x000fc400078e02ff */
[----:B------:R-:W-:-:S03]  /*1340*/  IMAD R3, R0, 0x11, RZ ;  /* 0x0000001100037824 */ /* 0x000fc600078e02ff */
[-C--:B------:R-:W-:Y:S01]  /*1350*/  IADD3 R2, P0, R11, R26.reuse, RZ ;  /* 0x0000001a0b027210 */ /* 0x080fe20007f1e0ff */
[----:B----4-:R4:W-:Y:S03]  /*1360*/  STL [R1+0x3bc], R12 ;  /* 0x0003bc0c01007387 */ /* 0x0109e60000100800 */
[----:B------:R-:W-:Y:S01]  /*1370*/  LEA.HI.X.SX32 R3, R3, R27, 0x1, P0 ;  /* 0x0000001b03037211 */ /* 0x000fe200000f0eff */
[C---:B-1----:R-:W-:Y:S02]  /*1380*/  IMAD R4, R0.reuse, 0x52, RZ ;  /* 0x0000005200047824 */ /* 0x042fe400078e02ff */
[C---:B------:R-:W-:Y:S02]  /*1390*/  IMAD R5, R0.reuse, 0x29, RZ ;  /* 0x0000002900057824 */ /* 0x040fe400078e02ff */
[----:B------:R1:W5:Y:S01]  /*13a0*/  LDG.E.U16 R21, [R2.64] ;  /* 0x0000000402157981 */ /* 0x000362000c1e1500 */
[----:B----4-:R-:W-:Y:S01]  /*13b0*/  IMAD R12, R0, 0x32, RZ ;  /* 0x00000032000c7824 */ /* 0x010fe200078e02ff */
[----:B------:R-:W-:Y:S01]  /*13c0*/  IADD3 R4, P2, R4, R26, RZ ;  /* 0x0000001a04047210 */ /* 0x000fe20007f5e0ff */
[----:B---3--:R-:W-:-:S03]  /*13d0*/  IMAD R6, R0, 0x42, RZ ;  /* 0x0000004200067824 */ /* 0x008fc600078e02ff */
[----:B0-----:R-:W-:Y:S01]  /*13e0*/  IADD3 R8, P0, R12, R26, RZ ;  /* 0x0000001a0c087210 */ /* 0x001fe20007f1e0ff */
[C---:B-1----:R-:W-:Y:S01]  /*13f0*/  IMAD R2, R0.reuse, 0x19, RZ ;  /* 0x0000001900027824 */ /* 0x042fe200078e02ff */
[----:B------:R-:W-:Y:S01]  /*1400*/  LEA.HI.X.SX32 R5, R5, R27, 0x1, P2 ;  /* 0x0000001b05057211 */ /* 0x000fe200010f0eff */
[----:B------:R-:W-:-:S03]  /*1410*/  IMAD R3, R0, 0x31, RZ ;  /* 0x0000003100037824 */ /* 0x000fc600078e02ff */
[----:B------:R-:W-:Y:S01]  /*1420*/  LEA.HI.X.SX32 R9, R2, R27, 0x1, P0 ;  /* 0x0000001b02097211 */ /* 0x000fe200000f0eff */
[----:B------:R-:W-:Y:S01]  /*1430*/  IMAD R7, R0, 0x21, RZ ;  /* 0x0000002100077824 */ /* 0x000fe200078e02ff */
[----:B------:R-:W-:-:S04]  /*1440*/  IADD3 R6, P1, R6, R26, RZ ;  /* 0x0000001a06067210 */ /* 0x000fc80007f3e0ff */
[-C--:B------:R-:W-:Y:S01]  /*1450*/  LEA.HI.X.SX32 R7, R7, R27.reuse, 0x1, P1 ;  /* 0x0000001b07077211 */ /* 0x080fe200008f0eff */
[----:B--2---:R0:W-:Y:S02]  /*1460*/  STL [R1+0x3b4], R10 ;  /* 0x0003b40a01007387 */ /* 0x0041e40000100800 */
[----:B0-----:R-:W-:Y:S02]  /*1470*/  IMAD R10, R0, 0x62, RZ ;  /* 0x00000062000a7824 */ /* 0x001fe400078e02ff */
[----:B-----5:R0:W-:Y:S03]  /*1480*/  STL [R1+0x3a8], R28 ;  /* 0x0003a81c01007387 */ /* 0x0201e60000100800 */
[----:B------:R-:W-:Y:S01]  /*1490*/  IADD3 R2, P0, R10, R26, RZ ;  /* 0x0000001a0a027210 */ /* 0x000fe20007f1e0ff */
[----:B------:R1:W-:Y:S03]  /*14a0*/  STL [R1+0x3a0], R22 ;  /* 0x0003a01601007387 */ /* 0x0003e60000100800 */
[----:B------:R-:W-:Y:S01]  /*14b0*/  LEA.HI.X.SX32 R3, R3, R27, 0x1, P0 ;  /* 0x0000001b03037211 */ /* 0x000fe200000f0eff */
[----:B------:R2:W-:Y:S04]  /*14c0*/  STL [R1+0x27c], R14 ;  /* 0x00027c0e01007387 */ /* 0x0005e80000100800 */
[----:B0-----:R0:W3:Y:S04]  /*14d0*/  LDG.E.U16 R28, [R4.64] ;  /* 0x00000004041c7981 */ /* 0x0010e8000c1e1500 */
[----:B------:R4:W-:Y:S04]  /*14e0*/  STL [R1+0x200], R29 ;  /* 0x0002001d01007387 */ /* 0x0009e80000100800 */
[----:B-1----:R1:W5:Y:S01]  /*14f0*/  LDG.E.U16 R22, [R8.64] ;  /* 0x0000000408167981 */ /* 0x002362000c1e1500 */
[----:B0-----:R-:W-:-:S03]  /*1500*/  IMAD R4, R0, 0x72, RZ ;  /* 0x0000007200047824 */ /* 0x001fc600078e02ff */
[----:B--2---:R0:W2:Y:S04]  /*1510*/  LDG.E.U16 R14, [R6.64] ;  /* 0x00000004060e7981 */ /* 0x0040a8000c1e1500 */
[----:B----4-:R4:W3:Y:S01]  /*1520*/  LDG.E.U16 R29, [R2.64] ;  /* 0x00000004021d7981 */ /* 0x0108e2000c1e1500 */
[----:B-1----:R-:W-:Y:S01]  /*1530*/  IADD3 R8, P0, R4, R26, RZ ;  /* 0x0000001a04087210 */ /* 0x002fe20007f1e0ff */
[C---:B------:R-:W-:Y:S02]  /*1540*/  IMAD R5, R0.reuse, 0x49, RZ ;  /* 0x0000004900057824 */ /* 0x040fe400078e02ff */
[C---:B0-----:R-:W-:Y:S02]  /*1550*/  IMAD R7, R0.reuse, 0x41, RZ ;  /* 0x0000004100077824 */ /* 0x041fe400078e02ff */
[----:B----4-:R-:W-:-:S05]  /*1560*/  IMAD R2, R0, 0x39, RZ ;  /* 0x0000003900027824 */ /* 0x010fca00078e02ff */
[----:B------:R-:W-:-:S05]  /*1570*/  LEA.HI.X.SX32 R9, R2, R27, 0x1, P0 ;  /* 0x0000001b02097211 */ /* 0x000fca00000f0eff */
[----:B------:R0:W4:Y:S04]  /*1580*/  LDG.E.U16 R8, [R8.64] ;  /* 0x0000000408087981 */ /* 0x000128000c1e1500 */
[----:B------:R1:W-:Y:S04]  /*1590*/  STL [R1+0x178], R17 ;  /* 0x0001781101007387 */ /* 0x0003e80000100800 */
[----:B------:R0:W-:Y:S01]  /*15a0*/  STL [R1+0x128], R19 ;  /* 0x0001281301007387 */ /* 0x0001e20000100800 */
[C---:B-1----:R-:W-:Y:S02]  /*15b0*/  IMAD R17, R0.reuse, 0x82, RZ ;  /* 0x0000008200117824 */ /* 0x042fe400078e02ff */
[----:B0-----:R-:W-:-:S03]  /*15c0*/  IMAD R19, R0, 0x92, RZ ;  /* 0x0000009200137824 */ /* 0x001fc600078e02ff */
[-C--:B------:R-:W-:Y:S02]  /*15d0*/  IADD3 R6, P1, R17, R26.reuse, RZ ;  /* 0x0000001a11067210 */ /* 0x080fe40007f3e0ff */
[----:B------:R-:W-:Y:S02]  /*15e0*/  IADD3 R4, P2, R19, R26, RZ ;  /* 0x0000001a13047210 */ /* 0x000fe40007f5e0ff */
[-C--:B------:R-:W-:Y:S02]  /*15f0*/  LEA.HI.X.SX32 R7, R7, R27.reuse, 0x1, P1 ;  /* 0x0000001b07077211 */ /* 0x080fe400008f0eff */
[----:B------:R-:W-:-:S03]  /*1600*/  LEA.HI.X.SX32 R5, R5, R27, 0x1, P2 ;  /* 0x0000001b05057211 */ /* 0x000fc600010f0eff */
[----:B------:R0:W4:Y:S04]  /*1610*/  LDG.E.U16 R9, [R6.64] ;  /* 0x0000000406097981 */ /* 0x000128000c1e1500 */
[----:B------:R1:W4:Y:S04]  /*1620*/  LDG.E.U16 R10, [R4.64] ;  /* 0x00000004040a7981 */ /* 0x000328000c1e1500 */
[----:B------:R0:W-:Y:S01]  /*1630*/  STL [R1+0x3ac], R21 ;  /* 0x0003ac1501007387 */ /* 0x0001e20000100800 */
[C---:B------:R-:W-:Y:S02]  /*1640*/  IMAD R3, R0.reuse, 0x51, RZ ;  /* 0x0000005100037824 */ /* 0x040fe400078e02ff */
[----:B0-----:R-:W-:-:S05]  /*1650*/  IMAD R21, R0, 0xa2, RZ ;  /* 0x000000a200157824 */ /* 0x001fca00078e02ff */
[----:B------:R-:W-:-:S04]  /*1660*/  IADD3 R2, P0, R21, R26, RZ ;  /* 0x0000001a15027210 */ /* 0x000fc80007f1e0ff */
[----:B------:R-:W-:Y:S01]  /*1670*/  LEA.HI.X.SX32 R3, R3, R27, 0x1, P0 ;  /* 0x0000001b03037211 */ /* 0x000fe200000f0eff */
[----:B-----5:R0:W-:Y:S04]  /*1680*/  STL [R1+0x39c], R22 ;  /* 0x00039c1601007387 */ /* 0x0201e80000100800 */
[----:B--2---:R2:W-:Y:S04]  /*1690*/  STL [R1+0x398], R14 ;  /* 0x0003980e01007387 */ /* 0x0045e80000100800 */
[----:B---3--:R3:W-:Y:S01]  /*16a0*/  STL [R1+0x394], R28 ;  /* 0x0003941c01007387 */ /* 0x0087e20000100800 */
[----:B0-----:R-:W-:-:S03]  /*16b0*/  IMAD R22, R0, 0xb2, RZ ;  /* 0x000000b200167824 */ /* 0x001fc600078e02ff */
[----:B------:R0:W-:Y:S04]  /*16c0*/  STL [R1+0x390], R29 ;  /* 0x0003901d01007387 */ /* 0x0001e80000100800 */
[----:B--2---:R2:W5:Y:S01]  /*16d0*/  LDG.E.U16 R14, [R2.64] ;  /* 0x00000004020e7981 */ /* 0x004562000c1e1500 */
[----:B---3--:R-:W-:Y:S01]  /*16e0*/  IMAD R28, R0, 0xc2, RZ ;  /* 0x000000c2001c7824 */ /* 0x008fe200078e02ff */
[-C--:B-1----:R-:W-:Y:S01]  /*16f0*/  IADD3 R4, P0, R22, R26.reuse, RZ ;  /* 0x0000001a16047210 */ /* 0x082fe20007f1e0ff */
[C---:B0-----:R-:W-:Y:S02]  /*1700*/  IMAD R29, R0.reuse, 0xd2, RZ ;  /* 0x000000d2001d7824 */ /* 0x041fe400078e02ff */
[----:B--2---:R-:W-:Y:S01]  /*1710*/  IMAD R2, R0, 0x59, RZ ;  /* 0x0000005900027824 */ /* 0x004fe200078e02ff */
[----:B------:R-:W-:Y:S01]  /*1720*/  IADD3 R6, P1, R28, R26, RZ ;  /* 0x0000001a1c067210 */ /* 0x000fe20007f3e0ff */
[----:B------:R-:W-:Y:S01]  /*1730*/  IMAD R3, R0, 0x61, RZ ;  /* 0x0000006100037824 */ /* 0x000fe200078e02ff */
[----:B----4-:R0:W-:Y:S02]  /*1740*/  STL [R1+0x38c], R8 ;  /* 0x00038c0801007387 */ /* 0x0101e40000100800 */
[----:B------:R-:W-:-:S02]  /*1750*/  LEA.HI.X.SX32 R5, R2, R27, 0x1, P0 ;  /* 0x0000001b02057211 */ /* 0x000fc400000f0eff */
[----:B------:R-:W-:Y:S02]  /*1760*/  IADD3 R2, P0, R29, R26, RZ ;  /* 0x0000001a1d027210 */ /* 0x000fe40007f1e0ff */
[----:B------:R-:W-:Y:S01]  /*1770*/  LEA.HI.X.SX32 R7, R3, R27, 0x1, P1 ;  /* 0x0000001b03077211 */ /* 0x000fe200008f0eff */
[----:B0-----:R-:W-:-:S05]  /*1780*/  IMAD R8, R0, 0x69, RZ ;  /* 0x0000006900087824 */ /* 0x001fca00078e02ff */
[----:B------:R0:W2:Y:S01]  /*1790*/  LDG.E.U16 R7, [R6.64] ;  /* 0x0000000406077981 */ /* 0x0000a2000c1e1500 */
[----:B------:R-:W-:Y:S01]  /*17a0*/  LEA.HI.X.SX32 R3, R8, R27, 0x1, P0 ;  /* 0x0000001b08037211 */ /* 0x000fe200000f0eff */
[----:B------:R-:W-:-:S04]  /*17b0*/  IMAD R8, R0, 0xf2, RZ ;  /* 0x000000f200087824 */ /* 0x000fc800078e02ff */
[----:B0-----:R0:W3:Y:S04]  /*17c0*/  LDG.E.U16 R6, [R2.64] ;  /* 0x0000000402067981 */ /* 0x0010e8000c1e1500 */
[----:B------:R1:W-:Y:S04]  /*17d0*/  STL [R1+0x388], R9 ;  /* 0x0003880901007387 */ /* 0x0003e80000100800 */
[----:B------:R4:W-:Y:S01]  /*17e0*/  STL [R1+0x384], R10 ;  /* 0x0003840a01007387 */ /* 0x0009e20000100800 */
[----:B-1----:R-:W-:-:S03]  /*17f0*/  IMAD R9, R0, 0xe2, RZ ;  /* 0x000000e200097824 */ /* 0x002fc600078e02ff */
[----:B----4-:R1:W4:Y:S01]  /*1800*/  LDG.E.U16 R10, [R4.64] ;  /* 0x00000004040a7981 */ /* 0x010322000c1e1500 */
[C---:B0-----:R-:W-:Y:S02]  /*1810*/  IMAD R3, R0.reuse, 0x79, RZ ;  /* 0x0000007900037824 */ /* 0x041fe400078e02ff */
[----:B-1----:R-:W-:Y:S01]  /*1820*/  IMAD R5, R0, 0x71, RZ ;  /* 0x0000007100057824 */ /* 0x002fe200078e02ff */
[----:B------:R-:W-:-:S04]  /*1830*/  IADD3 R4, P1, R9, R26, RZ ;  /* 0x0000001a09047210 */ /* 0x000fc80007f3e0ff */
[----:B------:R-:W-:Y:S02]  /*1840*/  LEA.HI.X.SX32 R5, R5, R27, 0x1, P1 ;  /* 0x0000001b05057211 */ /* 0x000fe400008f0eff */
[----:B------:R-:W-:-:S03]  /*1850*/  IADD3 R2, P1, R8, R26, RZ ;  /* 0x0000001a08027210 */ /* 0x000fc60007f3e0ff */
[----:B------:R0:W3:Y:S01]  /*1860*/  LDG.E.U16 R4, [R4.64] ;  /* 0x0000000404047981 */ /* 0x0000e2000c1e1500 */
[----:B------:R-:W-:-:S06]  /*1870*/  LEA.HI.X.SX32 R3, R3, R27, 0x1, P1 ;  /* 0x0000001b03037211 */ /* 0x000fcc00008f0eff */
[----:B------:R1:W3:Y:S01]  /*1880*/  LDG.E.U16 R3, [R2.64] ;  /* 0x0000000402037981 */ /* 0x0002e2000c1e1500 */
[----:B0-----:R-:W-:-:S03]  /*1890*/  IMAD R5, R0, 0x34, RZ ;  /* 0x0000003400057824 */ /* 0x001fc600078e02ff */
[----:B-----5:R0:W-:Y:S02]  /*18a0*/  STL [R1+0x380], R14 ;  /* 0x0003800e01007387 */ /* 0x0201e40000100800 */
[----:B0-----:R-:W-:-:S04]  /*18b0*/  SHF.L.U32 R14, R0, 0x1, RZ ;  /* 0x00000001000e7819 */ /* 0x001fc800000006ff */
[----:B------:R-:W-:-:S04]  /*18c0*/  IADD3 R8, P0, R14, R26, RZ ;  /* 0x0000001a0e087210 */ /* 0x000fc80007f1e0ff */
[----:B------:R-:W-:Y:S02]  /*18d0*/  LEA.HI.X.SX32 R9, R0, R27, 0x1, P0 ;  /* 0x0000001b00097211 */ /* 0x000fe400000f0eff */
[----:B-1----:R-:W-:-:S03]  /*18e0*/  IADD3 R2, P0, R5, R26, RZ ;  /* 0x0000001a05027210 */ /* 0x002fc60007f1e0ff */
[----:B------:R0:W5:Y:S04]  /*18f0*/  LDG.E.U16 R8, [R8.64] ;  /* 0x0000000408087981 */ /* 0x000168000c1e1500 */
[----:B----4-:R1:W-:Y:S04]  /*1900*/  STL [R1+0x378], R10 ;  /* 0x0003780a01007387 */ /* 0x0103e80000100800 */
[----:B--2---:R2:W-:Y:S01]  /*1910*/  STL [R1+0x374], R7 ;  /* 0x0003740701007387 */ /* 0x0045e20000100800 */
[----:B-1----:R-:W-:-:S03]  /*1920*/  IMAD R10, R0, 0x1a, RZ ;  /* 0x0000001a000a7824 */ /* 0x002fc600078e02ff */
[----:B---3--:R1:W-:Y:S01]  /*1930*/  STL [R1+0x370], R6 ;  /* 0x0003700601007387 */ /* 0x0083e20000100800 */
[----:B--2---:R-:W-:Y:S01]  /*1940*/  IMAD R7, R0, 0xd, RZ ;  /* 0x0000000d00077824 */ /* 0x004fe200078e02ff */
[-C--:B-1----:R-:W-:Y:S02]  /*1950*/  IADD3 R6, P1, R10, R26.reuse, RZ ;  /* 0x0000001a0a067210 */ /* 0x082fe40007f3e0ff */
[----:B------:R1:W-:Y:S02]  /*1960*/  STL [R1+0x36c], R4 ;  /* 0x00036c0401007387 */ /* 0x0003e40000100800 */
[----:B------:R-:W-:Y:S02]  /*1970*/  LEA.HI.X.SX32 R7, R7, R27, 0x1, P1 ;  /* 0x0000001b07077211 */ /* 0x000fe400008f0eff */
[----:B------:R2:W-:Y:S04]  /*1980*/  STL [R1+0x368], R3 ;  /* 0x0003680301007387 */ /* 0x0005e80000100800 */
[----:B------:R-:W3:Y:S01]  /*1990*/  LDG.E.U16 R6, [R6.64] ;  /* 0x0000000406067981 */ /* 0x000ee2000c1e1500 */
[----:B-1----:R-:W-:-:S02]  /*19a0*/  IADD3 R4, P2, R13, R26, RZ ;  /* 0x0000001a0d047210 */ /* 0x002fc40007f5e0ff */
[----:B--2---:R-:W-:-:S05]  /*19b0*/  LEA.HI.X.SX32 R3, R10, R27, 0x1, P0 ;  /* 0x0000001b0a037211 */ /* 0x004fca00000f0eff */
[----:B------:R1:W2:Y:S01]  /*19c0*/  LDG.E.U16 R13, [R2.64] ;  /* 0x00000004020d7981 */ /* 0x0002a2000c1e1500 */
[----:B0-----:R-:W-:Y:S01]  /*19d0*/  IMAD R9, R0, 0x44, RZ ;  /* 0x0000004400097824 */ /* 0x001fe200078e02ff */
[----:B------:R-:W-:-:S05]  /*19e0*/  LEA.HI.X.SX32 R5, R5, R27, 0x1, P2 ;  /* 0x0000001b05057211 */ /* 0x000fca00010f0eff */
[----:B------:R0:W4:Y:S01]  /*19f0*/  LDG.E.U16 R4, [R4.64] ;  /* 0x0000000404047981 */ /* 0x000122000c1e1500 */
[----:B-1----:R-:W-:-:S04]  /*1a00*/  IADD3 R2, P0, R9, R26, RZ ;  /* 0x0000001a09027210 */ /* 0x002fc80007f1e0ff */
[----:B------:R-:W-:Y:S01]  /*1a10*/  LEA.HI.X.SX32 R3, R11, R27, 0x1, P0 ;  /* 0x0000001b0b037211 */ /* 0x000fe200000f0eff */
[----:B-----5:R-:W-:Y:S04]  /*1a20*/  STL [R1+0x364], R8 ;  /* 0x0003640801007387 */ /* 0x020fe80000100800 */
[----:B---3--:R-:W-:Y:S04]  /*1a30*/  STL [R1+0x35c], R6 ;  /* 0x00035c0601007387 */ /* 0x008fe80000100800 */
[----:B--2---:R1:W-:Y:S04]  /*1a40*/  STL [R1+0x358], R13 ;  /* 0x0003580d01007387 */ /* 0x0043e80000100800 */
[----:B-1----:R1:W2:Y:S01]  /*1a50*/  LDG.E.U16 R13, [R2.64] ;  /* 0x00000004020d7981 */ /* 0x0022a2000c1e1500 */
[C---:B0-----:R-:W-:Y:S01]  /*1a60*/  IMAD R5, R0.reuse, 0x2a, RZ ;  /* 0x0000002a00057824 */ /* 0x041fe200078e02ff */
[----:B------:R-:W-:Y:S01]  /*1a70*/  IADD3 R8, P1, R23, R26, RZ ;  /* 0x0000001a17087210 */ /* 0x000fe20007f3e0ff */
[----:B------:R-:W-:-:S02]  /*1a80*/  IMAD R7, R0, 0x15, RZ ;  /* 0x0000001500077824 */ /* 0x000fc400078e02ff */
[----:B------:R-:W-:Y:S01]  /*1a90*/  IMAD R10, R0, 0x54, RZ ;  /* 0x00000054000a7824 */ /* 0x000fe200078e02ff */
[-C--:B------:R-:W-:Y:S01]  /*1aa0*/  IADD3 R6, P0, R5, R26.reuse, RZ ;  /* 0x0000001a05067210 */ /* 0x080fe20007f1e0ff */
[----:B----4-:R0:W-:Y:S01]  /*1ab0*/  STL [R1+0x350], R4 ;  /* 0x0003500401007387 */ /* 0x0101e20000100800 */
[-C--:B------:R-:W-:Y:S02]  /*1ac0*/  LEA.HI.X.SX32 R9, R9, R27.reuse, 0x1, P1 ;  /* 0x0000001b09097211 */ /* 0x080fe400008f0eff */
[-C--:B------:R-:W-:Y:S02]  /*1ad0*/  LEA.HI.X.SX32 R7, R7, R27.reuse, 0x1, P0 ;  /* 0x0000001b07077211 */ /* 0x080fe400000f0eff */
[-C--:B-1----:R-:W-:Y:S01]  /*1ae0*/  IADD3 R2, P2, R18, R26.reuse, RZ ;  /* 0x0000001a12027210 */ /* 0x082fe20007f5e0ff */
[----:B------:R1:W3:Y:S01]  /*1af0*/  LDG.E.U16 R23, [R8.64] ;  /* 0x0000000408177981 */ /* 0x0002e2000c1e1500 */
[C---:B0-----:R-:W-:Y:S02]  /*1b00*/  IADD3 R4, P1, R10.reuse, R26, RZ ;  /* 0x0000001a0a047210 */ /* 0x041fe40007f3e0ff */
[----:B------:R-:W-:-:S02]  /*1b10*/  LEA.HI.X.SX32 R3, R10, R27, 0x1, P2 ;  /* 0x0000001b0a037211 */ /* 0x000fc400010f0eff */
[----:B------:R-:W-:-:S03]  /*1b20*/  LEA.HI.X.SX32 R5, R5, R27, 0x1, P1 ;  /* 0x0000001b05057211 */ /* 0x000fc600008f0eff */
[----:B------:R0:W4:Y:S04]  /*1b30*/  LDG.E.U16 R10, [R2.64] ;  /* 0x00000004020a7981 */ /* 0x000128000c1e1500 */
[----:B------:R5:W3:Y:S04]  /*1b40*/  LDG.E.U16 R18, [R4.64] ;  /* 0x0000000404127981 */ /* 0x000ae8000c1e1500 */
[----:B--2---:R2:W-:Y:S04]  /*1b50*/  STL [R1+0x354], R13 ;  /* 0x0003540d01007387 */ /* 0x0045e80000100800 */
[----:B--2---:R2:W4:Y:S01]  /*1b60*/  LDG.E.U16 R13, [R6.64] ;  /* 0x00000004060d7981 */ /* 0x004522000c1e1500 */
[----:B------:R-:W-:-:S02]  /*1b70*/  IMAD R11, R0, 0x64, RZ ;  /* 0x00000064000b7824 */ /* 0x000fc400078e02ff */
[----:B-1----:R-:W-:-:S03]  /*1b80*/  IMAD R8, R0, 0x3a, RZ ;  /* 0x0000003a00087824 */ /* 0x002fc600078e02ff */
[CC--:B-----5:R-:W-:Y:S01]  /*1b90*/  IADD3 R4, P0, R11.reuse, R26.reuse, RZ ;  /* 0x0000001a0b047210 */ /* 0x0e0fe20007f1e0ff */
[----:B------:R-:W-:Y:S01]  /*1ba0*/  IMAD R9, R0, 0x74, RZ ;  /* 0x0000007400097824 */ /* 0x000fe200078e02ff */
[-C--:B0-----:R-:W-:Y:S02]  /*1bb0*/  IADD3 R2, P1, R16, R26.reuse, RZ ;  /* 0x0000001a10027210 */ /* 0x081fe40007f3e0ff */
[-C--:B------:R-:W-:Y:S01]  /*1bc0*/  LEA.HI.X.SX32 R5, R12, R27.reuse, 0x1, P0 ;  /* 0x0000001b0c057211 */ /* 0x080fe200000f0eff */
[----:B--2---:R-:W-:Y:S01]  /*1bd0*/  IMAD R7, R0, 0x1d, RZ ;  /* 0x0000001d00077824 */ /* 0x004fe200078e02ff */
[----:B------:R-:W-:Y:S02]  /*1be0*/  IADD3 R6, P0, R8, R26, RZ ;  /* 0x0000001a08067210 */ /* 0x000fe40007f1e0ff */
[-C--:B------:R-:W-:Y:S01]  /*1bf0*/  LEA.HI.X.SX32 R3, R11, R27.reuse, 0x1, P1 ;  /* 0x0000001b0b037211 */ /* 0x080fe200008f0eff */
[----:B------:R0:W2:Y:S01]  /*1c00*/  LDG.E.U16 R12, [R4.64] ;  /* 0x00000004040c7981 */ /* 0x0000a2000c1e1500 */
[----:B------:R-:W-:-:S03]  /*1c10*/  LEA.HI.X.SX32 R7, R7, R27, 0x1, P0 ;  /* 0x0000001b07077211 */ /* 0x000fc600000f0eff */
[----:B---3--:R1:W-:Y:S01]  /*1c20*/  STL [R1+0x344], R23 ;  /* 0x0003441701007387 */ /* 0x0083e20000100800 */
[----:B0-----:R-:W-:-:S03]  /*1c30*/  IADD3 R4, P1, R9, R26, RZ ;  /* 0x0000001a09047210 */ /* 0x001fc60007f3e0ff */
[----:B-1----:R0:W3:Y:S01]  /*1c40*/  LDG.E.U16 R23, [R2.64] ;  /* 0x0000000402177981 */ /* 0x0020e2000c1e1500 */
[----:B------:R-:W-:Y:S02]  /*1c50*/  LEA.HI.X.SX32 R5, R8, R27, 0x1, P1 ;  /* 0x0000001b08057211 */ /* 0x000fe400008f0eff */
[----:B0-----:R-:W-:-:S04]  /*1c60*/  IADD3 R2, P0, R15, R26, RZ ;  /* 0x0000001a0f027210 */ /* 0x001fc80007f1e0ff */
[----:B------:R-:W-:-:S05]  /*1c70*/  LEA.HI.X.SX32 R3, R9, R27, 0x1, P0 ;  /* 0x0000001b09037211 */ /* 0x000fca00000f0eff */
[----:B------:R0:W5:Y:S02]  /*1c80*/  LDG.E.U16 R15, [R2.64] ;  /* 0x00000004020f7981 */ /* 0x000164000c1e1500 */
[C---:B0-----:R-:W-:Y:S02]  /*1c90*/  IMAD R3, R0.reuse, 0x7, RZ ;  /* 0x0000000700037824 */ /* 0x041fe400078e02ff */
[----:B----4-:R0:W-:Y:S04]  /*1ca0*/  STL [R1+0x34c], R13 ;  /* 0x00034c0d01007387 */ /* 0x0101e80000100800 */
[----:B------:R1:W-:Y:S04]  /*1cb0*/  STL [R1+0x348], R18 ;  /* 0x0003481201007387 */ /* 0x0003e80000100800 */
[----:B0-----:R0:W4:Y:S04]  /*1cc0*/  LDG.E.U16 R13, [R6.64] ;  /* 0x00000004060d7981 */ /* 0x001128000c1e1500 */
[----:B-1----:R1:W3:Y:S01]  /*1cd0*/  LDG.E.U16 R18, [R4.64] ;  /* 0x0000000404127981 */ /* 0x0022e2000c1e1500 */
[----:B0-----:R-:W-:-:S03]  /*1ce0*/  IMAD R7, R0, 0x6, RZ ;  /* 0x0000000600077824 */ /* 0x001fc600078e02ff */
[----:B------:R0:W-:Y:S01]  /*1cf0*/  STL [R1+0x338], R10 ;  /* 0x0003380a01007387 */ /* 0x0001e20000100800 */
[C---:B-1----:R-:W-:Y:S01]  /*1d00*/  IMAD R4, R0.reuse, 0x3, RZ ;  /* 0x0000000300047824 */ /* 0x042fe200078e02ff */
[----:B------:R-:W-:Y:S01]  /*1d10*/  IADD3 R8, P0, R7, R26, RZ ;  /* 0x0000001a07087210 */ /* 0x000fe20007f1e0ff */
[C---:B------:R-:W-:Y:S02]  /*1d20*/  IMAD R5, R0.reuse, 0xc, RZ ;  /* 0x0000000c00057824 */ /* 0x040fe400078e02ff */
[----:B0-----:R-:W-:-:S03]  /*1d30*/  IMAD R10, R0, 0xe, RZ ;  /* 0x0000000e000a7824 */ /* 0x001fc600078e02ff */
[-C--:B------:R-:W-:Y:S02]  /*1d40*/  IADD3 R6, P1, R5, R26.reuse, RZ ;  /* 0x0000001a05067210 */ /* 0x080fe40007f3e0ff */
[-C--:B------:R-:W-:Y:S02]  /*1d50*/  LEA.HI.X.SX32 R9, R4, R27.reuse, 0x1, P0 ;  /* 0x0000001b04097211 */ /* 0x080fe400000f0eff */
[----:B------:R-:W-:Y:S02]  /*1d60*/  IADD3 R2, P0, R10, R26, RZ ;  /* 0x0000001a0a027210 */ /* 0x000fe40007f1e0ff */
[-C--:B------:R-:W-:Y:S01]  /*1d70*/  LEA.HI.X.SX32 R7, R7, R27.reuse, 0x1, P1 ;  /* 0x0000001b07077211 */ /* 0x080fe200008f0eff */
[----:B------:R0:W3:Y:S01]  /*1d80*/  LDG.E.U16 R11, [R8.64] ;  /* 0x00000004080b7981 */ /* 0x0000e2000c1e1500 */
[----:B------:R-:W-:-:S03]  /*1d90*/  LEA.HI.X.SX32 R3, R3, R27, 0x1, P0 ;  /* 0x0000001b03037211 */ /* 0x000fc600000f0eff */
[----:B------:R1:W3:Y:S04]  /*1da0*/  LDG.E.U16 R16, [R6.64] ;  /* 0x0000000406107981 */ /* 0x0002e8000c1e1500 */
[----:B-1----:R1:W3:Y:S01]  /*1db0*/  LDG.E.U16 R6, [R2.64] ;  /* 0x0000000402067981 */ /* 0x0022e2000c1e1500 */
[----:B------:R-:W-:Y:S01]  /*1dc0*/  IADD3 R4, P2, R25, R26, RZ ;  /* 0x0000001a19047210 */ /* 0x000fe20007f5e0ff */
[----:B0-----:R-:W-:-:S03]  /*1dd0*/  IMAD R8, R0, 0x1c, RZ ;  /* 0x0000001c00087824 */ /* 0x001fc600078e02ff */
[-C--:B------:R-:W-:Y:S01]  /*1de0*/  LEA.HI.X.SX32 R5, R5, R27.reuse, 0x1, P2 ;  /* 0x0000001b05057211 */ /* 0x080fe200010f0eff */
[----:B--2---:R0:W-:Y:S01]  /*1df0*/  STL [R1+0x33c], R12 ;  /* 0x00033c0c01007387 */ /* 0x0041e20000100800 */
[----:B------:R-:W-:Y:S01]  /*1e00*/  IMAD R9, R0, 0x16, RZ ;  /* 0x0000001600097824 */ /* 0x000fe200078e02ff */
[-C--:B-1----:R-:W-:Y:S02]  /*1e10*/  IADD3 R2, P1, R20, R26.reuse, RZ ;  /* 0x0000001a14027210 */ /* 0x082fe40007f3e0ff */
[----:B0-----:R0:W2:Y:S01]  /*1e20*/  LDG.E.U16 R12, [R4.64] ;  /* 0x00000004040c7981 */ /* 0x0010a2000c1e1500 */
[----:B------:R-:W-:Y:S01]  /*1e30*/  IMAD R7, R0, 0xb, RZ ;  /* 0x0000000b00077824 */ /* 0x000fe200078e02ff */
[C---:B------:R-:W-:Y:S02]  /*1e40*/  LEA.HI.X.SX32 R3, R8.reuse, R27, 0x1, P1 ;  /* 0x0000001b08037211 */ /* 0x040fe400008f0eff */
[----:B0-----:R-:W-:-:S04]  /*1e50*/  IADD3 R4, P0, R8, R26, RZ ;  /* 0x0000001a08047210 */ /* 0x001fc80007f1e0ff */
[----:B------:R-:W-:Y:S01]  /*1e60*/  LEA.HI.X.SX32 R5, R10, R27, 0x1, P0 ;  /* 0x0000001b0a057211 */ /* 0x000fe200000f0eff */
[----:B------:R-:W-:-:S04]  /*1e70*/  IMAD R10, R0, 0x2c, RZ ;  /* 0x0000002c000a7824 */ /* 0x000fc800078e02ff */
[----:B------:R0:W2:Y:S02]  /*1e80*/  LDG.E.U16 R25, [R4.64] ;  /* 0x0000000404197981 */ /* 0x0000a4000c1e1500 */
[----:B0-----:R-:W-:-:S04]  /*1e90*/  IADD3 R4, P1, R10, R26, RZ ;  /* 0x0000001a0a047210 */ /* 0x001fc80007f3e0ff */
[C---:B------:R-:W-:Y:S01]  /*1ea0*/  LEA.HI.X.SX32 R5, R9.reuse, R27, 0x1, P1 ;  /* 0x0000001b09057211 */ /* 0x040fe200008f0eff */
[----:B---3--:R0:W-:Y:S04]  /*1eb0*/  STL [R1+0x37c], R6 ;  /* 0x00037c0601007387 */ /* 0x0081e80000100800 */
[----:B------:R1:W-:Y:S04]  /*1ec0*/  STL [R1+0x32c], R23 ;  /* 0x00032c1701007387 */ /* 0x0003e80000100800 */
[----:B----4-:R3:W-:Y:S01]  /*1ed0*/  STL [R1+0x334], R13 ;  /* 0x0003340d01007387 */ /* 0x0107e20000100800 */
[----:B0-----:R-:W-:-:S04]  /*1ee0*/  IADD3 R6, P0, R9, R26, RZ ;  /* 0x0000001a09067210 */ /* 0x001fc80007f1e0ff */
[----:B------:R-:W-:Y:S01]  /*1ef0*/  LEA.HI.X.SX32 R7, R7, R27, 0x1, P0 ;  /* 0x0000001b07077211 */ /* 0x000fe200000f0eff */
[----:B-1----:R0:W4:Y:S01]  /*1f00*/  LDG.E.U16 R23, [R2.64] ;  /* 0x0000000402177981 */ /* 0x002122000c1e1500 */
[----:B---3--:R-:W-:-:S03]  /*1f10*/  IMAD R13, R0, 0x58, RZ ;  /* 0x00000058000d7824 */ /* 0x008fc600078e02ff */
[----:B------:R1:W-:Y:S04]  /*1f20*/  STL [R1+0x330], R18 ;  /* 0x0003301201007387 */ /* 0x0003e80000100800 */
[----:B------:R3:W4:Y:S01]  /*1f30*/  LDG.E.U16 R20, [R6.64] ;  /* 0x0000000406147981 */ /* 0x000722000c1e1500 */
[----:B0-----:R-:W-:-:S04]  /*1f40*/  IADD3 R2, P0, R13, R26, RZ ;  /* 0x0000001a0d027210 */ /* 0x001fc80007f1e0ff */
[----:B------:R-:W-:Y:S01]  /*1f50*/  LEA.HI.X.SX32 R3, R10, R27, 0x1, P0 ;  /* 0x0000001b0a037211 */ /* 0x000fe200000f0eff */
[----:B-----5:R0:W-:Y:S04]  /*1f60*/  STL [R1+0x328], R15 ;  /* 0x0003280f01007387 */ /* 0x0201e80000100800 */
[----:B-1----:R1:W5:Y:S04]  /*1f70*/  LDG.E.U16 R18, [R4.64] ;  /* 0x0000000404127981 */ /* 0x002368000c1e1500 */
[----:B0-----:R0:W5:Y:S01]  /*1f80*/  LDG.E.U16 R15, [R2.64] ;  /* 0x00000004020f7981 */ /* 0x001162000c1e1500 */
[----:B------:R-:W-:-:S02]  /*1f90*/  IMAD R9, R0, 0x1e, RZ ;  /* 0x0000001e00097824 */ /* 0x000fc400078e02ff */
[C---:B-1----:R-:W-:Y:S02]  /*1fa0*/  IMAD R5, R0.reuse, 0x3c, RZ ;  /* 0x0000003c00057824 */ /* 0x042fe400078e02ff */
[----:B------:R-:W-:Y:S01]  /*1fb0*/  IMAD R4, R0, 0xf, RZ ;  /* 0x0000000f00047824 */ /* 0x000fe200078e02ff */
[-C--:B---3--:R-:W-:Y:S01]  /*1fc0*/  IADD3 R6, P0, R9, R26.reuse, RZ ;  /* 0x0000001a09067210 */ /* 0x088fe20007f1e0ff */
[----:B------:R1:W-:Y:S01]  /*1fd0*/  STL [R1+0x320], R11 ;  /* 0x0003200b01007387 */ /* 0x0003e20000100800 */
[-C--:B------:R-:W-:Y:S02]  /*1fe0*/  IADD3 R8, P1, R5, R26.reuse, RZ ;  /* 0x0000001a05087210 */ /* 0x080fe40007f3e0ff */
[-C--:B------:R-:W-:Y:S01]  /*1ff0*/  LEA.HI.X.SX32 R7, R4, R27.reuse, 0x1, P0 ;  /* 0x0000001b04077211 */ /* 0x080fe200000f0eff */
[C---:B0-----:R-:W-:Y:S01]  /*2000*/  IMAD R3, R0.reuse, 0x13, RZ ;  /* 0x0000001300037824 */ /* 0x041fe200078e02ff */
[----:B------:R-:W-:Y:S01]  /*2010*/  LEA.HI.X.SX32 R9, R9, R27, 0x1, P1 ;  /* 0x0000001b09097211 */ /* 0x000fe200008f0eff */
[----:B-1----:R-:W-:Y:S01]  /*2020*/  IMAD R11, R0, 0x26, RZ ;  /* 0x00000026000b7824 */ /* 0x002fe200078e02ff */
[----:B------:R0:W-:Y:S04]  /*2030*/  STL [R1+0x31c], R16 ;  /* 0x00031c1001007387 */ /* 0x0001e80000100800 */
[-C--:B------:R-:W-:Y:S01]  /*2040*/  IADD3 R2, P0, R11, R26.reuse, RZ ;  /* 0x0000001a0b027210 */ /* 0x080fe20007f1e0ff */
[----:B--2---:R1:W-:Y:S01]  /*2050*/  STL [R1+0x318], R12 ;  /* 0x0003180c01007387 */ /* 0x0043e20000100800 */
[----:B------:R-:W-:-:S03]  /*2060*/  IADD3 R4, P2, R24, R26, RZ ;  /* 0x0000001a18047210 */ /* 0x000fc60007f5e0ff */
[----:B0-----:R0:W2:Y:S01]  /*2070*/  LDG.E.U16 R16, [R6.64] ;  /* 0x0000000406107981 */ /* 0x0010a2000c1e1500 */
[----:B------:R-:W-:-:S03]  /*2080*/  LEA.HI.X.SX32 R3, R3, R27, 0x1, P0 ;  /* 0x0000001b03037211 */ /* 0x000fc600000f0eff */
[----:B-1----:R1:W3:Y:S01]  /*2090*/  LDG.E.U16 R12, [R8.64] ;  /* 0x00000004080c7981 */ /* 0x0022e2000c1e1500 */
[----:B------:R-:W-:Y:S01]  /*20a0*/  LEA.HI.X.SX32 R5, R5, R27, 0x1, P2 ;  /* 0x0000001b05057211 */ /* 0x000fe200010f0eff */
[C---:B------:R-:W-:Y:S02]  /*20b0*/  IMAD R13, R0.reuse, 0x98, RZ ;  /* 0x00000098000d7824 */ /* 0x040fe400078e02ff */
[----:B------:R1:W3:Y:S01]  /*20c0*/  LDG.E.U16 R24, [R2.64] ;  /* 0x0000000402187981 */ /* 0x0002e2000c1e1500 */
[C---:B0-----:R-:W-:Y:S02]  /*20d0*/  IMAD R7, R0.reuse, 0x2e, RZ ;  /* 0x0000002e00077824 */ /* 0x041fe400078e02ff */
[----:B-1----:R-:W-:Y:S01]  /*20e0*/  IMAD R9, R0, 0x4c, RZ ;  /* 0x0000004c00097824 */ /* 0x002fe200078e02ff */
[----:B------:R0:W-:Y:S04]  /*20f0*/  STL [R1+0x314], R25 ;  /* 0x0003141901007387 */ /* 0x0001e80000100800 */
[----:B------:R-:W-:-:S02]  /*2100*/  IADD3 R2, P0, R9, R26, RZ ;  /* 0x0000001a09027210 */ /* 0x000fc40007f1e0ff */
[-C--:B------:R-:W-:Y:S02]  /*2110*/  IADD3 R8, P2, R13, R26.reuse, RZ ;  /* 0x0000001a0d087210 */ /* 0x080fe40007f5e0ff */
[-C--:B------:R-:W-:Y:S01]  /*2120*/  LEA.HI.X.SX32 R3, R11, R27.reuse, 0x1, P0 ;  /* 0x0000001b0b037211 */ /* 0x080fe200000f0eff */
[----:B0-----:R0:W3:Y:S01]  /*2130*/  LDG.E.U16 R25, [R4.64] ;  /* 0x0000000404197981 */ /* 0x0010e2000c1e1500 */
[----:B------:R-:W-:Y:S01]  /*2140*/  LEA.HI.X.SX32 R9, R9, R27, 0x1, P2 ;  /* 0x0000001b09097211 */ /* 0x000fe200010f0eff */
[----:B0-----:R-:W-:Y:S01]  /*2150*/  IMAD R5, R0, 0x17, RZ ;  /* 0x0000001700057824 */ /* 0x001fe200078e02ff */
[----:B------:R-:W-:-:S04]  /*2160*/  IADD3 R4, P0, R7, R26, RZ ;  /* 0x0000001a07047210 */ /* 0x000fc80007f1e0ff */
[----:B------:R-:W-:Y:S01]  /*2170*/  LEA.HI.X.SX32 R5, R5, R27, 0x1, P0 ;  /* 0x0000001b05057211 */ /* 0x000fe200000f0eff */
[----:B----4-:R0:W-:Y:S04]  /*2180*/  STL [R1+0x308], R23 ;  /* 0x0003081701007387 */ /* 0x0101e80000100800 */
[----:B------:R-:W-:Y:S04]  /*2190*/  STL [R1+0x310], R20 ;  /* 0x0003101401007387 */ /* 0x000fe80000100800 */
[----:B0-----:R0:W4:Y:S04]  /*21a0*/  LDG.E.U16 R23, [R2.64] ;  /* 0x0000000402177981 */ /* 0x001128000c1e1500 */
[----:B-----5:R1:W-:Y:S04]  /*21b0*/  STL [R1+0x30c], R18 ;  /* 0x00030c1201007387 */ /* 0x0203e80000100800 */
[----:B------:R5:W-:Y:S04]  /*21c0*/  STL [R1+0x304], R15 ;  /* 0x0003040f01007387 */ /* 0x000be80000100800 */
[----:B-1----:R1:W4:Y:S04]  /*21d0*/  LDG.E.U16 R18, [R8.64] ;  /* 0x0000000408127981 */ /* 0x002328000c1e1500 */
[----:B-----5:R5:W4:Y:S01]  /*21e0*/  LDG.E.U16 R15, [R4.64] ;  /* 0x00000004040f7981 */ /* 0x020b22000c1e1500 */
[----:B------:R-:W-:-:S02]  /*21f0*/  IMAD R10, R0, 0x5c, RZ ;  /* 0x0000005c000a7824 */ /* 0x000fc400078e02ff */
[----:B------:R-:W-:-:S03]  /*2200*/  IMAD R13, R0, 0xb8, RZ ;  /* 0x000000b8000d7824 */ /* 0x000fc600078e02ff */
[CC--:B------:R-:W-:Y:S02]  /*2210*/  IADD3 R6, P1, R10.reuse, R26.reuse, RZ ;  /* 0x0000001a0a067210 */ /* 0x0c0fe40007f3e0ff */
[----:B0-----:R-:W-:Y:S02]  /*2220*/  IADD3 R2, P2, R13, R26, RZ ;  /* 0x0000001a0d027210 */ /* 0x001fe40007f5e0ff */
[-C--:B------:R-:W-:Y:S02]  /*2230*/  LEA.HI.X.SX32 R7, R7, R27.reuse, 0x1, P1 ;  /* 0x0000001b07077211 */ /* 0x080fe400008f0eff */
[----:B------:R-:W-:-:S03]  /*2240*/  LEA.HI.X.SX32 R3, R10, R27, 0x1, P2 ;  /* 0x0000001b0a037211 */ /* 0x000fc600010f0eff */
[----:B------:R0:W4:Y:S04]  /*2250*/  LDG.E.U16 R20, [R6.64] ;  /* 0x0000000406147981 */ /* 0x000128000c1e1500 */
[----:B--2---:R2:W-:Y:S01]  /*2260*/  STL [R1+0x360], R16 ;  /* 0x0003601001007387 */ /* 0x0045e20000100800 */
[----:B0-----:R-:W-:-:S03]  /*2270*/  IMAD R7, R0, 0x36, RZ ;  /* 0x0000003600077824 */ /* 0x001fc600078e02ff */
[----:B--2---:R0:W2:Y:S02]  /*2280*/  LDG.E.U16 R16, [R2.64] ;  /* 0x0000000402107981 */ /* 0x0040a4000c1e1500 */
[----:B-----5:R-:W-:Y:S01]  /*2290*/  IADD3 R4, P0, R7, R26, RZ ;  /* 0x0000001a07047210 */ /* 0x020fe20007f1e0ff */
[C---:B------:R-:W-:Y:S02]  /*22a0*/  IMAD R13, R0.reuse, 0xd8, RZ ;  /* 0x000000d8000d7824 */ /* 0x040fe400078e02ff */
[C---:B------:R-:W-:Y:S02]  /*22b0*/  IMAD R10, R0.reuse, 0x3e, RZ ;  /* 0x0000003e000a7824 */ /* 0x040fe400078e02ff */
[C---:B0-----:R-:W-:Y:S02]  /*22c0*/  IMAD R2, R0.reuse, 0x1b, RZ ;  /* 0x0000001b00027824 */ /* 0x041fe400078e02ff */
[C---:B------:R-:W-:Y:S02]  /*22d0*/  IMAD R3, R0.reuse, 0x6c, RZ ;  /* 0x0000006c00037824 */ /* 0x040fe400078e02ff */
[----:B------:R-:W-:Y:S01]  /*22e0*/  IMAD R11, R0, 0x7c, RZ ;  /* 0x0000007c000b7824 */ /* 0x000fe200078e02ff */
[----:B------:R-:W-:-:S02]  /*22f0*/  LEA.HI.X.SX32 R5, R2, R27, 0x1, P0 ;  /* 0x0000001b02057211 */ /* 0x000fc400000f0eff */
[-C--:B-1----:R-:W-:Y:S01]  /*2300*/  IADD3 R8, P1, R3, R26.reuse, RZ ;  /* 0x0000001a03087210 */ /* 0x082fe20007f3e0ff */
[----:B---3--:R0:W-:Y:S01]  /*2310*/  STL [R1+0x2fc], R12 ;  /* 0x0002fc0c01007387 */ /* 0x0081e20000100800 */
[-C--:B------:R-:W-:Y:S02]  /*2320*/  IADD3 R6, P2, R13, R26.reuse, RZ ;  /* 0x0000001a0d067210 */ /* 0x080fe40007f5e0ff */
[-C--:B------:R-:W-:Y:S01]  /*2330*/  IADD3 R2, P0, R10, R26.reuse, RZ ;  /* 0x0000001a0a027210 */ /* 0x080fe20007f1e0ff */
[----:B------:R1:W-:Y:S01]  /*2340*/  STL [R1+0x2f8], R25 ;  /* 0x0002f81901007387 */ /* 0x0003e20000100800 */
[-C--:B------:R-:W-:Y:S01]  /*2350*/  LEA.HI.X.SX32 R9, R7, R27.reuse, 0x1, P1 ;  /* 0x0000001b07097211 */ /* 0x080fe200008f0eff */
[----:B0-----:R-:W-:Y:S01]  /*2360*/  IMAD R12, R0, 0x1f, RZ ;  /* 0x0000001f000c7824 */ /* 0x001fe200078e02ff */
[-C--:B------:R-:W-:Y:S01]  /*2370*/  LEA.HI.X.SX32 R7, R3, R27.reuse, 0x1, P2 ;  /* 0x0000001b03077211 */ /* 0x080fe200010f0eff */
[----:B-1----:R0:W3:Y:S03]  /*2380*/  LDG.E.U16 R25, [R4.64] ;  /* 0x0000000404197981 */ /* 0x0020e6000c1e1500 */
[----:B------:R-:W-:Y:S01]  /*2390*/  LEA.HI.X.SX32 R3, R12, R27, 0x1, P0 ;  /* 0x0000001b0c037211 */ /* 0x000fe200000f0eff */
[----:B------:R1:W-:Y:S01]  /*23a0*/  STL [R1+0x300], R24 ;  /* 0x0003001801007387 */ /* 0x0003e20000100800 */
[----:B0-----:R-:W-:-:S04]  /*23b0*/  IADD3 R4, P1, R11, R26, RZ ;  /* 0x0000001a0b047210 */ /* 0x001fc80007f3e0ff */
[----:B------:R-:W-:Y:S01]  /*23c0*/  LEA.HI.X.SX32 R5, R10, R27, 0x1, P1 ;  /* 0x0000001b0a057211 */ /* 0x000fe200008f0eff */
[----:B-1----:R0:W5:Y:S04]  /*23d0*/  LDG.E.U16 R24, [R8.64] ;  /* 0x0000000408187981 */ /* 0x002168000c1e1500 */
[----:B----4-:R1:W-:Y:S04]  /*23e0*/  STL [R1+0x2f4], R23 ;  /* 0x0002f41701007387 */ /* 0x0103e80000100800 */
[----:B-1----:R1:W4:Y:S04]  /*23f0*/  LDG.E.U16 R23, [R6.64] ;  /* 0x0000000406177981 */ /* 0x002328000c1e1500 */
[----:B------:R0:W-:Y:S04]  /*2400*/  STL [R1+0x2ec], R18 ;  /* 0x0002ec1201007387 */ /* 0x0001e80000100800 */
[----:B------:R1:W-:Y:S04]  /*2410*/  STL [R1+0x340], R15 ;  /* 0x0003400f01007387 */ /* 0x0003e80000100800 */
[----:B0-----:R0:W4:Y:S04]  /*2420*/  LDG.E.U16 R18, [R2.64] ;  /* 0x0000000402127981 */ /* 0x001128000c1e1500 */
[----:B-1----:R1:W4:Y:S01]  /*2430*/  LDG.E.U16 R15, [R4.64] ;  /* 0x00000004040f7981 */ /* 0x002322000c1e1500 */
[----:B------:R-:W-:-:S02]  /*2440*/  IMAD R13, R0, 0xf8, RZ ;  /* 0x000000f8000d7824 */ /* 0x000fc400078e02ff */
[----:B0-----:R-:W-:-:S03]  /*2450*/  IMAD R2, R0, 0x104, RZ ;  /* 0x0000010400027824 */ /* 0x001fc600078e02ff */
[-C--:B------:R-:W-:Y:S01]  /*2460*/  IADD3 R8, P1, R13, R26.reuse, RZ ;  /* 0x0000001a0d087210 */ /* 0x080fe20007f3e0ff */
[C---:B------:R-:W-:Y:S01]  /*2470*/  IMAD R3, R0.reuse, 0x114, RZ ;  /* 0x0000011400037824 */ /* 0x040fe200078e02ff */
[-C--:B------:R-:W-:Y:S02]  /*2480*/  LEA R6, P0, R0, R26.reuse, 0x2 ;  /* 0x0000001a00067211 */ /* 0x080fe400078010ff */
[-C--:B-1----:R-:W-:Y:S01]  /*2490*/  IADD3 R4, P2, R2, R26.reuse, RZ ;  /* 0x0000001a02047210 */ /* 0x082fe20007f5e0ff */
[----:B------:R-:W-:Y:S01]  /*24a0*/  IMAD R10, R0, 0x8a, RZ ;  /* 0x0000008a000a7824 */ /* 0x000fe200078e02ff */
[-C--:B------:R-:W-:Y:S02]  /*24b0*/  LEA.HI.X.SX32 R9, R11, R27.reuse, 0x1, P1 ;  /* 0x0000001b0b097211 */ /* 0x080fe400008f0eff */
[----:B------:R-:W-:Y:S02]  /*24c0*/  IADD3 R2, P1, R3, R26, RZ ;  /* 0x0000001a03027210 */ /* 0x000fe40007f3e0ff */
[----:B------:R-:W-:-:S02]  /*24d0*/  LEA.HI.X.SX32 R5, R17, R27, 0x1, P2 ;  /* 0x0000001b11057211 */ /* 0x000fc400010f0eff */
[-C--:B------:R-:W-:Y:S01]  /*24e0*/  LEA.HI.X.SX32 R7, R14, R27.reuse, 0x1, P0 ;  /* 0x0000001b0e077211 */ /* 0x080fe200000f0eff */
[----:B------:R0:W-:Y:S01]  /*24f0*/  STL [R1+0x2f0], R20 ;  /* 0x0002f01401007387 */ /* 0x0001e20000100800 */
[----:B------:R-:W-:-:S03]  /*2500*/  LEA.HI.X.SX32 R3, R10, R27, 0x1, P1 ;  /* 0x0000001b0a037211 */ /* 0x000fc600008f0eff */
[----:B--2---:R1:W-:Y:S04]  /*2510*/  STL [R1+0x2e8], R16 ;  /* 0x0002e81001007387 */ /* 0x0043e80000100800 */
[----:B------:R2:W4:Y:S04]  /*2520*/  LDG.E.U16 R17, [R6.64] ;  /* 0x0000000406117981 */ /* 0x000528000c1e1500 */
[----:B0-----:R0:W4:Y:S04]  /*2530*/  LDG.E.U16 R20, [R8.64] ;  /* 0x0000000408147981 */ /* 0x001128000c1e1500 */
[----:B-1----:R1:W4:Y:S04]  /*2540*/  LDG.E.U16 R16, [R4.64] ;  /* 0x0000000404107981 */ /* 0x002328000c1e1500 */
[----:B------:R2:W4:Y:S01]  /*2550*/  LDG.E.U16 R13, [R2.64] ;  /* 0x00000004020d7981 */ /* 0x000522000c1e1500 */
[----:B-1----:R-:W-:-:S02]  /*2560*/  IMAD R4, R0, 0x124, RZ ;  /* 0x0000012400047824 */ /* 0x002fc400078e02ff */
[----:B0-----:R-:W-:-:S03]  /*2570*/  IMAD R8, R0, 0x134, RZ ;  /* 0x0000013400087824 */ /* 0x001fc600078e02ff */
[-C--:B--2---:R-:W-:Y:S01]  /*2580*/  IADD3 R2, P0, R4, R26.reuse, RZ ;  /* 0x0000001a04027210 */ /* 0x084fe20007f1e0ff */
[----:B------:R-:W-:Y:S01]  /*2590*/  IMAD R5, R0, 0x9a, RZ ;  /* 0x0000009a00057824 */ /* 0x000fe200078e02ff */
[-C--:B------:R-:W-:Y:S01]  /*25a0*/  IADD3 R8, P2, R8, R26.reuse, RZ ;  /* 0x0000001a08087210 */ /* 0x080fe20007f5e0ff */
[C---:B------:R-:W-:Y:S01]  /*25b0*/  IMAD R7, R0.reuse, 0x144, RZ ;  /* 0x0000014400077824 */ /* 0x040fe200078e02ff */
[-C--:B------:R-:W-:Y:S01]  /*25c0*/  LEA.HI.X.SX32 R3, R19, R27.reuse, 0x1, P0 ;  /* 0x0000001b13037211 */ /* 0x080fe200000f0eff */
[----:B------:R-:W-:Y:S01]  /*25d0*/  IMAD R12, R0, 0x45, RZ ;  /* 0x00000045000c7824 */ /* 0x000fe200078e02ff */
[-C--:B------:R-:W-:Y:S01]  /*25e0*/  IADD3 R6, P0, R10, R26.reuse, RZ ;  /* 0x0000001a0a067210 */ /* 0x080fe20007f1e0ff */
[----:B------:R-:W-:Y:S01]  /*25f0*/  IMAD R11, R0, 0x4d, RZ ;  /* 0x0000004d000b7824 */ /* 0x000fe200078e02ff */
[C---:B------:R-:W-:Y:S01]  /*2600*/  IADD3 R4, P1, R5.reuse, R26, RZ ;  /* 0x0000001a05047210 */ /* 0x040fe20007f3e0ff */
[----:B------:R0:W2:Y:S01]  /*2610*/  LDG.E.U16 R19, [R2.64] ;  /* 0x0000000402137981 */ /* 0x0000a2000c1e1500 */
[----:B------:R-:W-:-:S02]  /*2620*/  LEA.HI.X.SX32 R9, R5, R27, 0x1, P2 ;  /* 0x0000001b05097211 */ /* 0x000fc400010f0eff */
[----:B------:R-:W-:Y:S01]  /*2630*/  LEA.HI.X.SX32 R5, R11, R27, 0x1, P1 ;  /* 0x0000001b0b057211 */ /* 0x000fe200008f0eff */
[----:B---3--:R-:W-:Y:S01]  /*2640*/  STL [R1+0x2e4], R25 ;  /* 0x0002e41901007387 */ /* 0x008fe20000100800 */
[----:B0-----:R-:W-:-:S03]  /*2650*/  IADD3 R2, P2, R7, R26, RZ ;  /* 0x0000001a07027210 */ /* 0x001fc60007f5e0ff */
[----:B-----5:R-:W-:Y:S01]  /*2660*/  STL [R1+0x2e0], R24 ;  /* 0x0002e01801007387 */ /* 0x020fe20000100800 */
[-C--:B------:R-:W-:Y:S02]  /*2670*/  LEA.HI.X.SX32 R7, R12, R27.reuse, 0x1, P0 ;  /* 0x0000001b0c077211 */ /* 0x080fe400000f0eff */
[----:B------:R-:W-:Y:S01]  /*2680*/  LEA.HI.X.SX32 R3, R21, R27, 0x1, P2 ;  /* 0x0000001b15037211 */ /* 0x000fe200010f0eff */
[----:B------:R0:W3:Y:S04]  /*2690*/  LDG.E.U16 R14, [R4.64] ;  /* 0x00000004040e7981 */ /* 0x0000e8000c1e1500 */
[----:B------:R1:W5:Y:S04]  /*26a0*/  LDG.E.U16 R12, [R2.64] ;  /* 0x00000004020c7981 */ /* 0x000368000c1e1500 */
[----:B----4-:R-:W-:Y:S04]  /*26b0*/  STL [R1+0x2d8], R23 ;  /* 0x0002d81701007387 */ /* 0x010fe80000100800 */
[----:B------:R4:W-:Y:S04]  /*26c0*/  STL [R1+0x324], R18 ;  /* 0x0003241201007387 */ /* 0x0009e80000100800 */
[----:B------:R0:W-:Y:S04]  /*26d0*/  STL [R1+0x2dc], R15 ;  /* 0x0002dc0f01007387 */ /* 0x0001e80000100800 */
[----:B----4-:R4:W3:Y:S04]  /*26e0*/  LDG.E.U16 R18, [R8.64] ;  /* 0x0000000408127981 */ /* 0x0108e8000c1e1500 */
[----:B0-----:R0:W5:Y:S01]  /*26f0*/  LDG.E.U16 R15, [R6.64] ;  /* 0x00000004060f7981 */ /* 0x001162000c1e1500 */
[----:B------:R-:W-:-:S02]  /*2700*/  IMAD R5, R0, 0xaa, RZ ;  /* 0x000000aa00057824 */ /* 0x000fc400078e02ff */
[C---:B------:R-:W-:Y:S02]  /*2710*/  IMAD R4, R0.reuse, 0x164, RZ ;  /* 0x0000016400047824 */ /* 0x040fe400078e02ff */
[C---:B-1----:R-:W-:Y:S02]  /*2720*/  IMAD R2, R0.reuse, 0x55, RZ ;  /* 0x0000005500027824 */ /* 0x042fe400078e02ff */
[C---:B0-----:R-:W-:Y:S01]  /*2730*/  IMAD R6, R0.reuse, 0x154, RZ ;  /* 0x0000015400067824 */ /* 0x041fe200078e02ff */
[-C--:B----4-:R-:W-:Y:S01]  /*2740*/  IADD3 R8, P0, R5, R26.reuse, RZ ;  /* 0x0000001a05087210 */ /* 0x090fe20007f1e0ff */
[----:B------:R-:W-:Y:S01]  /*2750*/  IMAD R10, R0, 0xba, RZ ;  /* 0x000000ba000a7824 */ /* 0x000fe200078e02ff */
[-C--:B------:R-:W-:Y:S02]  /*2760*/  IADD3 R4, P2, R4, R26.reuse, RZ ;  /* 0x0000001a04047210 */ /* 0x080fe40007f5e0ff */
[----:B------:R-:W-:Y:S01]  /*2770*/  IADD3 R6, P1, R6, R26, RZ ;  /* 0x0000001a06067210 */ /* 0x000fe20007f3e0ff */
[----:B------:R-:W-:Y:S01]  /*2780*/  IMAD R3, R0, 0x5d, RZ ;  /* 0x0000005d00037824 */ /* 0x000fe200078e02ff */
[----:B------:R-:W-:-:S02]  /*2790*/  LEA.HI.X.SX32 R9, R2, R27, 0x1, P0 ;  /* 0x0000001b02097211 */ /* 0x000fc400000f0eff */
[-C--:B------:R-:W-:Y:S02]  /*27a0*/  LEA.HI.X.SX32 R7, R5, R27.reuse, 0x1, P1 ;  /* 0x0000001b05077211 */ /* 0x080fe400008f0eff */
[----:B------:R-:W-:Y:S01]  /*27b0*/  LEA.HI.X.SX32 R5, R22, R27, 0x1, P2 ;  /* 0x0000001b16057211 */ /* 0x000fe200010f0eff */
[----:B------:R0:W-:Y:S01]  /*27c0*/  STL [R1+0x2d0], R20 ;  /* 0x0002d01401007387 */ /* 0x0001e20000100800 */
[----:B------:R-:W-:-:S03]  /*27d0*/  IADD3 R2, P0, R10, R26, RZ ;  /* 0x0000001a0a027210 */ /* 0x000fc60007f1e0ff */
[----:B------:R1:W-:Y:S01]  /*27e0*/  STL [R1+0x2d4], R17 ;  /* 0x0002d41101007387 */ /* 0x0003e20000100800 */
[----:B------:R-:W-:-:S03]  /*27f0*/  LEA.HI.X.SX32 R3, R3, R27, 0x1, P0 ;  /* 0x0000001b03037211 */ /* 0x000fc600000f0eff */
[----:B------:R-:W-:Y:S04]  /*2800*/  STL [R1+0x2cc], R16 ;  /* 0x0002cc1001007387 */ /* 0x000fe80000100800 */
[----:B------:R4:W-:Y:S04]  /*2810*/  STL [R1+0x2c8], R13 ;  /* 0x0002c80d01007387 */ /* 0x0009e80000100800 */
[----:B0-----:R0:W5:Y:S04]  /*2820*/  LDG.E.U16 R20, [R8.64] ;  /* 0x0000000408147981 */ /* 0x001168000c1e1500 */
[----:B-1----:R1:W5:Y:S04]  /*2830*/  LDG.E.U16 R17, [R6.64] ;  /* 0x0000000406117981 */ /* 0x002368000c1e1500 */
[----:B----4-:R4:W5:Y:S01]  /*2840*/  LDG.E.U16 R13, [R4.64] ;  /* 0x00000004040d7981 */ /* 0x010962000c1e1500 */
[----:B0-----:R-:W-:-:S03]  /*2850*/  IMAD R8, R0, 0x184, RZ ;  /* 0x0000018400087824 */ /* 0x001fc600078e02ff */
[----:B------:R0:W5:Y:S01]  /*2860*/  LDG.E.U16 R16, [R2.64] ;  /* 0x0000000402107981 */ /* 0x000162000c1e1500 */
[C---:B----4-:R-:W-:Y:S02]  /*2870*/  IMAD R4, R0.reuse, 0x174, RZ ;  /* 0x0000017400047824 */ /* 0x050fe400078e02ff */
[----:B------:R-:W-:-:S03]  /*2880*/  IMAD R5, R0, 0xca, RZ ;  /* 0x000000ca00057824 */ /* 0x000fc600078e02ff */
[-C--:B0-----:R-:W-:Y:S01]  /*2890*/  IADD3 R2, P0, R4, R26.reuse, RZ ;  /* 0x0000001a04027210 */ /* 0x081fe20007f1e0ff */
[----:B-1----:R-:W-:Y:S01]  /*28a0*/  IMAD R7, R0, 0x1a4, RZ ;  /* 0x000001a400077824 */ /* 0x002fe200078e02ff */
[-C--:B------:R-:W-:Y:S02]  /*28b0*/  IADD3 R8, P1, R8, R26.reuse, RZ ;  /* 0x0000001a08087210 */ /* 0x080fe40007f3e0ff */
[-C--:B------:R-:W-:Y:S01]  /*28c0*/  LEA.HI.X.SX32 R3, R10, R27.reuse, 0x1, P0 ;  /* 0x0000001b0a037211 */ /* 0x080fe200000f0eff */
[----:B------:R-:W-:Y:S01]  /*28d0*/  IMAD R11, R0, 0x65, RZ ;  /* 0x00000065000b7824 */ /* 0x000fe200078e02ff */
[-C--:B------:R-:W-:Y:S01]  /*28e0*/  IADD3 R6, P0, R5, R26.reuse, RZ ;  /* 0x0000001a05067210 */ /* 0x080fe20007f1e0ff */
[----:B--2---:R0:W-:Y:S01]  /*28f0*/  STL [R1+0x2c4], R19 ;  /* 0x0002c41301007387 */ /* 0x0041e20000100800 */
[----:B------:R-:W-:Y:S01]  /*2900*/  LEA.HI.X.SX32 R9, R28, R27, 0x1, P1 ;  /* 0x0000001b1c097211 */ /* 0x000fe200008f0eff */
[----:B------:R-:W-:Y:S02]  /*2910*/  IMAD R4, R0, 0x194, RZ ;  /* 0x0000019400047824 */ /* 0x000fe400078e02ff */
[----:B0-----:R0:W2:Y:S02]  /*2920*/  LDG.E.U16 R19, [R2.64] ;  /* 0x0000000402137981 */ /* 0x0010a4000c1e1500 */
[----:B0-----:R-:W-:-:S02]  /*2930*/  IADD3 R2, P1, R7, R26, RZ ;  /* 0x0000001a07027210 */ /* 0x001fc40007f3e0ff */
[-C--:B------:R-:W-:Y:S02]  /*2940*/  LEA.HI.X.SX32 R7, R11, R27.reuse, 0x1, P0 ;  /* 0x0000001b0b077211 */ /* 0x080fe400000f0eff */
[----:B------:R-:W-:Y:S02]  /*2950*/  IADD3 R4, P2, R4, R26, RZ ;  /* 0x0000001a04047210 */ /* 0x000fe40007f5e0ff */
[-C--:B------:R-:W-:Y:S02]  /*2960*/  LEA.HI.X.SX32 R3, R29, R27.reuse, 0x1, P1 ;  /* 0x0000001b1d037211 */ /* 0x080fe400008f0eff */
[----:B------:R-:W-:Y:S01]  /*2970*/  LEA.HI.X.SX32 R5, R5, R27, 0x1, P2 ;  /* 0x0000001b05057211 */ /* 0x000fe200010f0eff */
[----:B---3--:R0:W-:Y:S04]  /*2980*/  STL [R1+0x2b8], R18 ;  /* 0x0002b81201007387 */ /* 0x0081e80000100800 */
[----:B-----5:R1:W-:Y:S04]  /*2990*/  STL [R1+0x2c0], R15 ;  /* 0x0002c00f01007387 */ /* 0x0203e80000100800 */
[----:B------:R-:W-:Y:S04]  /*29a0*/  STL [R1+0x2bc], R14 ;  /* 0x0002bc0e01007387 */ /* 0x000fe80000100800 */
[----:B------:R3:W-:Y:S04]  /*29b0*/  STL [R1+0x2b4], R12 ;  /* 0x0002b40c01007387 */ /* 0x0007e80000100800 */
[----:B0-----:R0:W4:Y:S04]  /*29c0*/  LDG.E.U16 R18, [R8.64] ;  /* 0x0000000408127981 */ /* 0x001128000c1e1500 */
[----:B-1----:R1:W5:Y:S04]  /*29d0*/  LDG.E.U16 R15, [R4.64] ;  /* 0x00000004040f7981 */ /* 0x002368000c1e1500 */
[----:B---3--:R3:W5:Y:S04]  /*29e0*/  LDG.E.U16 R12, [R6.64] ;  /* 0x00000004060c7981 */ /* 0x008768000c1e1500 */
[----:B------:R0:W5:Y:S01]  /*29f0*/  LDG.E.U16 R14, [R2.64] ;  /* 0x00000004020e7981 */ /* 0x000162000c1e1500 */
[----:B-1----:R-:W-:-:S02]  /*2a00*/  IMAD R5, R0, 0xda, RZ ;  /* 0x000000da00057824 */ /* 0x002fc400078e02ff */
[C---:B------:R-:W-:Y:S02]  /*2a10*/  IMAD R4, R0.reuse, 0x1c4, RZ ;  /* 0x000001c400047824 */ /* 0x040fe400078e02ff */
[C---:B---3--:R-:W-:Y:S01]  /*2a20*/  IMAD R6, R0.reuse, 0x1b4, RZ ;  /* 0x000001b400067824 */ /* 0x048fe200078e02ff */
[CC--:B0-----:R-:W-:Y:S01]  /*2a30*/  IADD3 R8, P0, R5.reuse, R26.reuse, RZ ;  /* 0x0000001a05087210 */ /* 0x0c1fe20007f1e0ff */
[----:B------:R-:W-:Y:S01]  /*2a40*/  IMAD R10, R0, 0xea, RZ ;  /* 0x000000ea000a7824 */ /* 0x000fe200078e02ff */
[-C--:B------:R-:W-:Y:S01]  /*2a50*/  IADD3 R4, P2, R4, R26.reuse, RZ ;  /* 0x0000001a04047210 */ /* 0x080fe20007f5e0ff */
[----:B------:R-:W-:Y:S01]  /*2a60*/  IMAD R2, R0, 0x6d, RZ ;  /* 0x0000006d00027824 */ /* 0x000fe200078e02ff */
[-C--:B------:R-:W-:Y:S01]  /*2a70*/  IADD3 R6, P1, R6, R26.reuse, RZ ;  /* 0x0000001a06067210 */ /* 0x080fe20007f3e0ff */
[----:B------:R-:W-:Y:S04]  /*2a80*/  STL [R1+0x2b0], R20 ;  /* 0x0002b01401007387 */ /* 0x000fe80000100800 */
[----:B------:R-:W-:Y:S04]  /*2a90*/  STL [R1+0x2a8], R17 ;  /* 0x0002a81101007387 */ /* 0x000fe80000100800 */
[----:B------:R0:W-:Y:S01]  /*2aa0*/  STL [R1+0x2a4], R13 ;  /* 0x0002a40d01007387 */ /* 0x0001e20000100800 */
[-C--:B------:R-:W-:Y:S01]  /*2ab0*/  LEA.HI.X.SX32 R7, R5, R27.reuse, 0x1, P1 ;  /* 0x0000001b05077211 */ /* 0x080fe200008f0eff */
[----:B------:R-:W-:Y:S01]  /*2ac0*/  IMAD R3, R0, 0x75, RZ ;  /* 0x0000007500037824 */ /* 0x000fe200078e02ff */
[-C--:B------:R-:W-:Y:S01]  /*2ad0*/  LEA.HI.X.SX32 R9, R2, R27.reuse, 0x1, P0 ;  /* 0x0000001b02097211 */ /* 0x080fe200000f0eff */
[----:B0-----:R-:W-:Y:S01]  /*2ae0*/  IMAD R13, R0, 0xe2, RZ ;  /* 0x000000e2000d7824 */ /* 0x001fe200078e02ff */
[----:B------:R-:W-:Y:S01]  /*2af0*/  IADD3 R2, P0, R10, R26, RZ ;  /* 0x0000001a0a027210 */ /* 0x000fe20007f1e0ff */
[----:B------:R0:W-:Y:S03]  /*2b00*/  STL [R1+0x2ac], R16 ;  /* 0x0002ac1001007387 */ /* 0x0001e60000100800 */
[-C--:B------:R-:W-:Y:S01]  /*2b10*/  LEA.HI.X.SX32 R5, R13, R27.reuse, 0x1, P2 ;  /* 0x0000001b0d057211 */ /* 0x080fe200010f0eff */
[----:B------:R1:W3:Y:S01]  /*2b20*/  LDG.E.U16 R22, [R8.64] ;  /* 0x0000000408167981 */ /* 0x0002e2000c1e1500 */
[----:B------:R-:W-:-:S03]  /*2b30*/  LEA.HI.X.SX32 R3, R3, R27, 0x1, P0 ;  /* 0x0000001b03037211 */ /* 0x000fc600000f0eff */
[----:B------:R2:W3:Y:S04]  /*2b40*/  LDG.E.U16 R17, [R6.64] ;  /* 0x0000000406117981 */ /* 0x0004e8000c1e1500 */
[----:B0-----:R0:W3:Y:S01]  /*2b50*/  LDG.E.U16 R16, [R4.64] ;  /* 0x0000000404107981 */ /* 0x0010e2000c1e1500 */
[----:B-1----:R-:W-:-:S03]  /*2b60*/  IMAD R8, R0, 0x1e4, RZ ;  /* 0x000001e400087824 */ /* 0x002fc600078e02ff */
[----:B------:R1:W3:Y:S01]  /*2b70*/  LDG.E.U16 R11, [R2.64] ;  /* 0x00000004020b7981 */ /* 0x0002e2000c1e1500 */
[----:B0-----:R-:W-:-:S03]  /*2b80*/  IMAD R4, R0, 0x1d4, RZ ;  /* 0x000001d400047824 */ /* 0x001fc600078e02ff */
[----:B--2---:R0:W-:Y:S01]  /*2b90*/  STL [R1+0x2a0], R19 ;  /* 0x0002a01301007387 */ /* 0x0041e20000100800 */
[----:B------:R-:W-:Y:S01]  /*2ba0*/  IMAD R5, R0, 0xfa, RZ ;  /* 0x000000fa00057824 */ /* 0x000fe200078e02ff */
[-C--:B-1----:R-:W-:Y:S01]  /*2bb0*/  IADD3 R2, P0, R4, R26.reuse, RZ ;  /* 0x0000001a04027210 */ /* 0x082fe20007f1e0ff */
[----:B------:R-:W-:Y:S01]  /*2bc0*/  IMAD R13, R0, 0xf2, RZ ;  /* 0x000000f2000d7824 */ /* 0x000fe200078e02ff */
[-C--:B------:R-:W-:Y:S01]  /*2bd0*/  IADD3 R8, P2, R8, R26.reuse, RZ ;  /* 0x0000001a08087210 */ /* 0x080fe20007f5e0ff */
[----:B------:R-:W-:Y:S01]  /*2be0*/  IMAD R4, R0, 0x1f4, RZ ;  /* 0x000001f400047824 */ /* 0x000fe200078e02ff */
[-C--:B------:R-:W-:Y:S01]  /*2bf0*/  LEA.HI.X.SX32 R3, R10, R27.reuse, 0x1, P0 ;  /* 0x0000001b0a037211 */ /* 0x080fe200000f0eff */
[C---:B------:R-:W-:Y:S01]  /*2c00*/  IMAD R7, R0.reuse, 0x7d, RZ ;  /* 0x0000007d00077824 */ /* 0x040fe200078e02ff */
[-C--:B------:R-:W-:Y:S02]  /*2c10*/  IADD3 R6, P1, R5, R26.reuse, RZ ;  /* 0x0000001a05067210 */ /* 0x080fe40007f3e0ff */
[----:B------:R-:W-:Y:S01]  /*2c20*/  LEA.HI.X.SX32 R9, R13, R27, 0x1, P2 ;  /* 0x0000001b0d097211 */ /* 0x000fe200010f0eff */
[----:B------:R-:W-:Y:S01]  /*2c30*/  IMAD R13, R0, 0x42, RZ ;  /* 0x00000042000d7824 */ /* 0x000fe200078e02ff */
[----:B------:R-:W-:-:S02]  /*2c40*/  IADD3 R4, P3, R4, R26, RZ ;  /* 0x0000001a04047210 */ /* 0x000fc40007f7e0ff */
[-C--:B------:R-:W-:Y:S01]  /*2c50*/  LEA.HI.X.SX32 R7, R7, R27.reuse, 0x1, P1 ;  /* 0x0000001b07077211 */ /* 0x080fe200008f0eff */
[----:B------:R1:W2:Y:S01]  /*2c60*/  LDG.E.U16 R21, [R8.64] ;  /* 0x0000000408157981 */ /* 0x0002a2000c1e1500 */
[----:B------:R-:W-:-:S03]  /*2c70*/  LEA.HI.X.SX32 R5, R5, R27, 0x1, P3 ;  /* 0x0000001b05057211 */ /* 0x000fc600018f0eff */
[----:B------:R1:W2:Y:S04]  /*2c80*/  LDG.E.U16 R20, [R6.64] ;  /* 0x0000000406147981 */ /* 0x0002a8000c1e1500 */
[----:B0-----:R0:W2:Y:S04]  /*2c90*/  LDG.E.U16 R19, [R4.64] ;  /* 0x0000000404137981 */ /* 0x0010a8000c1e1500 */
[----:B----4-:R4:W-:Y:S04]  /*2ca0*/  STL [R1+0x298], R18 ;  /* 0x0002981201007387 */ /* 0x0109e80000100800 */
[----:B-----5:R5:W-:Y:S04]  /*2cb0*/  STL [R1+0x29c], R12 ;  /* 0x00029c0c01007387 */ /* 0x020be80000100800 */
[----:B----4-:R4:W2:Y:S01]  /*2cc0*/  LDG.E.U16 R18, [R2.64] ;  /* 0x0000000402127981 */ /* 0x0108a2000c1e1500 */
[----:B-----5:R-:W-:-:S05]  /*2cd0*/  IMAD R12, R0, 0x84, RZ ;  /* 0x00000084000c7824 */ /* 0x020fca00078e02ff */
[----:B----4-:R-:W-:Y:S01]  /*2ce0*/  IADD3 R2, P0, R12, R26, RZ ;  /* 0x0000001a0c027210 */ /* 0x010fe20007f1e0ff */
[----:B------:R-:W-:Y:S03]  /*2cf0*/  STL [R1+0x294], R15 ;  /* 0x0002940f01007387 */ /* 0x000fe60000100800 */
[----:B------:R-:W-:Y:S01]  /*2d00*/  LEA.HI.X.SX32 R3, R13, R27, 0x1, P0 ;  /* 0x0000001b0d037211 */ /* 0x000fe200000f0eff */
[----:B------:R4:W-:Y:S04]  /*2d10*/  STL [R1+0x290], R14 ;  /* 0x0002900e01007387 */ /* 0x0009e80000100800 */
[----:B----4-:R4:W5:Y:S01]  /*2d20*/  LDG.E.U16 R14, [R2.64] ;  /* 0x00000004020e7981 */ /* 0x010962000c1e1500 */
[----:B0-----:R-:W-:-:S02]  /*2d30*/  IMAD R5, R0, 0x4a, RZ ;  /* 0x0000004a00057824 */ /* 0x001fc400078e02ff */
[----:B------:R-:W-:-:S03]  /*2d40*/  IMAD R10, R0, 0x5a, RZ ;  /* 0x0000005a000a7824 */ /* 0x000fc600078e02ff */
[-C--:B-1----:R-:W-:Y:S01]  /*2d50*/  IADD3 R8, P0, R5, R26.reuse, RZ ;  /* 0x0000001a05087210 */ /* 0x082fe20007f1e0ff */
[C---:B----4-:R-:W-:Y:S02]  /*2d60*/  IMAD R2, R0.reuse, 0x25, RZ ;  /* 0x0000002500027824 */ /* 0x050fe400078e02ff */
[C---:B------:R-:W-:Y:S02]  /*2d70*/  IMAD R3, R0.reuse, 0x2d, RZ ;  /* 0x0000002d00037824 */ /* 0x040fe400078e02ff */
[----:B------:R-:W-:Y:S01]  /*2d80*/  IMAD R13, R0, 0x94, RZ ;  /* 0x00000094000d7824 */ /* 0x000fe200078e02ff */
[-C--:B------:R-:W-:Y:S01]  /*2d90*/  LEA.HI.X.SX32 R9, R2, R27.reuse, 0x1, P0 ;  /* 0x0000001b02097211 */ /* 0x080fe200000f0eff */
[----:B------:R-:W-:Y:S01]  /*2da0*/  IMAD R15, R0, 0xa4, RZ ;  /* 0x000000a4000f7824 */ /* 0x000fe200078e02ff */
[-C--:B------:R-:W-:Y:S01]  /*2db0*/  IADD3 R2, P0, R10, R26.reuse, RZ ;  /* 0x0000001a0a027210 */ /* 0x080fe20007f1e0ff */
[----:B---3--:R0:W-:Y:S01]  /*2dc0*/  STL [R1+0x28c], R22 ;  /* 0x00028c1601007387 */ /* 0x0081e20000100800 */
[-C--:B------:R-:W-:Y:S01]  /*2dd0*/  IADD3 R6, P1, R13, R26.reuse, RZ ;  /* 0x0000001a0d067210 */ /* 0x080fe20007f3e0ff */
[----:B------:R-:W-:Y:S01]  /*2de0*/  IMAD R23, R0, 0x52, RZ ;  /* 0x0000005200177824 */ /* 0x000fe200078e02ff */
[----:B------:R-:W-:Y:S01]  /*2df0*/  LEA.HI.X.SX32 R3, R3, R27, 0x1, P0 ;  /* 0x0000001b03037211 */ /* 0x000fe200000f0eff */
[----:B------:R-:W-:Y:S01]  /*2e00*/  STL [R1+0x284], R17 ;  /* 0x0002841101007387 */ /* 0x000fe20000100800 */
[----:B------:R-:W-:-:S03]  /*2e10*/  IADD3 R4, P2, R15, R26, RZ ;  /* 0x0000001a0f047210 */ /* 0x000fc60007f5e0ff */
[----:B------:R1:W-:Y:S04]  /*2e20*/  STL [R1+0x270], R16 ;  /* 0x0002701001007387 */ /* 0x0003e80000100800 */
[----:B------:R3:W-:Y:S01]  /*2e30*/  STL [R1+0x288], R11 ;  /* 0x0002880b01007387 */ /* 0x0007e20000100800 */
[----:B------:R-:W-:-:S03]  /*2e40*/  LEA.HI.X.SX32 R7, R5, R27, 0x1, P1 ;  /* 0x0000001b05077211 */ /* 0x000fc600008f0eff */
[----:B0-----:R0:W4:Y:S01]  /*2e50*/  LDG.E.U16 R22, [R2.64] ;  /* 0x0000000402167981 */ /* 0x001122000c1e1500 */
[----:B-1----:R-:W-:-:S03]  /*2e60*/  IMAD R16, R0, 0xb4, RZ ;  /* 0x000000b400107824 */ /* 0x002fc600078e02ff */
[----:B---3--:R1:W3:Y:S01]  /*2e70*/  LDG.E.U16 R11, [R8.64] ;  /* 0x00000004080b7981 */ /* 0x0082e2000c1e1500 */
[-C--:B------:R-:W-:Y:S02]  /*2e80*/  LEA.HI.X.SX32 R5, R23, R27.reuse, 0x1, P2 ;  /* 0x0000001b17057211 */ /* 0x080fe400010f0eff */
[----:B0-----:R-:W-:Y:S01]  /*2e90*/  IADD3 R2, P0, R16, R26, RZ ;  /* 0x0000001a10027210 */ /* 0x001fe20007f1e0ff */
[----:B------:R0:W3:Y:S03]  /*2ea0*/  LDG.E.U16 R25, [R6.64] ;  /* 0x0000000406197981 */ /* 0x0000e6000c1e1500 */
[----:B------:R-:W-:Y:S01]  /*2eb0*/  LEA.HI.X.SX32 R3, R10, R27, 0x1, P0 ;  /* 0x0000001b0a037211 */ /* 0x000fe200000f0eff */
[----:B------:R0:W3:Y:S04]  /*2ec0*/  LDG.E.U16 R24, [R4.64] ;  /* 0x0000000404187981 */ /* 0x0000e8000c1e1500 */
[----:B--2---:R-:W-:Y:S04]  /*2ed0*/  STL [R1+0x1f0], R18 ;  /* 0x0001f01201007387 */ /* 0x004fe80000100800 */
[----:B------:R-:W-:Y:S04]  /*2ee0*/  STL [R1+0x13c], R21 ;  /* 0x00013c1501007387 */ /* 0x000fe80000100800 */
[----:B------:R-:W-:Y:S04]  /*2ef0*/  STL [R1+0x274], R20 ;  /* 0x0002741401007387 */ /* 0x000fe80000100800 */
[----:B------:R-:W-:Y:S04]  /*2f00*/  STL [R1+0x124], R19 ;  /* 0x0001241301007387 */ /* 0x000fe80000100800 */
[----:B-----5:R2:W-:Y:S04]  /*2f10*/  STL [R1+0x278], R14 ;  /* 0x0002780e01007387 */ /* 0x0205e80000100800 */
[----:B--2---:R2:W5:Y:S01]  /*2f20*/  LDG.E.U16 R14, [R2.64] ;  /* 0x00000004020e7981 */ /* 0x004562000c1e1500 */
[----:B------:R-:W-:-:S02]  /*2f30*/  IMAD R17, R0, 0xc4, RZ ;  /* 0x000000c400117824 */ /* 0x000fc400078e02ff */
[C---:B0-----:R-:W-:Y:S02]  /*2f40*/  IMAD R5, R0.reuse, 0x6a, RZ ;  /* 0x0000006a00057824 */ /* 0x041fe400078e02ff */
[C---:B------:R-:W-:Y:S01]  /*2f50*/  IMAD R23, R0.reuse, 0x62, RZ ;  /* 0x0000006200177824 */ /* 0x040fe200078e02ff */
[-C--:B-1----:R-:W-:Y:S01]  /*2f60*/  IADD3 R8, P1, R17, R26.reuse, RZ ;  /* 0x0000001a11087210 */ /* 0x082fe20007f3e0ff */
[C---:B------:R-:W-:Y:S02]  /*2f70*/  IMAD R18, R0.reuse, 0xd4, RZ ;  /* 0x000000d400127824 */ /* 0x040fe400078e02ff */
[C---:B------:R-:W-:Y:S01]  /*2f80*/  IMAD R20, R0.reuse, 0xe4, RZ ;  /* 0x000000e400147824 */ /* 0x040fe200078e02ff */
[-C--:B------:R-:W-:Y:S01]  /*2f90*/  IADD3 R6, P0, R5, R26.reuse, RZ ;  /* 0x0000001a05067210 */ /* 0x080fe20007f1e0ff */
[C---:B------:R-:W-:Y:S01]  /*2fa0*/  IMAD R7, R0.reuse, 0x35, RZ ;  /* 0x0000003500077824 */ /* 0x040fe200078e02ff */
[----:B------:R-:W-:Y:S01]  /*2fb0*/  LEA.HI.X.SX32 R9, R23, R27, 0x1, P1 ;  /* 0x0000001b17097211 */ /* 0x000fe200008f0eff */
[----:B------:R-:W-:Y:S01]  /*2fc0*/  IMAD R23, R0, 0x72, RZ ;  /* 0x0000007200177824 */ /* 0x000fe200078e02ff */
[----:B------:R-:W-:-:S02]  /*2fd0*/  IADD3 R4, P2, R18, R26, RZ ;  /* 0x0000001a12047210 */ /* 0x000fc40007f5e0ff */
[----:B--2---:R-:W-:Y:S01]  /*2fe0*/  IADD3 R2, P1, R20, R26, RZ ;  /* 0x0000001a14027210 */ /* 0x004fe20007f3e0ff */
[----:B------:R0:W2:Y:S01]  /*2ff0*/  LDG.E.U16 R29, [R8.64] ;  /* 0x00000004081d7981 */ /* 0x0000a2000c1e1500 */
[-C--:B------:R-:W-:Y:S02]  /*3000*/  LEA.HI.X.SX32 R7, R7, R27.reuse, 0x1, P0 ;  /* 0x0000001b07077211 */ /* 0x080fe400000f0eff */
[-C--:B------:R-:W-:Y:S02]  /*3010*/  LEA.HI.X.SX32 R5, R5, R27.reuse, 0x1, P2 ;  /* 0x0000001b05057211 */ /* 0x080fe400010f0eff */
[----:B------:R-:W-:Y:S01]  /*3020*/  LEA.HI.X.SX32 R3, R23, R27, 0x1, P1 ;  /* 0x0000001b17037211 */ /* 0x000fe200008f0eff */
[----:B------:R1:W2:Y:S04]  /*3030*/  LDG.E.U16 R28, [R6.64] ;  /* 0x00000004061c7981 */ /* 0x0002a8000c1e1500 */
[----:B------:R0:W2:Y:S04]  /*3040*/  LDG.E.U16 R23, [R4.64] ;  /* 0x0000000404177981 */ /* 0x0000a8000c1e1500 */
[----:B------:R1:W2:Y:S01]  /*3050*/  LDG.E.U16 R21, [R2.64] ;  /* 0x0000000402157981 */ /* 0x0002a2000c1e1500 */
[----:B------:R-:W-:-:S02]  /*3060*/  IMAD R19, R0, 0xf4, RZ ;  /* 0x000000f400137824 */ /* 0x000fc400078e02ff */
[C---:B0-----:R-:W-:Y:S02]  /*3070*/  IMAD R4, R0.reuse, 0x106, RZ ;  /* 0x0000010600047824 */ /* 0x041fe400078e02ff */
[C---:B-1----:R-:W-:Y:S01]  /*3080*/  IMAD R3, R0.reuse, 0x7a, RZ ;  /* 0x0000007a00037824 */ /* 0x042fe200078e02ff */
[----:B---3--:R0:W-:Y:S01]  /*3090*/  STL [R1+0x268], R11 ;  /* 0x0002680b01007387 */ /* 0x0081e20000100800 */
[C---:B------:R-:W-:Y:S01]  /*30a0*/  IMAD R5, R0.reuse, 0x3d, RZ ;  /* 0x0000003d00057824 */ /* 0x040fe200078e02ff */
[-C--:B------:R-:W-:Y:S01]  /*30b0*/  IADD3 R6, P1, R19, R26.reuse, RZ ;  /* 0x0000001a13067210 */ /* 0x080fe20007f3e0ff */
[----:B------:R-:W-:Y:S01]  /*30c0*/  IMAD R2, R0, 0x116, RZ ;  /* 0x0000011600027824 */ /* 0x000fe200078e02ff */
[-C--:B------:R-:W-:Y:S02]  /*30d0*/  IADD3 R8, P0, R3, R26.reuse, RZ ;  /* 0x0000001a03087210 */ /* 0x080fe40007f1e0ff */
[----:B------:R-:W-:Y:S01]  /*30e0*/  IADD3 R4, P2, R4, R26, RZ ;  /* 0x0000001a04047210 */ /* 0x000fe20007f5e0ff */
[----:B------:R-:W-:-:S02]  /*30f0*/  IMAD R10, R0, 0x8b, RZ ;  /* 0x0000008b000a7824 */ /* 0x000fc400078e02ff */
[----:B0-----:R-:W-:Y:S01]  /*3100*/  IMAD R11, R0, 0x83, RZ ;  /* 0x00000083000b7824 */ /* 0x001fe200078e02ff */
[-C--:B------:R-:W-:Y:S02]  /*3110*/  LEA.HI.X.SX32 R9, R5, R27.reuse, 0x1, P0 ;  /* 0x0000001b05097211 */ /* 0x080fe400000f0eff */
[----:B------:R-:W-:Y:S02]  /*3120*/  IADD3 R2, P0, R2, R26, RZ ;  /* 0x0000001a02027210 */ /* 0x000fe40007f1e0ff */
[-C--:B------:R-:W-:Y:S02]  /*3130*/  LEA.HI.X.SX32 R7, R3, R27.reuse, 0x1, P1 ;  /* 0x0000001b03077211 */ /* 0x080fe400008f0eff */
[-C--:B------:R-:W-:Y:S01]  /*3140*/  LEA.HI.X.SX32 R5, R11, R27.reuse, 0x1, P2 ;  /* 0x0000001b0b057211 */ /* 0x080fe200010f0eff */
[----:B------:R0:W-:Y:S01]  /*3150*/  STL [R1+0x260], R25 ;  /* 0x0002601901007387 */ /* 0x0001e20000100800 */
[----:B------:R-:W-:-:S03]  /*3160*/  LEA.HI.X.SX32 R3, R10, R27, 0x1, P0 ;  /* 0x0000001b0a037211 */ /* 0x000fc600000f0eff */
[----:B------:R1:W-:Y:S04]  /*3170*/  STL [R1+0x25c], R24 ;  /* 0x00025c1801007387 */ /* 0x0003e80000100800 */
[----:B----4-:R3:W-:Y:S04]  /*3180*/  STL [R1+0x264], R22 ;  /* 0x0002641601007387 */ /* 0x0107e80000100800 */
[----:B0-----:R0:W2:Y:S04]  /*3190*/  LDG.E.U16 R25, [R8.64] ;  /* 0x0000000408197981 */ /* 0x0010a8000c1e1500 */
[----:B-1----:R1:W2:Y:S04]  /*31a0*/  LDG.E.U16 R24, [R6.64] ;  /* 0x0000000406187981 */ /* 0x0022a8000c1e1500 */
[----:B---3--:R3:W2:Y:S04]  /*31b0*/  LDG.E.U16 R22, [R4.64] ;  /* 0x0000000404167981 */ /* 0x0086a8000c1e1500 */
[----:B-----5:R5:W-:Y:S04]  /*31c0*/  STL [R1+0x258], R14 ;  /* 0x0002580e01007387 */ /* 0x020be80000100800 */
[----:B-----5:R5:W4:Y:S01]  /*31d0*/  LDG.E.U16 R14, [R2.64] ;  /* 0x00000004020e7981 */ /* 0x020b22000c1e1500 */
[----:B0-----:R-:W-:-:S02]  /*31e0*/  IMAD R8, R0, 0x126, RZ ;  /* 0x0000012600087824 */ /* 0x001fc400078e02ff */
[C---:B-1----:R-:W-:Y:S02]  /*31f0*/  IMAD R6, R0.reuse, 0x136, RZ ;  /* 0x0000013600067824 */ /* 0x042fe400078e02ff */
[----:B------:R-:W-:Y:S01]  /*3200*/  IMAD R7, R0, 0x9b, RZ ;  /* 0x0000009b00077824 */ /* 0x000fe200078e02ff */
[-C--:B------:R-:W-:Y:S01]  /*3210*/  IADD3 R8, P0, R8, R26.reuse, RZ ;  /* 0x0000001a08087210 */ /* 0x080fe20007f1e0ff */
[----:B---3--:R-:W-:Y:S01]  /*3220*/  IMAD R4, R0, 0x146, RZ ;  /* 0x0000014600047824 */ /* 0x008fe200078e02ff */
[-C--:B------:R-:W-:Y:S01]  /*3230*/  IADD3 R6, P1, R6, R26.reuse, RZ ;  /* 0x0000001a06067210 */ /* 0x080fe20007f3e0ff */
[C---:B-----5:R-:W-:Y:S02]  /*3240*/  IMAD R3, R0.reuse, 0x93, RZ ;  /* 0x0000009300037824 */ /* 0x060fe400078e02ff */
[C---:B------:R-:W-:Y:S01]  /*3250*/  IMAD R2, R0.reuse, 0x156, RZ ;  /* 0x0000015600027824 */ /* 0x040fe200078e02ff */
[-C--:B------:R-:W-:Y:S02]  /*3260*/  LEA.HI.X.SX32 R7, R7, R27.reuse, 0x1, P1 ;  /* 0x0000001b07077211 */ /* 0x080fe400008f0eff */
[-C--:B------:R-:W-:Y:S01]  /*3270*/  LEA.HI.X.SX32 R9, R3, R27.reuse, 0x1, P0 ;  /* 0x0000001b03097211 */ /* 0x080fe200000f0eff */
[----:B------:R-:W-:Y:S01]  /*3280*/  IMAD R5, R0, 0xa3, RZ ;  /* 0x000000a300057824 */ /* 0x000fe200078e02ff */
[----:B--2---:R-:W-:Y:S01]  /*3290*/  STL [R1+0x250], R29 ;  /* 0x0002501d01007387 */ /* 0x004fe20000100800 */
[-C--:B------:R-:W-:Y:S01]  /*32a0*/  IADD3 R4, P2, R4, R26.reuse, RZ ;  /* 0x0000001a04047210 */ /* 0x080fe20007f5e0ff */
[----:B------:R-:W-:Y:S01]  /*32b0*/  IMAD R3, R0, 0xab, RZ ;  /* 0x000000ab00037824 */ /* 0x000fe200078e02ff */
[----:B------:R-:W-:Y:S01]  /*32c0*/  IADD3 R2, P0, R2, R26, RZ ;  /* 0x0000001a02027210 */ /* 0x000fe20007f1e0ff */
[----:B------:R-:W-:Y:S01]  /*32d0*/  STL [R1+0x254], R28 ;  /* 0x0002541c01007387 */ /* 0x000fe20000100800 */
[----:B------:R-:W-:-:S03]  /*32e0*/  LEA.HI.X.SX32 R5, R5, R27, 0x1, P2 ;  /* 0x0000001b05057211 */ /* 0x000fc600010f0eff */
[----:B------:R0:W-:Y:S01]  /*32f0*/  STL [R1+0x24c], R23 ;  /* 0x00024c1701007387 */ /* 0x0001e20000100800 */
[----:B------:R-:W-:-:S03]  /*3300*/  LEA.HI.X.SX32 R3, R3, R27, 0x1, P0 ;  /* 0x0000001b03037211 */ /* 0x000fc600000f0eff */
[----:B------:R1:W-:Y:S04]  /*3310*/  STL [R1+0x248], R21 ;  /* 0x0002481501007387 */ /* 0x0003e80000100800 */
[----:B------:R2:W2:Y:S04]  /*3320*/  LDG.E.U16 R11, [R4.64] ;  /* 0x00000004040b7981 */ /* 0x0004a8000c1e1500 */
[----:B0-----:R0:W5:Y:S04]  /*3330*/  LDG.E.U16 R23, [R8.64] ;  /* 0x0000000408177981 */ /* 0x001168000c1e1500 */
[----:B-1----:R1:W2:Y:S04]  /*3340*/  LDG.E.U16 R21, [R6.64] ;  /* 0x0000000406157981 */ /* 0x0022a8000c1e1500 */
[----:B------:R2:W2:Y:S01]  /*3350*/  LDG.E.U16 R10, [R2.64] ;  /* 0x00000004020a7981 */ /* 0x0004a2000c1e1500 */
[----:B0-----:R-:W-:-:S02]  /*3360*/  IMAD R8, R0, 0x166, RZ ;  /* 0x0000016600087824 */ /* 0x001fc400078e02ff */
[C---:B--2---:R-:W-:Y:S02]  /*3370*/  IMAD R4, R0.reuse, 0x186, RZ ;  /* 0x0000018600047824 */ /* 0x044fe400078e02ff */
[----:B-1----:R-:W-:Y:S01]  /*3380*/  IMAD R6, R0, 0x176, RZ ;  /* 0x0000017600067824 */ /* 0x002fe200078e02ff */
[-C--:B------:R-:W-:Y:S01]  /*3390*/  IADD3 R8, P0, R8, R26.reuse, RZ ;  /* 0x0000001a08087210 */ /* 0x080fe20007f1e0ff */
[C---:B------:R-:W-:Y:S02]  /*33a0*/  IMAD R3, R0.reuse, 0xb3, RZ ;  /* 0x000000b300037824 */ /* 0x040fe400078e02ff */
[----:B------:R-:W-:Y:S01]  /*33b0*/  IMAD R2, R0, 0x196, RZ ;  /* 0x0000019600027824 */ /* 0x000fe200078e02ff */
[-C--:B------:R-:W-:Y:S01]  /*33c0*/  IADD3 R6, P1, R6, R26.reuse, RZ ;  /* 0x0000001a06067210 */ /* 0x080fe20007f3e0ff */
[C---:B------:R-:W-:Y:S01]  /*33d0*/  IMAD R7, R0.reuse, 0xbb, RZ ;  /* 0x000000bb00077824 */ /* 0x040fe200078e02ff */
[-C--:B------:R-:W-:Y:S01]  /*33e0*/  LEA.HI.X.SX32 R9, R3, R27.reuse, 0x1, P0 ;  /* 0x0000001b03097211 */ /* 0x080fe200000f0eff */
[----:B------:R-:W-:Y:S01]  /*33f0*/  IMAD R5, R0, 0xc3, RZ ;  /* 0x000000c300057824 */ /* 0x000fe200078e02ff */
[-C--:B------:R-:W-:Y:S01]  /*3400*/  IADD3 R4, P2, R4, R26.reuse, RZ ;  /* 0x0000001a04047210 */ /* 0x080fe20007f5e0ff */
[----:B------:R-:W-:Y:S01]  /*3410*/  IMAD R3, R0, 0xcb, RZ ;  /* 0x000000cb00037824 */ /* 0x000fe200078e02ff */
[----:B------:R-:W-:Y:S01]  /*3420*/  IADD3 R2, P0, R2, R26, RZ ;  /* 0x0000001a02027210 */ /* 0x000fe20007f1e0ff */
[----:B------:R0:W-:Y:S01]  /*3430*/  STL [R1+0x244], R25 ;  /* 0x0002441901007387 */ /* 0x0001e20000100800 */
[----:B------:R-:W-:-:S02]  /*3440*/  LEA.HI.X.SX32 R7, R7, R27, 0x1, P1 ;  /* 0x0000001b07077211 */ /* 0x000fc400008f0eff */
[-C--:B------:R-:W-:Y:S01]  /*3450*/  LEA.HI.X.SX32 R5, R5, R27.reuse, 0x1, P2 ;  /* 0x0000001b05057211 */ /* 0x080fe200010f0eff */
[----:B------:R-:W-:Y:S01]  /*3460*/  STL [R1+0x240], R24 ;  /* 0x0002401801007387 */ /* 0x000fe20000100800 */
[----:B------:R-:W-:-:S03]  /*3470*/  LEA.HI.X.SX32 R3, R3, R27, 0x1, P0 ;  /* 0x0000001b03037211 */ /* 0x000fc600000f0eff */
[----:B------:R1:W-:Y:S04]  /*3480*/  STL [R1+0x23c], R22 ;  /* 0x00023c1601007387 */ /* 0x0003e80000100800 */
[----:B------:R2:W2:Y:S04]  /*3490*/  LDG.E.U16 R29, [R6.64] ;  /* 0x00000004061d7981 */ /* 0x0004a8000c1e1500 */
[----:B0-----:R0:W2:Y:S04]  /*34a0*/  LDG.E.U16 R25, [R4.64] ;  /* 0x0000000404197981 */ /* 0x0010a8000c1e1500 */
[----:B-1----:R1:W2:Y:S04]  /*34b0*/  LDG.E.U16 R22, [R8.64] ;  /* 0x0000000408167981 */ /* 0x0022a8000c1e1500 */
[----:B----4-:R4:W-:Y:S04]  /*34c0*/  STL [R1+0x238], R14 ;  /* 0x0002380e01007387 */ /* 0x0109e80000100800 */
[----:B----4-:R4:W3:Y:S01]  /*34d0*/  LDG.E.U16 R14, [R2.64] ;  /* 0x00000004020e7981 */ /* 0x0108e2000c1e1500 */
[----:B-1----:R-:W-:-:S02]  /*34e0*/  IMAD R8, R0, 0x1a6, RZ ;  /* 0x000001a600087824 */ /* 0x002fc400078e02ff */
[C---:B--2---:R-:W-:Y:S02]  /*34f0*/  IMAD R6, R0.reuse, 0x1b6, RZ ;  /* 0x000001b600067824 */ /* 0x044fe400078e02ff */
[----:B0-----:R-:W-:Y:S01]  /*3500*/  IMAD R4, R0, 0x1c6, RZ ;  /* 0x000001c600047824 */ /* 0x001fe200078e02ff */
[-C--:B------:R-:W-:Y:S01]  /*3510*/  IADD3 R8, P0, R8, R26.reuse, RZ ;  /* 0x0000001a08087210 */ /* 0x080fe20007f1e0ff */
[C---:B------:R-:W-:Y:S02]  /*3520*/  IMAD R7, R0.reuse, 0xdb, RZ ;  /* 0x000000db00077824 */ /* 0x040fe400078e02ff */
[C---:B----4-:R-:W-:Y:S02]  /*3530*/  IMAD R3, R0.reuse, 0xd3, RZ ;  /* 0x000000d300037824 */ /* 0x050fe400078e02ff */
[----:B------:R-:W-:Y:S01]  /*3540*/  IMAD R2, R0, 0x1d6, RZ ;  /* 0x000001d600027824 */ /* 0x000fe200078e02ff */
[-C--:B------:R-:W-:Y:S01]  /*3550*/  IADD3 R6, P1, R6, R26.reuse, RZ ;  /* 0x0000001a06067210 */ /* 0x080fe20007f3e0ff */
[----:B------:R-:W-:Y:S01]  /*3560*/  IMAD R5, R0, 0xe3, RZ ;  /* 0x000000e300057824 */ /* 0x000fe200078e02ff */
[----:B------:R-:W-:-:S02]  /*3570*/  IADD3 R4, P2, R4, R26, RZ ;  /* 0x0000001a04047210 */ /* 0x000fc40007f5e0ff */
[-C--:B------:R-:W-:Y:S01]  /*3580*/  LEA.HI.X.SX32 R9, R3, R27.reuse, 0x1, P0 ;  /* 0x0000001b03097211 */ /* 0x080fe200000f0eff */
[----:B------:R-:W-:Y:S01]  /*3590*/  IMAD R3, R0, 0xeb, RZ ;  /* 0x000000eb00037824 */ /* 0x000fe200078e02ff */
[----:B------:R-:W-:Y:S02]  /*35a0*/  IADD3 R2, P0, R2, R26, RZ ;  /* 0x0000001a02027210 */ /* 0x000fe40007f1e0ff */
[-C--:B------:R-:W-:Y:S02]  /*35b0*/  LEA.HI.X.SX32 R7, R7, R27.reuse, 0x1, P1 ;  /* 0x0000001b07077211 */ /* 0x080fe400008f0eff */
[-C--:B------:R-:W-:Y:S01]  /*35c0*/  LEA.HI.X.SX32 R5, R5, R27.reuse, 0x1, P2 ;  /* 0x0000001b05057211 */ /* 0x080fe200010f0eff */
[----:B-----5:R0:W-:Y:S01]  /*35d0*/  STL [R1+0x234], R23 ;  /* 0x0002341701007387 */ /* 0x0201e20000100800 */
[----:B------:R-:W-:-:S03]  /*35e0*/  LEA.HI.X.SX32 R3, R3, R27, 0x1, P0 ;  /* 0x0000001b03037211 */ /* 0x000fc600000f0eff */
[----:B------:R1:W-:Y:S04]  /*35f0*/  STL [R1+0x230], R21 ;  /* 0x0002301501007387 */ /* 0x0003e80000100800 */
[----:B------:R2:W4:Y:S04]  /*3600*/  LDG.E.U16 R24, [R4.64] ;  /* 0x0000000404187981 */ /* 0x000528000c1e1500 */
[----:B0-----:R0:W5:Y:S04]  /*3610*/  LDG.E.U16 R23, [R6.64] ;  /* 0x0000000406177981 */ /* 0x001168000c1e1500 */
[----:B-1----:R1:W4:Y:S04]  /*3620*/  LDG.E.U16 R21, [R8.64] ;  /* 0x0000000408157981 */ /* 0x002328000c1e1500 */
[----:B------:R-:W-:Y:S01]  /*3630*/  STL [R1+0x22c], R11 ;  /* 0x00022c0b01007387 */ /* 0x000fe20000100800 */
[----:B0-----:R-:W-:-:S03]  /*3640*/  IMAD R6, R0, 0x1f6, RZ ;  /* 0x000001f600067824 */ /* 0x001fc600078e02ff */
[----:B------:R0:W5:Y:S01]  /*3650*/  LDG.E.U16 R28, [R2.64] ;  /* 0x00000004021c7981 */ /* 0x000162000c1e1500 */
[----:B-1----:R-:W-:-:S03]  /*3660*/  IMAD R8, R0, 0x1e6, RZ ;  /* 0x000001e600087824 */ /* 0x002fc600078e02ff */
[----:B------:R1:W-:Y:S01]  /*3670*/  STL [R1+0x228], R10 ;  /* 0x0002280a01007387 */ /* 0x0003e20000100800 */
[----:B--2---:R-:W-:Y:S01]  /*3680*/  IMAD R5, R0, 0xfb, RZ ;  /* 0x000000fb00057824 */ /* 0x004fe200078e02ff */
[-C--:B------:R-:W-:Y:S01]  /*3690*/  IADD3 R8, P1, R8, R26.reuse, RZ ;  /* 0x0000001a08087210 */ /* 0x080fe20007f3e0ff */
[C---:B0-----:R-:W-:Y:S02]  /*36a0*/  IMAD R2, R0.reuse, 0xf3, RZ ;  /* 0x000000f300027824 */ /* 0x041fe400078e02ff */
[----:B-1----:R-:W-:Y:S01]  /*36b0*/  IMAD R10, R0, 0x46, RZ ;  /* 0x00000046000a7824 */ /* 0x002fe200078e02ff */
[-C--:B------:R-:W-:Y:S01]  /*36c0*/  IADD3 R6, P2, R6, R26.reuse, RZ ;  /* 0x0000001a06067210 */ /* 0x080fe20007f5e0ff */
[----:B------:R-:W-:Y:S01]  /*36d0*/  IMAD R11, R0, 0x23, RZ ;  /* 0x00000023000b7824 */ /* 0x000fe200078e02ff */
[----:B------:R-:W-:Y:S02]  /*36e0*/  LEA.HI.X.SX32 R9, R2, R27, 0x1, P1 ;  /* 0x0000001b02097211 */ /* 0x000fe400008f0eff */
[----:B------:R-:W-:-:S02]  /*36f0*/  IADD3 R4, P0, R10, R26, RZ ;  /* 0x0000001a0a047210 */ /* 0x000fc40007f1e0ff */
[-C--:B------:R-:W-:Y:S02]  /*3700*/  LEA.HI.X.SX32 R7, R5, R27.reuse, 0x1, P2 ;  /* 0x0000001b05077211 */ /* 0x080fe400010f0eff */
[----:B------:R-:W-:Y:S02]  /*3710*/  LEA.HI.X.SX32 R5, R11, R27, 0x1, P0 ;  /* 0x0000001b0b057211 */ /* 0x000fe400000f0eff */
[----:B------:R0:W2:Y:S04]  /*3720*/  LDG.E.U16 R11, [R8.64] ;  /* 0x00000004080b7981 */ /* 0x0000a8000c1e1500 */
[----:B------:R1:W-:Y:S04]  /*3730*/  STL [R1+0x224], R22 ;  /* 0x0002241601007387 */ /* 0x0003e80000100800 */
[----:B------:R-:W-:Y:S04]  /*3740*/  STL [R1+0x220], R29 ;  /* 0x0002201d01007387 */ /* 0x000fe80000100800 */
[----:B------:R0:W-:Y:S01]  /*3750*/  STL [R1+0x21c], R25 ;  /* 0x00021c1901007387 */ /* 0x0001e20000100800 */
[----:B-1----:R-:W-:-:S02]  /*3760*/  IMAD R22, R0, 0x56, RZ ;  /* 0x0000005600167824 */ /* 0x002fc400078e02ff */
[----:B------:R-:W-:Y:S01]  /*3770*/  IMAD R3, R0, 0x2b, RZ ;  /* 0x0000002b00037824 */ /* 0x000fe200078e02ff */
[----:B0-----:R0:W2:Y:S04]  /*3780*/  LDG.E.U16 R25, [R4.64] ;  /* 0x0000000404197981 */ /* 0x0010a8000c1e1500 */
[----:B---3--:R1:W-:Y:S04]  /*3790*/  STL [R1+0x218], R14 ;  /* 0x0002180e01007387 */ /* 0x0083e80000100800 */
[----:B-1----:R1:W3:Y:S01]  /*37a0*/  LDG.E.U16 R14, [R6.64] ;  /* 0x00000004060e7981 */ /* 0x0022e2000c1e1500 */
[----:B------:R-:W-:-:S04]  /*37b0*/  IADD3 R2, P1, R22, R26, RZ ;  /* 0x0000001a16027210 */ /* 0x000fc80007f3e0ff */
[----:B------:R-:W-:-:S05]  /*37c0*/  LEA.HI.X.SX32 R3, R3, R27, 0x1, P1 ;  /* 0x0000001b03037211 */ /* 0x000fca00008f0eff */
[----:B------:R0:W3:Y:S01]  /*37d0*/  LDG.E.U16 R29, [R2.64] ;  /* 0x00000004021d7981 */ /* 0x0000e2000c1e1500 */
[C---:B-1----:R-:W-:Y:S02]  /*37e0*/  IMAD R7, R0.reuse, 0x3b, RZ ;  /* 0x0000003b00077824 */ /* 0x042fe400078e02ff */
[C---:B0-----:R-:W-:Y:S02]  /*37f0*/  IMAD R5, R0.reuse, 0x43, RZ ;  /* 0x0000004300057824 */ /* 0x041fe400078e02ff */
[C---:B------:R-:W-:Y:S01]  /*3800*/  IMAD R2, R0.reuse, 0x33, RZ ;  /* 0x0000003300027824 */ /* 0x040fe200078e02ff */
[----:B----4-:R0:W-:Y:S04]  /*3810*/  STL [R1+0x20c], R21 ;  /* 0x00020c1501007387 */ /* 0x0101e80000100800 */
[----:B-----5:R1:W-:Y:S01]  /*3820*/  STL [R1+0x208], R23 ;  /* 0x0002081701007387 */ /* 0x0203e20000100800 */
[----:B0-----:R-:W-:-:S03]  /*3830*/  IMAD R21, R0, 0x66, RZ ;  /* 0x0000006600157824 */ /* 0x001fc600078e02ff */
[----:B------:R0:W-:Y:S01]  /*3840*/  STL [R1+0x204], R24 ;  /* 0x0002041801007387 */ /* 0x0001e20000100800 */
[C---:B-1----:R-:W-:Y:S01]  /*3850*/  IMAD R23, R0.reuse, 0x76, RZ ;  /* 0x0000007600177824 */ /* 0x042fe200078e02ff */
[----:B------:R-:W-:Y:S01]  /*3860*/  IADD3 R8, P0, R21, R26, RZ ;  /* 0x0000001a15087210 */ /* 0x000fe20007f1e0ff */
[----:B0-----:R-:W-:-:S03]  /*3870*/  IMAD R24, R0, 0x86, RZ ;  /* 0x0000008600187824 */ /* 0x001fc600078e02ff */
[-C--:B------:R-:W-:Y:S02]  /*3880*/  IADD3 R6, P1, R23, R26.reuse, RZ ;  /* 0x0000001a17067210 */ /* 0x080fe40007f3e0ff */
[-C--:B------:R-:W-:Y:S02]  /*3890*/  LEA.HI.X.SX32 R9, R2, R27.reuse, 0x1, P0 ;  /* 0x0000001b02097211 */ /* 0x080fe400000f0eff */
[----:B------:R-:W-:Y:S01]  /*38a0*/  IADD3 R4, P2, R24, R26, RZ ;  /* 0x0000001a18047210 */ /* 0x000fe20007f5e0ff */
[----:B------:R0:W-:Y:S01]  /*38b0*/  STL [R1+0x1ec], R28 ;  /* 0x0001ec1c01007387 */ /* 0x0001e20000100800 */
[-C--:B------:R-:W-:Y:S02]  /*38c0*/  LEA.HI.X.SX32 R7, R7, R27.reuse, 0x1, P1 ;  /* 0x0000001b07077211 */ /* 0x080fe400008f0eff */
[----:B------:R-:W-:Y:S01]  /*38d0*/  LEA.HI.X.SX32 R5, R5, R27, 0x1, P2 ;  /* 0x0000001b05057211 */ /* 0x000fe200010f0eff */
[----:B------:R1:W4:Y:S01]  /*38e0*/  LDG.E.U16 R9, [R8.64] ;  /* 0x0000000408097981 */ /* 0x000322000c1e1500 */
[----:B------:R-:W-:-:S02]  /*38f0*/  IMAD R3, R0, 0x4b, RZ ;  /* 0x0000004b00037824 */ /* 0x000fc400078e02ff */
[----:B0-----:R-:W-:Y:S01]  /*3900*/  IMAD R28, R0, 0x96, RZ ;  /* 0x00000096001c7824 */ /* 0x001fe200078e02ff */
[----:B--2---:R0:W-:Y:S04]  /*3910*/  STL [R1+0x138], R11 ;  /* 0x0001380b01007387 */ /* 0x0041e80000100800 */
[----:B------:R-:W-:Y:S01]  /*3920*/  IADD3 R2, P0, R28, R26, RZ ;  /* 0x0000001a1c027210 */ /* 0x000fe20007f1e0ff */
[----:B0-----:R0:W2:Y:S03]  /*3930*/  LDG.E.U16 R11, [R6.64] ;  /* 0x00000004060b7981 */ /* 0x0010a6000c1e1500 */
[----:B------:R-:W-:Y:S01]  /*3940*/  LEA.HI.X.SX32 R3, R3, R27, 0x1, P0 ;  /* 0x0000001b03037211 */ /* 0x000fe200000f0eff */
[----:B0-----:R0:W2:Y:S04]  /*3950*/  LDG.E.U16 R6, [R4.64] ;  /* 0x0000000404067981 */ /* 0x0010a8000c1e1500 */
[----:B---3--:R3:W-:Y:S04]  /*3960*/  STL [R1+0x120], R14 ;  /* 0x0001200e01007387 */ /* 0x0087e80000100800 */
[----:B---3--:R3:W5:Y:S04]  /*3970*/  LDG.E.U16 R14, [R2.64] ;  /* 0x00000004020e7981 */ /* 0x008768000c1e1500 */
[----:B------:R0:W-:Y:S04]  /*3980*/  STL [R1+0x1f8], R25 ;  /* 0x0001f81901007387 */ /* 0x0001e80000100800 */
[----:B------:R1:W-:Y:S01]  /*3990*/  STL [R1+0x1f4], R29 ;  /* 0x0001f41d01007387 */ /* 0x0003e20000100800 */
[----:B---3--:R-:W-:-:S02]  /*39a0*/  IMAD R2, R0, 0x53, RZ ;  /* 0x0000005300027824 */ /* 0x008fc400078e02ff */
[C---:B0-----:R-:W-:Y:S02]  /*39b0*/  IMAD R25, R0.reuse, 0xa6, RZ ;  /* 0x000000a600197824 */ /* 0x041fe400078e02ff */
[----:B-1----:R-:W-:-:S03]  /*39c0*/  IMAD R29, R0, 0xb6, RZ ;  /* 0x000000b6001d7824 */ /* 0x002fc600078e02ff */
[-C--:B------:R-:W-:Y:S01]  /*39d0*/  IADD3 R8, P0, R25, R26.reuse, RZ ;  /* 0x0000001a19087210 */ /* 0x080fe20007f1e0ff */
[C---:B------:R-:W-:Y:S02]  /*39e0*/  IMAD R7, R0.reuse, 0x5b, RZ ;  /* 0x0000005b00077824 */ /* 0x040fe400078e02ff */
[C---:B------:R-:W-:Y:S02]  /*39f0*/  IMAD R4, R0.reuse, 0xc6, RZ ;  /* 0x000000c600047824 */ /* 0x040fe400078e02ff */
[C---:B------:R-:W-:Y:S02]  /*3a00*/  IMAD R3, R0.reuse, 0x6b, RZ ;  /* 0x0000006b00037824 */ /* 0x040fe400078e02ff */
[----:B------:R-:W-:Y:S01]  /*3a10*/  IMAD R5, R0, 0x63, RZ ;  /* 0x0000006300057824 */ /* 0x000fe200078e02ff */
[----:B------:R-:W-:-:S04]  /*3a20*/  IADD3 R4, P2, R4, R26, RZ ;  /* 0x0000001a04047210 */ /* 0x000fc80007f5e0ff */
[-C--:B------:R-:W-:Y:S01]  /*3a30*/  LEA.HI.X.SX32 R5, R5, R27.reuse, 0x1, P2 ;  /* 0x0000001b05057211 */ /* 0x080fe200010f0eff */
[----:B----4-:R0:W-:Y:S04]  /*3a40*/  STL [R1+0x1e8], R9 ;  /* 0x0001e80901007387 */ /* 0x0101e80000100800 */
[----:B------:R-:W-:Y:S01]  /*3a50*/  STL.64 [R1+0x12b0], R24 ;  /* 0x0012b01801007387 */ /* 0x000fe20000100a00 */
[----:B0-----:R-:W-:-:S03]  /*3a60*/  LEA.HI.X.SX32 R9, R2, R27, 0x1, P0 ;  /* 0x0000001b02097211 */ /* 0x001fc600000f0eff */
[----:B--2---:R0:W-:Y:S04]  /*3a70*/  STL [R1+0x1e4], R11 ;  /* 0x0001e40b01007387 */ /* 0x0041e80000100800 */
[----:B------:R1:W-:Y:S01]  /*3a80*/  STL [R1+0x1e0], R6 ;  /* 0x0001e00601007387 */ /* 0x0003e20000100800 */
[----:B0-----:R-:W-:-:S03]  /*3a90*/  IMAD R11, R0, 0xd6, RZ ;  /* 0x000000d6000b7824 */ /* 0x001fc600078e02ff */
[----:B------:R0:W-:Y:S01]  /*3aa0*/  STL.64 [R1+0x12a8], R28 ;  /* 0x0012a81c01007387 */ /* 0x0001e20000100a00 */
[----:B-1----:R-:W-:-:S04]  /*3ab0*/  IADD3 R6, P1, R29, R26, RZ ;  /* 0x0000001a1d067210 */ /* 0x002fc80007f3e0ff */
[----:B------:R-:W-:Y:S01]  /*3ac0*/  LEA.HI.X.SX32 R7, R7, R27, 0x1, P1 ;  /* 0x0000001b07077211 */ /* 0x000fe200008f0eff */
[----:B0-----:R0:W2:Y:S01]  /*3ad0*/  LDG.E.U16 R29, [R8.64] ;  /* 0x00000004081d7981 */ /* 0x0010a2000c1e1500 */
[----:B------:R-:W-:-:S03]  /*3ae0*/  IADD3 R2, P0, R11, R26, RZ ;  /* 0x0000001a0b027210 */ /* 0x000fc60007f1e0ff */
[----:B------:R1:W3:Y:S01]  /*3af0*/  LDG.E.U16 R28, [R4.64] ;  /* 0x00000004041c7981 */ /* 0x0002e2000c1e1500 */
[----:B------:R-:W-:-:S05]  /*3b00*/  LEA.HI.X.SX32 R3, R3, R27, 0x1, P0 ;  /* 0x0000001b03037211 */ /* 0x000fca00000f0eff */
[----:B------:R4:W3:Y:S02]  /*3b10*/  LDG.E.U16 R25, [R2.64] ;  /* 0x0000000402197981 */ /* 0x0008e4000c1e1500 */
[C---:B----4-:R-:W-:Y:S02]  /*3b20*/  IMAD R3, R0.reuse, 0x73, RZ ;  /* 0x0000007300037824 */ /* 0x050fe400078e02ff */
[----:B-----5:R4:W-:Y:S04]  /*3b30*/  STL [R1+0x1dc], R14 ;  /* 0x0001dc0e01007387 */ /* 0x0209e80000100800 */
[----:B----4-:R4:W5:Y:S02]  /*3b40*/  LDG.E.U16 R14, [R6.64] ;  /* 0x00000004060e7981 */ /* 0x010964000c1e1500 */
[----:B----4-:R-:W-:-:S05]  /*3b50*/  IMAD R7, R0, 0xe6, RZ ;  /* 0x000000e600077824 */ /* 0x010fca00078e02ff */
[----:B------:R-:W-:-:S04]  /*3b60*/  IADD3 R2, P0, R7, R26, RZ ;  /* 0x0000001a07027210 */ /* 0x000fc80007f1e0ff */
[----:B------:R-:W-:-:S05]  /*3b70*/  LEA.HI.X.SX32 R3, R3, R27, 0x1, P0 ;  /* 0x0000001b03037211 */ /* 0x000fca00000f0eff */
[----:B------:R4:W3:Y:S01]  /*3b80*/  LDG.E.U16 R24, [R2.64] ;  /* 0x0000000402187981 */ /* 0x0008e2000c1e1500 */
[C---:B------:R-:W-:Y:S02]  /*3b90*/  IMAD R6, R0.reuse, 0xf6, RZ ;  /* 0x000000f600067824 */ /* 0x040fe400078e02ff */
[----:B-1----:R-:W-:-:S03]  /*3ba0*/  IMAD R5, R0, 0x7b, RZ ;  /* 0x0000007b00057824 */ /* 0x002fc600078e02ff */
[-C--:B0-----:R-:W-:Y:S01]  /*3bb0*/  IADD3 R8, P1, R6, R26.reuse, RZ ;  /* 0x0000001a06087210 */ /* 0x081fe20007f3e0ff */
[C---:B------:R-:W-:Y:S01]  /*3bc0*/  IMAD.SHL.U32 R7, R0.reuse, 0x4, RZ ;  /* 0x0000000400077824 */ /* 0x040fe200078e00ff */
[C---:B------:R-:W-:Y:S02]  /*3bd0*/  LEA R6, P0, R0.reuse, R26, 0x3 ;  /* 0x0000001a00067211 */ /* 0x040fe400078018ff */
[-C--:B------:R-:W-:Y:S01]  /*3be0*/  LEA.HI.X.SX32 R9, R5, R27.reuse, 0x1, P1 ;  /* 0x0000001b05097211 */ /* 0x080fe200008f0eff */
[----:B------:R-:W-:Y:S01]  /*3bf0*/  IMAD R4, R0, 0x108, RZ ;  /* 0x0000010800047824 */ /* 0x000fe200078e02ff */
[----:B------:R-:W-:-:S04]  /*3c00*/  LEA.HI.X.SX32 R7, R7, R27, 0x1, P0 ;  /* 0x0000001b07077211 */ /* 0x000fc800000f0eff */
[----:B------:R-:W-:Y:S01]  /*3c10*/  IADD3 R4, P2, R4, R26, RZ ;  /* 0x0000001a04047210 */ /* 0x000fe20007f5e0ff */
[----:B------:R-:W-:-:S03]  /*3c20*/  IMAD R11, R0, 0x8c, RZ ;  /* 0x0000008c000b7824 */ /* 0x000fc600078e02ff */
[----:B------:R-:W-:Y:S02]  /*3c30*/  LEA.HI.X.SX32 R5, R12, R27, 0x1, P2 ;  /* 0x0000001b0c057211 */ /* 0x000fe400010f0eff */
[----:B----4-:R-:W-:-:S04]  /*3c40*/  IADD3 R2, P1, R11, R26, RZ ;  /* 0x0000001a0b027210 */ /* 0x010fc80007f3e0ff */
[----:B------:R-:W-:Y:S01]  /*3c50*/  LEA.HI.X.SX32 R3, R10, R27, 0x1, P1 ;  /* 0x0000001b0a037211 */ /* 0x000fe200008f0eff */
[----:B--2---:R0:W-:Y:S04]  /*3c60*/  STL [R1+0x1d8], R29 ;  /* 0x0001d81d01007387 */ /* 0x0041e80000100800 */
[----:B0-----:R0:W2:Y:S04]  /*3c70*/  LDG.E.U16 R29, [R8.64] ;  /* 0x00000004081d7981 */ /* 0x0010a8000c1e1500 */
[----:B-----5:R1:W-:Y:S04]  /*3c80*/  STL [R1+0x1d4], R14 ;  /* 0x0001d40e01007387 */ /* 0x0203e80000100800 */
[----:B-1----:R1:W4:Y:S04]  /*3c90*/  LDG.E.U16 R14, [R6.64] ;  /* 0x00000004060e7981 */ /* 0x002328000c1e1500 */
[----:B---3--:R3:W-:Y:S01]  /*3ca0*/  STL [R1+0x1d0], R28 ;  /* 0x0001d01c01007387 */ /* 0x0087e20000100800 */
[----:B-1----:R-:W-:-:S03]  /*3cb0*/  IMAD R6, R0, 0x118, RZ ;  /* 0x0000011800067824 */ /* 0x002fc600078e02ff */
[----:B---3--:R1:W3:Y:S02]  /*3cc0*/  LDG.E.U16 R28, [R4.64] ;  /* 0x00000004041c7981 */ /* 0x0082e4000c1e1500 */
[----:B------:R-:W-:-:S04]  /*3cd0*/  IADD3 R6, P0, R6, R26, RZ ;  /* 0x0000001a06067210 */ /* 0x000fc80007f1e0ff */
[----:B------:R-:W-:Y:S01]  /*3ce0*/  LEA.HI.X.SX32 R7, R11, R27, 0x1, P0 ;  /* 0x0000001b0b077211 */ /* 0x000fe200000f0eff */
[----:B------:R5:W-:Y:S04]  /*3cf0*/  STL [R1+0x1cc], R25 ;  /* 0x0001cc1901007387 */ /* 0x000be80000100800 */
[----:B------:R0:W-:Y:S04]  /*3d00*/  STL [R1+0x1c8], R24 ;  /* 0x0001c81801007387 */ /* 0x0001e80000100800 */
[----:B-----5:R5:W3:Y:S04]  /*3d10*/  LDG.E.U16 R25, [R2.64] ;  /* 0x0000000402197981 */ /* 0x020ae8000c1e1500 */
[----:B0-----:R0:W3:Y:S01]  /*3d20*/  LDG.E.U16 R24, [R6.64] ;  /* 0x0000000406187981 */ /* 0x0010e2000c1e1500 */
[----:B------:R-:W-:-:S02]  /*3d30*/  IMAD R8, R0, 0x128, RZ ;  /* 0x0000012800087824 */ /* 0x000fc400078e02ff */
[----:B-1----:R-:W-:-:S03]  /*3d40*/  IMAD R5, R0, 0x4e, RZ ;  /* 0x0000004e00057824 */ /* 0x002fc600078e02ff */
[-C--:B------:R-:W-:Y:S01]  /*3d50*/  IADD3 R8, P2, R8, R26.reuse, RZ ;  /* 0x0000001a08087210 */ /* 0x080fe20007f5e0ff */
[C---:B-----5:R-:W-:Y:S01]  /*3d60*/  IMAD R3, R0.reuse, 0x138, RZ ;  /* 0x0000013800037824 */ /* 0x060fe200078e02ff */
[-C--:B------:R-:W-:Y:S01]  /*3d70*/  IADD3 R2, P0, R5, R26.reuse, RZ ;  /* 0x0000001a05027210 */ /* 0x080fe20007f1e0ff */
[C---:B------:R-:W-:Y:S01]  /*3d80*/  IMAD R12, R0.reuse, 0x27, RZ ;  /* 0x00000027000c7824 */ /* 0x040fe200078e02ff */
[-C--:B------:R-:W-:Y:S01]  /*3d90*/  LEA.HI.X.SX32 R9, R13, R27.reuse, 0x1, P2 ;  /* 0x0000001b0d097211 */ /* 0x080fe200010f0eff */
[----:B------:R-:W-:Y:S01]  /*3da0*/  IMAD R10, R0, 0x9c, RZ ;  /* 0x0000009c000a7824 */ /* 0x000fe200078e02ff */
[-C--:B0-----:R-:W-:Y:S02]  /*3db0*/  IADD3 R6, P2, R3, R26.reuse, RZ ;  /* 0x0000001a03067210 */ /* 0x081fe40007f5e0ff */
[-C--:B------:R-:W-:Y:S02]  /*3dc0*/  LEA.HI.X.SX32 R3, R12, R27.reuse, 0x1, P0 ;  /* 0x0000001b0c037211 */ /* 0x080fe400000f0eff */
[C---:B------:R-:W-:Y:S01]  /*3dd0*/  IADD3 R4, P1, R10.reuse, R26, RZ ;  /* 0x0000001a0a047210 */ /* 0x040fe20007f3e0ff */
[----:B------:R0:W5:Y:S01]  /*3de0*/  LDG.E.U16 R12, [R8.64] ;  /* 0x00000004080c7981 */ /* 0x000162000c1e1500 */
[----:B------:R-:W-:-:S02]  /*3df0*/  LEA.HI.X.SX32 R7, R10, R27, 0x1, P2 ;  /* 0x0000001b0a077211 */ /* 0x000fc400010f0eff */
[----:B------:R-:W-:Y:S01]  /*3e00*/  LEA.HI.X.SX32 R5, R5, R27, 0x1, P1 ;  /* 0x0000001b05057211 */ /* 0x000fe200008f0eff */
[----:B------:R1:W5:Y:S04]  /*3e10*/  LDG.E.U16 R13, [R2.64] ;  /* 0x00000004020d7981 */ /* 0x000368000c1e1500 */
[----:B------:R1:W5:Y:S01]  /*3e20*/  LDG.E.U16 R10, [R6.64] ;  /* 0x00000004060a7981 */ /* 0x000362000c1e1500 */
[C---:B0-----:R-:W-:Y:S02]  /*3e30*/  IMAD R8, R0.reuse, 0x148, RZ ;  /* 0x0000014800087824 */ /* 0x041fe400078e02ff */
[----:B-1----:R-:W-:-:S03]  /*3e40*/  IMAD R6, R0, 0x158, RZ ;  /* 0x0000015800067824 */ /* 0x002fc600078e02ff */
[-C--:B------:R-:W-:Y:S02]  /*3e50*/  IADD3 R8, P0, R8, R26.reuse, RZ ;  /* 0x0000001a08087210 */ /* 0x080fe40007f1e0ff */
[-C--:B------:R-:W-:Y:S02]  /*3e60*/  IADD3 R6, P1, R6, R26.reuse, RZ ;  /* 0x0000001a06067210 */ /* 0x080fe40007f3e0ff */
[----:B------:R-:W-:Y:S01]  /*3e70*/  LEA.HI.X.SX32 R9, R15, R27, 0x1, P0 ;  /* 0x0000001b0f097211 */ /* 0x000fe200000f0eff */
[----:B--2---:R0:W-:Y:S01]  /*3e80*/  STL [R1+0x1c0], R29 ;  /* 0x0001c01d01007387 */ /* 0x0041e20000100800 */
[C---:B------:R-:W-:Y:S02]  /*3e90*/  IMAD R2, R0.reuse, 0x178, RZ ;  /* 0x0000017800027824 */ /* 0x040fe400078e02ff */
[----:B------:R-:W-:Y:S01]  /*3ea0*/  IMAD R15, R0, 0xbc, RZ ;  /* 0x000000bc000f7824 */ /* 0x000fe200078e02ff */
[----:B------:R1:W2:Y:S04]  /*3eb0*/  LDG.E.U16 R11, [R8.64] ;  /* 0x00000004080b7981 */ /* 0x0002a8000c1e1500 */
[----:B0-----:R0:W2:Y:S01]  /*3ec0*/  LDG.E.U16 R29, [R4.64] ;  /* 0x00000004041d7981 */ /* 0x0010a2000c1e1500 */
[----:B------:R-:W-:Y:S01]  /*3ed0*/  IADD3 R2, P0, R2, R26, RZ ;  /* 0x0000001a02027210 */ /* 0x000fe20007f1e0ff */
[----:B0-----:R-:W-:-:S05]  /*3ee0*/  IMAD R4, R0, 0x168, RZ ;  /* 0x0000016800047824 */ /* 0x001fca00078e02ff */
[----:B------:R-:W-:Y:S02]  /*3ef0*/  IADD3 R4, P2, R4, R26, RZ ;  /* 0x0000001a04047210 */ /* 0x000fe40007f5e0ff */
[-C--:B------:R-:W-:Y:S02]  /*3f00*/  LEA.HI.X.SX32 R3, R15, R27.reuse, 0x1, P0 ;  /* 0x0000001b0f037211 */ /* 0x080fe400000f0eff */
[----:B------:R-:W-:Y:S01]  /*3f10*/  LEA.HI.X.SX32 R5, R16, R27, 0x1, P2 ;  /* 0x0000001b10057211 */ /* 0x000fe200010f0eff */
[----:B----4-:R0:W-:Y:S02]  /*3f20*/  STL [R1+0x1c4], R14 ;  /* 0x0001c40e01007387 */ /* 0x0101e40000100800 */
[----:B0-----:R-:W-:-:S05]  /*3f30*/  IMAD R14, R0, 0xac, RZ ;  /* 0x000000ac000e7824 */ /* 0x001fca00078e02ff */
[----:B------:R-:W-:Y:S01]  /*3f40*/  LEA.HI.X.SX32 R7, R14, R27, 0x1, P1 ;  /* 0x0000001b0e077211 */ /* 0x000fe200008f0eff */
[----:B---3--:R0:W-:Y:S04]  /*3f50*/  STL [R1+0x1bc], R28 ;  /* 0x0001bc1c01007387 */ /* 0x0081e80000100800 */
[----:B0-----:R0:W3:Y:S04]  /*3f60*/  LDG.E.U16 R28, [R6.64] ;  /* 0x00000004061c7981 */ /* 0x0010e8000c1e1500 */
[----:B------:R4:W-:Y:S04]  /*3f70*/  STL [R1+0x214], R25 ;  /* 0x0002141901007387 */ /* 0x0009e80000100800 */
[----:B------:R0:W-:Y:S04]  /*3f80*/  STL [R1+0x1b8], R24 ;  /* 0x0001b81801007387 */ /* 0x0001e80000100800 */
[----:B----4-:R4:W3:Y:S04]  /*3f90*/  LDG.E.U16 R25, [R4.64] ;  /* 0x0000000404197981 */ /* 0x0108e8000c1e1500 */
[----:B0-----:R0:W3:Y:S01]  /*3fa0*/  LDG.E.U16 R24, [R2.64] ;  /* 0x0000000402187981 */ /* 0x0010e2000c1e1500 */
[----:B-1----:R-:W-:-:S02]  /*3fb0*/  IMAD R8, R0, 0x188, RZ ;  /* 0x0000018800087824 */ /* 0x002fc400078e02ff */
[C---:B------:R-:W-:Y:S02]  /*3fc0*/  IMAD R6, R0.reuse, 0x198, RZ ;  /* 0x0000019800067824 */ /* 0x040fe400078e02ff */
[----:B----4-:R-:W-:Y:S01]  /*3fd0*/  IMAD R4, R0, 0x1a8, RZ ;  /* 0x000001a800047824 */ /* 0x010fe200078e02ff */
[----:B-----5:R1:W-:Y:S01]  /*3fe0*/  STL [R1+0x1b4], R12 ;  /* 0x0001b40c01007387 */ /* 0x0203e20000100800 */
[-C--:B------:R-:W-:Y:S01]  /*3ff0*/  IADD3 R8, P0, R8, R26.reuse, RZ ;  /* 0x0000001a08087210 */ /* 0x080fe20007f1e0ff */
[----:B0-----:R-:W-:Y:S01]  /*4000*/  IMAD R2, R0, 0x1b8, RZ ;  /* 0x000001b800027824 */ /* 0x001fe200078e02ff */
[-C--:B------:R-:W-:Y:S01]  /*4010*/  IADD3 R6, P1, R6, R26.reuse, RZ ;  /* 0x0000001a06067210 */ /* 0x080fe20007f3e0ff */
[----:B------:R0:W-:Y:S01]  /*4020*/  STL [R1+0x210], R13 ;  /* 0x0002100d01007387 */ /* 0x0001e20000100800 */
[----:B------:R-:W-:Y:S01]  /*4030*/  IADD3 R4, P2, R4, R26, RZ ;  /* 0x0000001a04047210 */ /* 0x000fe20007f5e0ff */
[----:B-1----:R-:W-:Y:S01]  /*4040*/  IMAD R12, R0, 0xcc, RZ ;  /* 0x000000cc000c7824 */ /* 0x002fe200078e02ff */
[----:B------:R-:W-:-:S02]  /*4050*/  LEA.HI.X.SX32 R9, R17, R27, 0x1, P0 ;  /* 0x0000001b11097211 */ /* 0x000fc400000f0eff */
[----:B------:R-:W-:Y:S01]  /*4060*/  IADD3 R2, P0, R2, R26, RZ ;  /* 0x0000001a02027210 */ /* 0x000fe20007f1e0ff */
[----:B0-----:R-:W-:Y:S01]  /*4070*/  IMAD R13, R0, 0xdc, RZ ;  /* 0x000000dc000d7824 */ /* 0x001fe200078e02ff */
[-C--:B------:R-:W-:Y:S02]  /*4080*/  LEA.HI.X.SX32 R7, R12, R27.reuse, 0x1, P1 ;  /* 0x0000001b0c077211 */ /* 0x080fe400008f0eff */
[-C--:B------:R-:W-:Y:S02]  /*4090*/  LEA.HI.X.SX32 R5, R18, R27.reuse, 0x1, P2 ;  /* 0x0000001b12057211 */ /* 0x080fe400010f0eff */
[----:B------:R-:W-:Y:S01]  /*40a0*/  LEA.HI.X.SX32 R3, R13, R27, 0x1, P0 ;  /* 0x0000001b0d037211 */ /* 0x000fe200000f0eff */
[----:B------:R0:W4:Y:S04]  /*40b0*/  LDG.E.U16 R18, [R6.64] ;  /* 0x0000000406127981 */ /* 0x000128000c1e1500 */
[----:B------:R1:W5:Y:S04]  /*40c0*/  LDG.E.U16 R17, [R4.64] ;  /* 0x0000000404117981 */ /* 0x000368000c1e1500 */
[----:B------:R1:W4:Y:S01]  /*40d0*/  LDG.E.U16 R16, [R2.64] ;  /* 0x0000000402107981 */ /* 0x000322000c1e1500 */
[----:B0-----:R-:W-:-:S03]  /*40e0*/  IMAD R6, R0, 0x1d8, RZ ;  /* 0x000001d800067824 */ /* 0x001fc600078e02ff */
[----:B--2---:R0:W-:Y:S04]  /*40f0*/  STL [R1+0x1fc], R29 ;  /* 0x0001fc1d01007387 */ /* 0x0041e80000100800 */
[----:B0-----:R0:W2:Y:S02]  /*4100*/  LDG.E.U16 R29, [R8.64] ;  /* 0x00000004081d7981 */ /* 0x0010a4000c1e1500 */
[----:B0-----:R-:W-:-:S05]  /*4110*/  IMAD R8, R0, 0x1c8, RZ ;  /* 0x000001c800087824 */ /* 0x001fca00078e02ff */
[-C--:B------:R-:W-:Y:S01]  /*4120*/  IADD3 R8, P0, R8, R26.reuse, RZ ;  /* 0x0000001a08087210 */ /* 0x080fe20007f1e0ff */
[----:B-1----:R-:W-:Y:S01]  /*4130*/  IMAD R4, R0, 0x1e8, RZ ;  /* 0x000001e800047824 */ /* 0x002fe200078e02ff */
[----:B------:R0:W-:Y:S02]  /*4140*/  STL [R1+0x1b0], R10 ;  /* 0x0001b00a01007387 */ /* 0x0001e40000100800 */
[----:B------:R-:W-:Y:S02]  /*4150*/  LEA.HI.X.SX32 R9, R20, R27, 0x1, P0 ;  /* 0x0000001b14097211 */ /* 0x000fe400000f0eff */
[----:B------:R-:W-:Y:S01]  /*4160*/  STL [R1+0x1ac], R11 ;  /* 0x0001ac0b01007387 */ /* 0x000fe20000100800 */
[-C--:B------:R-:W-:Y:S02]  /*4170*/  IADD3 R6, P1, R6, R26.reuse, RZ ;  /* 0x0000001a06067210 */ /* 0x080fe40007f3e0ff */
[----:B------:R-:W-:Y:S01]  /*4180*/  IADD3 R4, P2, R4, R26, RZ ;  /* 0x0000001a04047210 */ /* 0x000fe20007f5e0ff */
[----:B0-----:R-:W-:-:S03]  /*4190*/  IMAD R10, R0, 0xec, RZ ;  /* 0x000000ec000a7824 */ /* 0x001fc600078e02ff */
[-C--:B------:R-:W-:Y:S02]  /*41a0*/  LEA.HI.X.SX32 R5, R19, R27.reuse, 0x1, P2 ;  /* 0x0000001b13057211 */ /* 0x080fe400010f0eff */
[----:B------:R-:W-:Y:S01]  /*41b0*/  LEA.HI.X.SX32 R7, R10, R27, 0x1, P1 ;  /* 0x0000001b0a077211 */ /* 0x000fe200008f0eff */
[----:B---3--:R0:W-:Y:S04]  /*41c0*/  STL [R1+0x1a8], R28 ;  /* 0x0001a81c01007387 */ /* 0x0081e80000100800 */
[----:B0-----:R0:W3:Y:S04]  /*41d0*/  LDG.E.U16 R28, [R8.64] ;  /* 0x00000004081c7981 */ /* 0x0010e8000c1e1500 */
[----:B------:R1:W-:Y:S04]  /*41e0*/  STL [R1+0x1a4], R25 ;  /* 0x0001a41901007387 */ /* 0x0003e80000100800 */
[----:B------:R0:W-:Y:S04]  /*41f0*/  STL [R1+0x1a0], R24 ;  /* 0x0001a01801007387 */ /* 0x0001e80000100800 */
[----:B-1----:R1:W3:Y:S04]  /*4200*/  LDG.E.U16 R25, [R6.64] ;  /* 0x0000000406197981 */ /* 0x0022e8000c1e1500 */
[----:B0-----:R0:W3:Y:S01]  /*4210*/  LDG.E.U16 R24, [R4.64] ;  /* 0x0000000404187981 */ /* 0x0010e2000c1e1500 */
[----:B------:R-:W-:-:S02]  /*4220*/  IMAD R2, R0, 0x1f8, RZ ;  /* 0x000001f800027824 */ /* 0x000fc400078e02ff */
[----:B------:R-:W-:-:S03]  /*4230*/  IMAD R11, R0, 0xfc, RZ ;  /* 0x000000fc000b7824 */ /* 0x000fc600078e02ff */
[----:B------:R-:W-:Y:S01]  /*4240*/  IADD3 R2, P0, R2, R26, RZ ;  /* 0x0000001a02027210 */ /* 0x000fe20007f1e0ff */
[----:B------:R-:W-:-:S03]  /*4250*/  IMAD R8, R0, 0x10a, RZ ;  /* 0x0000010a00087824 */ /* 0x000fc600078e02ff */
[----:B------:R-:W-:Y:S01]  /*4260*/  LEA.HI.X.SX32 R3, R11, R27, 0x1, P0 ;  /* 0x0000001b0b037211 */ /* 0x000fe200000f0eff */
[----:B-1----:R-:W-:Y:S01]  /*4270*/  IMAD R6, R0, 0x11a, RZ ;  /* 0x0000011a00067824 */ /* 0x002fe200078e02ff */
[-C--:B------:R-:W-:Y:S01]  /*4280*/  IADD3 R8, P0, R8, R26.reuse, RZ ;  /* 0x0000001a08087210 */ /* 0x080fe20007f1e0ff */
[C---:B0-----:R-:W-:Y:S02]  /*4290*/  IMAD R4, R0.reuse, 0x12a, RZ ;  /* 0x0000012a00047824 */ /* 0x041fe400078e02ff */
[----:B------:R0:W3:Y:S01]  /*42a0*/  LDG.E.U16 R20, [R2.64] ;  /* 0x0000000402147981 */ /* 0x0000e2000c1e1500 */
[----:B------:R-:W-:Y:S01]  /*42b0*/  IMAD R7, R0, 0x8d, RZ ;  /* 0x0000008d00077824 */ /* 0x000fe200078e02ff */
[-C--:B------:R-:W-:Y:S01]  /*42c0*/  IADD3 R6, P1, R6, R26.reuse, RZ ;  /* 0x0000001a06067210 */ /* 0x080fe20007f3e0ff */
[----:B------:R-:W-:Y:S01]  /*42d0*/  IMAD R5, R0, 0x95, RZ ;  /* 0x0000009500057824 */ /* 0x000fe200078e02ff */
[----:B------:R-:W-:Y:S01]  /*42e0*/  IADD3 R4, P2, R4, R26, RZ ;  /* 0x0000001a04047210 */ /* 0x000fe20007f5e0ff */
[----:B0-----:R-:W-:-:S02]  /*42f0*/  IMAD R3, R0, 0x85, RZ ;  /* 0x0000008500037824 */ /* 0x001fc400078e02ff */
[----:B------:R-:W-:-:S03]  /*4300*/  IMAD R2, R0, 0x13a, RZ ;  /* 0x0000013a00027824 */ /* 0x000fc600078e02ff */
[-C--:B------:R-:W-:Y:S01]  /*4310*/  LEA.HI.X.SX32 R9, R3, R27.reuse, 0x1, P0 ;  /* 0x0000001b03097211 */ /* 0x080fe200000f0eff */
[----:B------:R-:W-:Y:S01]  /*4320*/  IMAD R3, R0, 0x9d, RZ ;  /* 0x0000009d00037824 */ /* 0x000fe200078e02ff */
[-C--:B------:R-:W-:Y:S02]  /*4330*/  IADD3 R2, P0, R2, R26.reuse, RZ ;  /* 0x0000001a02027210 */ /* 0x080fe40007f1e0ff */
[-C--:B------:R-:W-:Y:S01]  /*4340*/  LEA.HI.X.SX32 R7, R7, R27.reuse, 0x1, P1 ;  /* 0x0000001b07077211 */ /* 0x080fe200008f0eff */
[----:B------:R0:W3:Y:S01]  /*4350*/  LDG.E.U16 R19, [R8.64] ;  /* 0x0000000408137981 */ /* 0x0000e2000c1e1500 */
[-C--:B------:R-:W-:Y:S02]  /*4360*/  LEA.HI.X.SX32 R5, R5, R27.reuse, 0x1, P2 ;  /* 0x0000001b05057211 */ /* 0x080fe400010f0eff */
[----:B------:R-:W-:Y:S01]  /*4370*/  LEA.HI.X.SX32 R3, R3, R27, 0x1, P0 ;  /* 0x0000001b03037211 */ /* 0x000fe200000f0eff */
[----:B0-----:R-:W-:Y:S01]  /*4380*/  IMAD R8, R0, 0x14a, RZ ;  /* 0x0000014a00087824 */ /* 0x001fe200078e02ff */
[----:B--2---:R-:W-:Y:S04]  /*4390*/  STL [R1+0x19c], R29 ;  /* 0x00019c1d01007387 */ /* 0x004fe80000100800 */
[----:B----4-:R0:W-:Y:S04]  /*43a0*/  STL [R1+0x198], R18 ;  /* 0x0001981201007387 */ /* 0x0101e80000100800 */
[----:B-----5:R1:W-:Y:S04]  /*43b0*/  STL [R1+0x194], R17 ;  /* 0x0001941101007387 */ /* 0x0203e80000100800 */
[----:B------:R2:W-:Y:S04]  /*43c0*/  STL [R1+0x190], R16 ;  /* 0x0001901001007387 */ /* 0x0005e80000100800 */
[----:B0-----:R0:W4:Y:S04]  /*43d0*/  LDG.E.U16 R18, [R6.64] ;  /* 0x0000000406127981 */ /* 0x001128000c1e1500 */
[----:B-1----:R1:W5:Y:S01]  /*43e0*/  LDG.E.U16 R17, [R4.64] ;  /* 0x0000000404117981 */ /* 0x002362000c1e1500 */
[----:B------:R-:W-:-:S03]  /*43f0*/  IADD3 R8, P0, R8, R26, RZ ;  /* 0x0000001a08087210 */ /* 0x000fc60007f1e0ff */
[----:B--2---:R2:W5:Y:S01]  /*4400*/  LDG.E.U16 R16, [R2.64] ;  /* 0x0000000402107981 */ /* 0x004562000c1e1500 */
[C---:B0-----:R-:W-:Y:S02]  /*4410*/  IMAD R6, R0.reuse, 0x15a, RZ ;  /* 0x0000015a00067824 */ /* 0x041fe400078e02ff */
[C---:B--2---:R-:W-:Y:S02]  /*4420*/  IMAD R3, R0.reuse, 0xa5, RZ ;  /* 0x000000a500037824 */ /* 0x044fe400078e02ff */
[----:B-1----:R-:W-:-:S03]  /*4430*/  IMAD R4, R0, 0x16a, RZ ;  /* 0x0000016a00047824 */ /* 0x002fc600078e02ff */
[-C--:B------:R-:W-:Y:S01]  /*4440*/  LEA.HI.X.SX32 R9, R3, R27.reuse, 0x1, P0 ;  /* 0x0000001b03097211 */ /* 0x080fe200000f0eff */
[----:B------:R-:W-:Y:S01]  /*4450*/  IMAD R7, R0, 0xad, RZ ;  /* 0x000000ad00077824 */ /* 0x000fe200078e02ff */
[-C--:B------:R-:W-:Y:S01]  /*4460*/  IADD3 R6, P1, R6, R26.reuse, RZ ;  /* 0x0000001a06067210 */ /* 0x080fe20007f3e0ff */
[----:B------:R-:W-:Y:S01]  /*4470*/  IMAD R5, R0, 0xb5, RZ ;  /* 0x000000b500057824 */ /* 0x000fe200078e02ff */
[----:B------:R-:W-:Y:S02]  /*4480*/  IADD3 R4, P2, R4, R26, RZ ;  /* 0x0000001a04047210 */ /* 0x000fe40007f5e0ff */
[-C--:B------:R-:W-:Y:S02]  /*4490*/  LEA.HI.X.SX32 R7, R7, R27.reuse, 0x1, P1 ;  /* 0x0000001b07077211 */ /* 0x080fe400008f0eff */
[----:B------:R-:W-:Y:S01]  /*44a0*/  LEA.HI.X.SX32 R5, R5, R27, 0x1, P2 ;  /* 0x0000001b05057211 */ /* 0x000fe200010f0eff */
[----:B---3--:R0:W-:Y:S04]  /*44b0*/  STL [R1+0x184], R28 ;  /* 0x0001841c01007387 */ /* 0x0081e80000100800 */
[----:B0-----:R0:W2:Y:S04]  /*44c0*/  LDG.E.U16 R28, [R8.64] ;  /* 0x00000004081c7981 */ /* 0x0010a8000c1e1500 */
[----:B------:R1:W-:Y:S04]  /*44d0*/  STL [R1+0x180], R25 ;  /* 0x0001801901007387 */ /* 0x0003e80000100800 */
[----:B------:R3:W-:Y:S04]  /*44e0*/  STL [R1+0x134], R24 ;  /* 0x0001341801007387 */ /* 0x0007e80000100800 */
[----:B-1----:R1:W2:Y:S04]  /*44f0*/  LDG.E.U16 R25, [R6.64] ;  /* 0x0000000406197981 */ /* 0x0022a8000c1e1500 */
[----:B---3--:R3:W2:Y:S01]  /*4500*/  LDG.E.U16 R24, [R4.64] ;  /* 0x0000000404187981 */ /* 0x0086a2000c1e1500 */
[----:B------:R-:W-:-:S02]  /*4510*/  IMAD R2, R0, 0x17a, RZ ;  /* 0x0000017a00027824 */ /* 0x000fc400078e02ff */
[----:B------:R-:W-:-:S03]  /*4520*/  IMAD R3, R0, 0xbd, RZ ;  /* 0x000000bd00037824 */ /* 0x000fc600078e02ff */
[----:B------:R-:W-:Y:S01]  /*4530*/  IADD3 R2, P0, R2, R26, RZ ;  /* 0x0000001a02027210 */ /* 0x000fe20007f1e0ff */
[----:B0-----:R-:W-:-:S03]  /*4540*/  IMAD R8, R0, 0x18a, RZ ;  /* 0x0000018a00087824 */ /* 0x001fc600078e02ff */
[----:B------:R-:W-:Y:S01]  /*4550*/  LEA.HI.X.SX32 R3, R3, R27, 0x1, P0 ;  /* 0x0000001b03037211 */ /* 0x000fe200000f0eff */
[----:B------:R0:W-:Y:S01]  /*4560*/  STL [R1+0x11c], R20 ;  /* 0x00011c1401007387 */ /* 0x0001e20000100800 */
[----:B-1----:R-:W-:Y:S01]  /*4570*/  IMAD R6, R0, 0x19a, RZ ;  /* 0x0000019a00067824 */ /* 0x002fe200078e02ff */
[-C--:B------:R-:W-:Y:S01]  /*4580*/  IADD3 R8, P0, R8, R26.reuse, RZ ;  /* 0x0000001a08087210 */ /* 0x080fe20007f1e0ff */
[----:B------:R-:W-:Y:S01]  /*4590*/  IMAD R7, R0, 0xcd, RZ ;  /* 0x000000cd00077824 */ /* 0x000fe200078e02ff */
[----:B0-----:R0:W2:Y:S02]  /*45a0*/  LDG.E.U16 R20, [R2.64] ;  /* 0x0000000402147981 */ /* 0x0010a4000c1e1500 */
[----:B------:R-:W-:Y:S01]  /*45b0*/  IADD3 R6, P1, R6, R26, RZ ;  /* 0x0000001a06067210 */ /* 0x000fe20007f3e0ff */
[C---:B0-----:R-:W-:Y:S02]  /*45c0*/  IMAD R3, R0.reuse, 0xc5, RZ ;  /* 0x000000c500037824 */ /* 0x041fe400078e02ff */
[----:B------:R-:W-:-:S03]  /*45d0*/  IMAD R2, R0, 0x1ba, RZ ;  /* 0x000001ba00027824 */ /* 0x000fc600078e02ff */
[-C--:B------:R-:W-:Y:S01]  /*45e0*/  LEA.HI.X.SX32 R9, R3, R27.reuse, 0x1, P0 ;  /* 0x0000001b03097211 */ /* 0x080fe200000f0eff */
[----:B------:R-:W-:Y:S01]  /*45f0*/  IMAD R3, R0, 0xdd, RZ ;  /* 0x000000dd00037824 */ /* 0x000fe200078e02ff */
[-C--:B------:R-:W-:Y:S01]  /*4600*/  IADD3 R2, P0, R2, R26.reuse, RZ ;  /* 0x0000001a02027210 */ /* 0x080fe20007f1e0ff */
[C---:B---3--:R-:W-:Y:S01]  /*4610*/  IMAD R4, R0.reuse, 0x1aa, RZ ;  /* 0x000001aa00047824 */ /* 0x048fe200078e02ff */
[-C--:B------:R-:W-:Y:S01]  /*4620*/  LEA.HI.X.SX32 R7, R7, R27.reuse, 0x1, P1 ;  /* 0x0000001b07077211 */ /* 0x080fe200008f0eff */
[----:B------:R0:W-:Y:S01]  /*4630*/  STL [R1+0x174], R19 ;  /* 0x0001741301007387 */ /* 0x0001e20000100800 */
[-C--:B------:R-:W-:Y:S01]  /*4640*/  LEA.HI.X.SX32 R3, R3, R27.reuse, 0x1, P0 ;  /* 0x0000001b03037211 */ /* 0x080fe200000f0eff */
[----:B------:R-:W-:Y:S01]  /*4650*/  IMAD R5, R0, 0xd5, RZ ;  /* 0x000000d500057824 */ /* 0x000fe200078e02ff */
[----:B------:R-:W-:Y:S01]  /*4660*/  IADD3 R4, P2, R4, R26, RZ ;  /* 0x0000001a04047210 */ /* 0x000fe20007f5e0ff */
[----:B0-----:R0:W3:Y:S03]  /*4670*/  LDG.E.U16 R19, [R8.64] ;  /* 0x0000000408137981 */ /* 0x0010e6000c1e1500 */
[----:B------:R-:W-:Y:S01]  /*4680*/  LEA.HI.X.SX32 R5, R5, R27, 0x1, P2 ;  /* 0x0000001b05057211 */ /* 0x000fe200010f0eff */
[----:B----4-:R1:W-:Y:S01]  /*4690*/  STL [R1+0x170], R18 ;  /* 0x0001701201007387 */ /* 0x0103e20000100800 */
[----:B0-----:R-:W-:-:S03]  /*46a0*/  IMAD R8, R0, 0x1ca, RZ ;  /* 0x000001ca00087824 */ /* 0x001fc600078e02ff */
[----:B-----5:R0:W-:Y:S04]  /*46b0*/  STL [R1+0x16c], R17 ;  /* 0x00016c1101007387 */ /* 0x0201e80000100800 */
[----:B------:R4:W-:Y:S04]  /*46c0*/  STL [R1+0x168], R16 ;  /* 0x0001681001007387 */ /* 0x0009e80000100800 */
[----:B-1----:R1:W5:Y:S01]  /*46d0*/  LDG.E.U16 R18, [R6.64] ;  /* 0x0000000406127981 */ /* 0x002362000c1e1500 */
[----:B------:R-:W-:-:S03]  /*46e0*/  IADD3 R8, P0, R8, R26, RZ ;  /* 0x0000001a08087210 */ /* 0x000fc60007f1e0ff */
[----:B0-----:R0:W5:Y:S04]  /*46f0*/  LDG.E.U16 R17, [R4.64] ;  /* 0x0000000404117981 */ /* 0x001168000c1e1500 */
[----:B----4-:R4:W5:Y:S01]  /*4700*/  LDG.E.U16 R16, [R2.64] ;  /* 0x0000000402107981 */ /* 0x010962000c1e1500 */
[C---:B-1----:R-:W-:Y:S02]  /*4710*/  IMAD R6, R0.reuse, 0x1da, RZ ;  /* 0x000001da00067824 */ /* 0x042fe400078e02ff */
[----:B------:R-:W-:-:S03]  /*4720*/  IMAD R7, R0, 0xed, RZ ;  /* 0x000000ed00077824 */ /* 0x000fc600078e02ff */
[----:B------:R-:W-:Y:S01]  /*4730*/  IADD3 R6, P1, R6, R26, RZ ;  /* 0x0000001a06067210 */ /* 0x000fe20007f3e0ff */
[----:B----4-:R-:W-:-:S03]  /*4740*/  IMAD R3, R0, 0xe5, RZ ;  /* 0x000000e500037824 */ /* 0x010fc600078e02ff */
[-C--:B------:R-:W-:Y:S01]  /*4750*/  LEA.HI.X.SX32 R7, R7, R27.reuse, 0x1, P1 ;  /* 0x0000001b07077211 */ /* 0x080fe200008f0eff */
[C---:B------:R-:W-:Y:S01]  /*4760*/  IMAD R2, R0.reuse, 0x1fa, RZ ;  /* 0x000001fa00027824 */ /* 0x040fe200078e02ff */
[----:B------:R-:W-:Y:S01]  /*4770*/  LEA.HI.X.SX32 R9, R3, R27, 0x1, P0 ;  /* 0x0000001b03097211 */ /* 0x000fe200000f0eff */
[----:B0-----:R-:W-:-:S03]  /*4780*/  IMAD R4, R0, 0x1ea, RZ ;  /* 0x000001ea00047824 */ /* 0x001fc600078e02ff */
[-C--:B------:R-:W-:Y:S01]  /*4790*/  IADD3 R2, P0, R2, R26.reuse, RZ ;  /* 0x0000001a02027210 */ /* 0x080fe20007f1e0ff */
[C---:B------:R-:W-:Y:S01]  /*47a0*/  IMAD R3, R0.reuse, 0xfd, RZ ;  /* 0x000000fd00037824 */ /* 0x040fe200078e02ff */
[----:B------:R0:W4:Y:S01]  /*47b0*/  LDG.E.U16 R29, [R8.64] ;  /* 0x00000004081d7981 */ /* 0x000122000c1e1500 */
[----:B------:R-:W-:Y:S01]  /*47c0*/  IMAD R5, R0, 0xf5, RZ ;  /* 0x000000f500057824 */ /* 0x000fe200078e02ff */
[----:B------:R-:W-:Y:S02]  /*47d0*/  IADD3 R4, P2, R4, R26, RZ ;  /* 0x0000001a04047210 */ /* 0x000fe40007f5e0ff */
[-C--:B------:R-:W-:Y:S02]  /*47e0*/  LEA.HI.X.SX32 R3, R3, R27.reuse, 0x1, P0 ;  /* 0x0000001b03037211 */ /* 0x080fe400000f0eff */
[----:B------:R-:W-:Y:S01]  /*47f0*/  LEA.HI.X.SX32 R5, R5, R27, 0x1, P2 ;  /* 0x0000001b05057211 */ /* 0x000fe200010f0eff */
[----:B--2---:R1:W-:Y:S04]  /*4800*/  STL [R1+0x164], R28 ;  /* 0x0001641c01007387 */ /* 0x0043e80000100800 */
[----:B-1----:R1:W2:Y:S04]  /*4810*/  LDG.E.U16 R28, [R6.64] ;  /* 0x00000004061c7981 */ /* 0x0022a8000c1e1500 */
[----:B------:R0:W-:Y:S04]  /*4820*/  STL [R1+0x160], R25 ;  /* 0x0001601901007387 */ /* 0x0001e80000100800 */
[----:B------:R1:W-:Y:S04]  /*4830*/  STL [R1+0x15c], R24 ;  /* 0x00015c1801007387 */ /* 0x0003e80000100800 */
[----:B0-----:R0:W2:Y:S04]  /*4840*/  LDG.E.U16 R25, [R2.64] ;  /* 0x0000000402197981 */ /* 0x0010a8000c1e1500 */
[----:B-1----:R1:W2:Y:S01]  /*4850*/  LDG.E.U16 R24, [R4.64] ;  /* 0x0000000404187981 */ /* 0x0022a2000c1e1500 */
[----:B------:R-:W-:-:S02]  /*4860*/  IMAD R6, R0, 0x7e, RZ ;  /* 0x0000007e00067824 */ /* 0x000fc400078e02ff */
[C---:B------:R-:W-:Y:S02]  /*4870*/  IMAD R7, R0.reuse, 0x8e, RZ ;  /* 0x0000008e00077824 */ /* 0x040fe400078e02ff */
[C---:B------:R-:W-:Y:S02]  /*4880*/  IMAD R8, R0.reuse, 0x9e, RZ ;  /* 0x0000009e00087824 */ /* 0x040fe400078e02ff */
[C---:B------:R-:W-:Y:S01]  /*4890*/  IMAD R9, R0.reuse, 0xae, RZ ;  /* 0x000000ae00097824 */ /* 0x040fe200078e02ff */
[----:B------:R-:W-:Y:S01]  /*48a0*/  STL [R1+0x158], R20 ;  /* 0x0001581401007387 */ /* 0x000fe20000100800 */
[C---:B-1----:R-:W-:Y:S02]  /*48b0*/  IMAD R4, R0.reuse, 0x1fe, RZ ;  /* 0x000001fe00047824 */ /* 0x042fe400078e02ff */
[C---:B------:R-:W-:Y:S02]  /*48c0*/  IMAD R5, R0.reuse, 0xff, RZ ;  /* 0x000000ff00057824 */ /* 0x040fe400078e02ff */
[----:B0-----:R-:W-:Y:S01]  /*48d0*/  IMAD R2, R0, 0x5e, RZ ;  /* 0x0000005e00027824 */ /* 0x001fe200078e02ff */
[----:B------:R-:W-:-:S04]  /*48e0*/  IADD3 R4, P5, R4, R26, RZ ;  /* 0x0000001a04047210 */ /* 0x000fc80007fbe0ff */
[----:B------:R-:W-:Y:S01]  /*48f0*/  LEA.HI.X.SX32 R5, R5, R27, 0x1, P5 ;  /* 0x0000001b05057211 */ /* 0x000fe200028f0eff */
[----:B---3--:R0:W-:Y:S04]  /*4900*/  STL [R1+0x154], R19 ;  /* 0x0001541301007387 */ /* 0x0081e80000100800 */
[----:B------:R-:W-:Y:S01]  /*4910*/  STL.64 [R1+0x12c8], R6 ;  /* 0x0012c80601007387 */ /* 0x000fe20000100a00 */
[----:B0-----:R-:W-:-:S03]  /*4920*/  IMAD R19, R0, 0xde, RZ ;  /* 0x000000de00137824 */ /* 0x001fc600078e02ff */
[----:B-----5:R0:W-:Y:S04]  /*4930*/  STL [R1+0x150], R18 ;  /* 0x0001501201007387 */ /* 0x0201e80000100800 */
[----:B------:R-:W-:Y:S01]  /*4940*/  STL [R1+0x14c], R17 ;  /* 0x00014c1101007387 */ /* 0x000fe20000100800 */
[----:B0-----:R-:W-:-:S03]  /*4950*/  IMAD R18, R0, 0xce, RZ ;  /* 0x000000ce00127824 */ /* 0x001fc600078e02ff */
[----:B------:R-:W-:Y:S04]  /*4960*/  STL [R1+0x148], R16 ;  /* 0x0001481001007387 */ /* 0x000fe80000100800 */
[----:B------:R0:W-:Y:S04]  /*4970*/  STL.64 [R1+0x12b8], R8 ;  /* 0x0012b80801007387 */ /* 0x0001e80000100a00 */
[----:B------:R-:W-:Y:S04]  /*4980*/  STL.64 [R1+0x12c0], R18 ;  /* 0x0012c01201007387 */ /* 0x000fe80000100a00 */
[----:B----4-:R1:W-:Y:S01]  /*4990*/  STL [R1+0x144], R29 ;  /* 0x0001441d01007387 */ /* 0x0103e20000100800 */
[-C--:B0-----:R-:W-:Y:S01]  /*49a0*/  IADD3 R8, P4, R14, R26.reuse, RZ ;  /* 0x0000001a0e087210 */ /* 0x081fe20007f9e0ff */
[C---:B-1----:R-:W-:Y:S01]  /*49b0*/  IMAD R29, R0.reuse, 0x10e, RZ ;  /* 0x0000010e001d7824 */ /* 0x042fe200078e02ff */
[----:B------:R-:W-:Y:S01]  /*49c0*/  IADD3 R18, P5, R11, R26, RZ ;  /* 0x0000001a0b127210 */ /* 0x000fe20007fbe0ff */
[----:B--2---:R0:W-:Y:S02]  /*49d0*/  STL [R1+0x140], R28 ;  /* 0x0001401c01007387 */ /* 0x0041e40000100800 */
[----:B0-----:R-:W-:-:S05]  /*49e0*/  IMAD R28, R0, 0x11c, RZ ;  /* 0x0000011c001c7824 */ /* 0x001fca00078e02ff */
[----:B------:R0:W-:Y:S04]  /*49f0*/  STL.64 [R1+0x12d0], R28 ;  /* 0x0012d01c01007387 */ /* 0x0001e80000100a00 */
[----:B------:R-:W-:Y:S04]  /*4a00*/  STL [R1+0xa0], R8 ;  /* 0x0000a00801007387 */ /* 0x000fe80000100800 */
[----:B------:R-:W-:Y:S01]  /*4a10*/  STL [R1+0x118], R25 ;  /* 0x0001181901007387 */ /* 0x000fe20000100800 */
[----:B0-----:R-:W-:-:S03]  /*4a20*/  IADD3 R28, P0, R2, R26, RZ ;  /* 0x0000001a021c7210 */ /* 0x001fc60007f1e0ff */
[----:B------:R0:W-:Y:S04]  /*4a30*/  STL [R1+0x130], R24 ;  /* 0x0001301801007387 */ /* 0x0001e80000100800 */
[----:B------:R1:W-:Y:S04]  /*4a40*/  STL.64 [R1+0x1190], R4 ;  /* 0x0011900401007387 */ /* 0x0003e80000100a00 */
[----:B------:R2:W-:Y:S01]  /*4a50*/  STL [R1+0xb8], R28 ;  /* 0x0000b81c01007387 */ /* 0x0005e20000100800 */
[----:B0-----:R-:W-:Y:S02]  /*4a60*/  IADD3 R24, P1, R10, R26, RZ ;  /* 0x0000001a0a187210 */ /* 0x001fe40007f3e0ff */
[----:B-1----:R-:W-:-:S02]  /*4a70*/  MOV R4, R28 ;  /* 0x0000001c00047202 */ /* 0x002fc40000000f00 */
[----:B------:R-:W-:Y:S02]  /*4a80*/  MOV R5, R29 ;  /* 0x0000001d00057202 */ /* 0x000fe40000000f00 */
[----:B--2---:R-:W2:Y:S04]  /*4a90*/  LDL.LU.64 R28, [R1+0x12d0] ;  /* 0x0012d000011c7983 */ /* 0x004ea80000300a00 */
[----:B------:R0:W3:Y:S01]  /*4aa0*/  LDL.64 R10, [R1+0xa0] ;  /* 0x0000a000010a7983 */ /* 0x0000e20000100a00 */
[C---:B------:R-:W-:Y:S02]  /*4ab0*/  IMAD R20, R0.reuse, 0x2f, RZ ;  /* 0x0000002f00147824 */ /* 0x040fe400078e02ff */
[----:B------:R-:W-:Y:S01]  /*4ac0*/  IMAD R16, R0, 0x10c, RZ ;  /* 0x0000010c00107824 */ /* 0x000fe200078e02ff */
[----:B------:R-:W-:-:S02]  /*4ad0*/  IADD3 R14, P3, R15, R26, RZ ;  /* 0x0000001a0f0e7210 */ /* 0x000fc40007f7e0ff */
[-C--:B------:R-:W-:Y:S02]  /*4ae0*/  IADD3 R6, P2, R12, R26.reuse, RZ ;  /* 0x0000001a0c067210 */ /* 0x080fe40007f5e0ff */
[-C--:B------:R-:W-:Y:S01]  /*4af0*/  LEA.HI.X.SX32 R5, R20, R27.reuse, 0x1, P0 ;  /* 0x0000001b14057211 */ /* 0x080fe200000f0eff */
[----:B------:R-:W-:Y:S01]  /*4b00*/  STL [R1+0x78], R18 ;  /* 0x0000781201007387 */ /* 0x000fe20000100800 */
[-C--:B------:R-:W-:Y:S01]  /*4b10*/  LEA.HI.X.SX32 R15, R2, R27.reuse, 0x1, P3 ;  /* 0x0000001b020f7211 */ /* 0x080fe200018f0eff */
[----:B------:R-:W-:Y:S01]  /*4b20*/  IMAD R3, R0, 0x6e, RZ ;  /* 0x0000006e00037824 */ /* 0x000fe200078e02ff */
[----:B------:R-:W-:Y:S02]  /*4b30*/  LEA.HI.X.SX32 R7, R21, R27, 0x1, P2 ;  /* 0x0000001b15077211 */ /* 0x000fe400010f0eff */
[----:B------:R-:W-:Y:S01]  /*4b40*/  IADD3 R8, P6, R13, R26, RZ ;  /* 0x0000001a0d087210 */ /* 0x000fe20007fde0ff */
[----:B------:R-:W-:Y:S01]  /*4b50*/  IMAD.MOV.U32 R20, RZ, RZ, R18 ;  /* 0x000000ffff147224 */ /* 0x000fe200078e0012 */
[----:B------:R-:W-:-:S02]  /*4b60*/  MOV R21, R19 ;  /* 0x0000001300157202 */ /* 0x000fc40000000f00 */
[-C--:B------:R-:W-:Y:S02]  /*4b70*/  LEA.HI.X.SX32 R9, R3, R27.reuse, 0x1, P6 ;  /* 0x0000001b03097211 */ /* 0x080fe400030f0eff */
[-C--:B------:R-:W-:Y:S02]  /*4b80*/  LEA.HI.X.SX32 R25, R23, R27.reuse, 0x1, P1 ;  /* 0x0000001b17197211 */ /* 0x080fe400008f0eff */
[----:B---3--:R-:W-:Y:S02]  /*4b90*/  LEA.HI.X.SX32 R11, R22, R27, 0x1, P4 ;  /* 0x0000001b160b7211 */ /* 0x008fe400020f0eff */
[----:B------:R-:W-:-:S03]  /*4ba0*/  IADD3 R12, P4, R16, R26, RZ ;  /* 0x0000001a100c7210 */ /* 0x000fc60007f9e0ff */
[----:B------:R-:W-:Y:S04]  /*4bb0*/  STL [R1+0xa4], R11 ;  /* 0x0000a40b01007387 */ /* 0x000fe80000100800 */
[----:B------:R-:W-:Y:S01]  /*4bc0*/  STL [R1+0xbc], R5 ;  /* 0x0000bc0501007387 */ /* 0x000fe20000100800 */
[----:B------:R-:W-:-:S03]  /*4bd0*/  IADD3 R10, P0, R3, R26, RZ ;  /* 0x0000001a030a7210 */ /* 0x000fc60007f1e0ff */
[----:B------:R-:W-:Y:S04]  /*4be0*/  STL [R1+0xc0], R12 ;  /* 0x0000c00c01007387 */ /* 0x000fe80000100800 */
[----:B------:R1:W-:Y:S04]  /*4bf0*/  STL.64 [R1+0x98], R14 ;  /* 0x0000980e01007387 */ /* 0x0003e80000100a00 */
[----:B------:R3:W-:Y:S01]  /*4c00*/  STL.64 [R1+0x90], R6 ;  /* 0x0000900601007387 */ /* 0x0007e20000100a00 */
[----:B-1----:R-:W-:-:S03]  /*4c10*/  IMAD R14, R0, 0x37, RZ ;  /* 0x00000037000e7824 */ /* 0x002fc600078e02ff */
[----:B---3--:R-:W3:Y:S02]  /*4c20*/  LDL.LU.64 R6, [R1+0x12c8] ;  /* 0x0012c80001067983 */ /* 0x008ee40000300a00 */
[----:B------:R-:W-:Y:S02]  /*4c30*/  LEA.HI.X.SX32 R11, R14, R27, 0x1, P0 ;  /* 0x0000001b0e0b7211 */ /* 0x000fe400000f0eff */
[----:B------:R-:W4:Y:S04]  /*4c40*/  LDL.LU.64 R18, [R1+0x12c0] ;  /* 0x0012c00001127983 */ /* 0x000f280000300a00 */
[----:B------:R-:W-:Y:S04]  /*4c50*/  STL.64 [R1+0xb0], R10 ;  /* 0x0000b00a01007387 */ /* 0x000fe80000100a00 */
[----:B------:R1:W-:Y:S04]  /*4c60*/  STL.64 [R1+0x88], R8 ;  /* 0x0000880801007387 */ /* 0x0003e80000100a00 */
[----:B-1----:R-:W5:Y:S04]  /*4c70*/  LDL.LU.64 R8, [R1+0x12b8] ;  /* 0x0012b80001087983 */ /* 0x002f680000300a00 */
[----:B------:R1:W-:Y:S04]  /*4c80*/  STL.64 [R1+0x80], R24 ;  /* 0x0000801801007387 */ /* 0x0003e80000100a00 */
[----:B-1----:R-:W4:Y:S01]  /*4c90*/  LDL.LU.64 R24, [R1+0x12b0] ;  /* 0x0012b00001187983 */ /* 0x002f220000300a00 */
[C---:B------:R-:W-:Y:S01]  /*4ca0*/  IMAD R14, R0.reuse, 0x11e, RZ ;  /* 0x0000011e000e7824 */ /* 0x040fe200078e02ff */
[----:B------:R-:W-:Y:S01]  /*4cb0*/  MOV R2, R20 ;  /* 0x0000001400027202 */ /* 0x000fe20000000f00 */
[----:B------:R-:W-:-:S03]  /*4cc0*/  IMAD R15, R0, 0x47, RZ ;  /* 0x00000047000f7824 */ /* 0x000fc600078e02ff */
[----:B------:R-:W-:Y:S01]  /*4cd0*/  IADD3 R20, P6, R14, R26, RZ ;  /* 0x0000001a0e147210 */ /* 0x000fe20007fde0ff */
[C---:B------:R-:W-:Y:S01]  /*4ce0*/  IMAD R14, R0.reuse, 0x3f, RZ ;  /* 0x0000003f000e7824 */ /* 0x040fe200078e02ff */
[----:B------:R-:W-:Y:S01]  /*4cf0*/  MOV R22, R12 ;  /* 0x0000000c00167202 */ /* 0x000fe20000000f00 */
[----:B------:R-:W-:Y:S01]  /*4d00*/  IMAD.MOV.U32 R3, RZ, RZ, R21 ;  /* 0x000000ffff037224 */ /* 0x000fe200078e0015 */
[----:B------:R-:W-:Y:S01]  /*4d10*/  MOV R23, R13 ;  /* 0x0000000d00177202 */ /* 0x000fe20000000f00 */
[C---:B------:R-:W-:Y:S02]  /*4d20*/  IMAD R17, R0.reuse, 0xbe, RZ ;  /* 0x000000be00117824 */ /* 0x040fe400078e02ff */
[----:B------:R-:W-:Y:S01]  /*4d30*/  IMAD R16, R0, 0x57, RZ ;  /* 0x0000005700107824 */ /* 0x000fe200078e02ff */
[-C--:B--2---:R-:W-:Y:S02]  /*4d40*/  IADD3 R4, P3, R29, R26.reuse, RZ ;  /* 0x0000001a1d047210 */ /* 0x084fe40007f7e0ff */
[----:B------:R-:W-:-:S02]  /*4d50*/  IADD3 R28, P2, R28, R26, RZ ;  /* 0x0000001a1c1c7210 */ /* 0x000fc40007f5e0ff */
[-C--:B---3--:R-:W-:Y:S02]  /*4d60*/  IADD3 R10, P0, R6, R26.reuse, RZ ;  /* 0x0000001a060a7210 */ /* 0x088fe40007f1e0ff */
[----:B------:R-:W-:Y:S02]  /*4d70*/  IADD3 R12, P1, R7, R26, RZ ;  /* 0x0000001a070c7210 */ /* 0x000fe40007f3e0ff */
[-C--:B------:R-:W-:Y:S02]  /*4d80*/  LEA.HI.X.SX32 R11, R14, R27.reuse, 0x1, P0 ;  /* 0x0000001b0e0b7211 */ /* 0x080fe400000f0eff */
[-C--:B------:R-:W-:Y:S02]  /*4d90*/  LEA.HI.X.SX32 R3, R6, R27.reuse, 0x1, P5 ;  /* 0x0000001b06037211 */ /* 0x080fe400028f0eff */
[----:B------:R-:W-:Y:S01]  /*4da0*/  LEA.HI.X.SX32 R13, R15, R27, 0x1, P1 ;  /* 0x0000001b0f0d7211 */ /* 0x000fe200008f0eff */
[----:B------:R5:W-:Y:S01]  /*4db0*/  STL.64 [R1+0xa8], R10 ;  /* 0x0000a80a01007387 */ /* 0x000be20000100a00 */
[----:B------:R-:W-:-:S02]  /*4dc0*/  IMAD R14, R0, 0x4f, RZ ;  /* 0x0000004f000e7824 */ /* 0x000fc400078e02ff */
[----:B------:R-:W-:Y:S01]  /*4dd0*/  IMAD R15, R0, 0x5f, RZ ;  /* 0x0000005f000f7824 */ /* 0x000fe200078e02ff */
[----:B------:R-:W-:Y:S04]  /*4de0*/  STL [R1+0x7c], R3 ;  /* 0x00007c0301007387 */ /* 0x000fe80000100800 */
[----:B------:R1:W-:Y:S01]  /*4df0*/  STL.64 [R1+0x100], R12 ;  /* 0x0001000c01007387 */ /* 0x0003e20000100a00 */
[-C--:B-----5:R-:W-:Y:S02]  /*4e00*/  IADD3 R10, P0, R8, R26.reuse, RZ ;  /* 0x0000001a080a7210 */ /* 0x0a0fe40007f1e0ff */
[-C--:B------:R-:W-:Y:S02]  /*4e10*/  IADD3 R2, P5, R9, R26.reuse, RZ ;  /* 0x0000001a09027210 */ /* 0x080fe40007fbe0ff */
[----:B-1----:R-:W-:-:S02]  /*4e20*/  IADD3 R12, P1, R17, R26, RZ ;  /* 0x0000001a110c7210 */ /* 0x002fc40007f3e0ff */
[-C--:B------:R-:W-:Y:S02]  /*4e30*/  LEA.HI.X.SX32 R11, R14, R27.reuse, 0x1, P0 ;  /* 0x0000001b0e0b7211 */ /* 0x080fe400000f0eff */
[-C--:B------:R-:W-:Y:S02]  /*4e40*/  LEA.HI.X.SX32 R3, R16, R27.reuse, 0x1, P5 ;  /* 0x0000001b10037211 */ /* 0x080fe400028f0eff */
[----:B------:R-:W-:Y:S01]  /*4e50*/  LEA.HI.X.SX32 R13, R15, R27, 0x1, P1 ;  /* 0x0000001b0f0d7211 */ /* 0x000fe200008f0eff */
[----:B------:R-:W-:Y:S04]  /*4e60*/  STL [R1+0x12a0], R17 ;  /* 0x0012a01101007387 */ /* 0x000fe80000100800 */
[----:B------:R4:W-:Y:S04]  /*4e70*/  STL.64 [R1+0xf8], R10 ;  /* 0x0000f80a01007387 */ /* 0x0009e80000100a00 */
[----:B------:R-:W-:Y:S04]  /*4e80*/  STL.64 [R1+0xf0], R2 ;  /* 0x0000f00201007387 */ /* 0x000fe80000100a00 */
[----:B------:R1:W-:Y:S01]  /*4e90*/  STL.64 [R1+0xe8], R12 ;  /* 0x0000e80c01007387 */ /* 0x0003e20000100a00 */
[----:B------:R-:W-:Y:S01]  /*4ea0*/  IMAD R15, R0, 0x6f, RZ ;  /* 0x0000006f000f7824 */ /* 0x000fe200078e02ff */
[-C--:B----4-:R-:W-:Y:S01]  /*4eb0*/  IADD3 R10, P0, R18, R26.reuse, RZ ;  /* 0x0000001a120a7210 */ /* 0x090fe20007f1e0ff */
[C---:B-1----:R-:W-:Y:S01]  /*4ec0*/  IMAD R13, R0.reuse, 0x67, RZ ;  /* 0x00000067000d7824 */ /* 0x042fe200078e02ff */
[----:B------:R-:W-:Y:S01]  /*4ed0*/  IADD3 R2, P5, R19, R26, RZ ;  /* 0x0000001a13027210 */ /* 0x000fe20007fbe0ff */
[----:B------:R-:W-:-:S03]  /*4ee0*/  IMAD R12, R0, 0xfe, RZ ;  /* 0x000000fe000c7824 */ /* 0x000fc600078e02ff */
[-C--:B------:R-:W-:Y:S01]  /*4ef0*/  LEA.HI.X.SX32 R11, R13, R27.reuse, 0x1, P0 ;  /* 0x0000001b0d0b7211 */ /* 0x080fe200000f0eff */
[C---:B------:R-:W-:Y:S01]  /*4f00*/  IMAD R14, R0.reuse, 0xee, RZ ;  /* 0x000000ee000e7824 */ /* 0x040fe200078e02ff */
[----:B------:R-:W-:Y:S01]  /*4f10*/  LEA.HI.X.SX32 R3, R15, R27, 0x1, P5 ;  /* 0x0000001b0f037211 */ /* 0x000fe200028f0eff */
[C---:B------:R-:W-:Y:S02]  /*4f20*/  IMAD R15, R0.reuse, 0x7f, RZ ;  /* 0x0000007f000f7824 */ /* 0x040fe400078e02ff */
[----:B------:R1:W-:Y:S01]  /*4f30*/  STL.64 [R1+0xe0], R10 ;  /* 0x0000e00a01007387 */ /* 0x0003e20000100a00 */
[----:B------:R-:W-:Y:S01]  /*4f40*/  IMAD R13, R0, 0x77, RZ ;  /* 0x00000077000d7824 */ /* 0x000fe200078e02ff */
[-C--:B------:R-:W-:Y:S02]  /*4f50*/  IADD3 R16, P1, R14, R26.reuse, RZ ;  /* 0x0000001a0e107210 */ /* 0x080fe40007f3e0ff */
[----:B-1----:R-:W-:-:S04]  /*4f60*/  IADD3 R10, P0, R12, R26, RZ ;  /* 0x0000001a0c0a7210 */ /* 0x002fc80007f1e0ff */
[-C--:B------:R-:W-:Y:S01]  /*4f70*/  LEA.HI.X.SX32 R11, R15, R27.reuse, 0x1, P0 ;  /* 0x0000001b0f0b7211 */ /* 0x080fe200000f0eff */
[----:B------:R-:W-:Y:S01]  /*4f80*/  IMAD R15, R0, 0x87, RZ ;  /* 0x00000087000f7824 */ /* 0x000fe200078e02ff */
[-C--:B------:R-:W-:Y:S01]  /*4f90*/  LEA.HI.X.SX32 R17, R13, R27.reuse, 0x1, P1 ;  /* 0x0000001b0d117211 */ /* 0x080fe200008f0eff */
[----:B------:R-:W-:Y:S01]  /*4fa0*/  STL.64 [R1+0xd8], R2 ;  /* 0x0000d80201007387 */ /* 0x000fe20000100a00 */
[-C--:B------:R-:W-:Y:S02]  /*4fb0*/  LEA.HI.X.SX32 R23, R24, R27.reuse, 0x1, P4 ;  /* 0x0000001b18177211 */ /* 0x080fe400020f0eff */
[-C--:B------:R-:W-:Y:S01]  /*4fc0*/  LEA.HI.X.SX32 R5, R15, R27.reuse, 0x1, P3 ;  /* 0x0000001b0f057211 */ /* 0x080fe200018f0eff */
[----:B------:R-:W-:Y:S01]  /*4fd0*/  STL.64 [R1+0xd0], R16 ;  /* 0x0000d01001007387 */ /* 0x000fe20000100a00 */
[----:B------:R-:W-:-:S03]  /*4fe0*/  LEA.HI.X.SX32 R29, R7, R27, 0x1, P2 ;  /* 0x0000001b071d7211 */ /* 0x000fc600010f0eff */
[----:B------:R-:W-:Y:S04]  /*4ff0*/  STL.64 [R1+0xc8], R10 ;  /* 0x0000c80a01007387 */ /* 0x000fe80000100a00 */
[----:B------:R-:W-:Y:S04]  /*5000*/  STL.64 [R1+0x70], R4 ;  /* 0x0000700401007387 */ /* 0x000fe80000100a00 */
[----:B------:R-:W-:Y:S04]  /*5010*/  STL [R1+0xc4], R23 ;  /* 0x0000c41701007387 */ /* 0x000fe80000100800 */
[----:B------:R1:W-:Y:S04]  /*5020*/  STL.64 [R1+0x68], R28 ;  /* 0x0000681c01007387 */ /* 0x0003e80000100a00 */
[----:B-1----:R-:W2:Y:S01]  /*5030*/  LDL.LU.64 R28, [R1+0x12a8] ;  /* 0x0012a800011c7983 */ /* 0x002ea20000300a00 */
[----:B------:R-:W-:-:S05]  /*5040*/  IMAD R14, R0, 0x12c, RZ ;  /* 0x0000012c000e7824 */ /* 0x000fca00078e02ff */
[----:B------:R-:W-:Y:S01]  /*5050*/  IADD3 R2, P5, R14, R26, RZ ;  /* 0x0000001a0e027210 */ /* 0x000fe20007fbe0ff */
[C---:B------:R-:W-:Y:S02]  /*5060*/  IMAD R14, R0.reuse, 0x13c, RZ ;  /* 0x0000013c000e7824 */ /* 0x040fe400078e02ff */
[----:B------:R-:W-:-:S03]  /*5070*/  IMAD R15, R0, 0x8f, RZ ;  /* 0x0000008f000f7824 */ /* 0x000fc600078e02ff */
[-C--:B------:R-:W-:Y:S01]  /*5080*/  IADD3 R16, P0, R14, R26.reuse, RZ ;  /* 0x0000001a0e107210 */ /* 0x080fe20007f1e0ff */
[C---:B------:R-:W-:Y:S02]  /*5090*/  IMAD R14, R0.reuse, 0x14c, RZ ;  /* 0x0000014c000e7824 */ /* 0x040fe400078e02ff */
[----:B------:R-:W-:Y:S01]  /*50a0*/  IMAD R12, R0, 0x12e, RZ ;  /* 0x0000012e000c7824 */ /* 0x000fe200078e02ff */
[-C--:B------:R-:W-:Y:S02]  /*50b0*/  LEA.HI.X.SX32 R21, R15, R27.reuse, 0x1, P6 ;  /* 0x0000001b0f157211 */ /* 0x080fe400030f0eff */
[-C--:B------:R-:W-:Y:S01]  /*50c0*/  IADD3 R4, P3, R14, R26.reuse, RZ ;  /* 0x0000001a0e047210 */ /* 0x080fe20007f7e0ff */
[----:B------:R-:W-:Y:S01]  /*50d0*/  IMAD R14, R0, 0x15c, RZ ;  /* 0x0000015c000e7824 */ /* 0x000fe200078e02ff */
[----:B------:R-:W-:Y:S01]  /*50e0*/  IADD3 R12, P1, R12, R26, RZ ;  /* 0x0000001a0c0c7210 */ /* 0x000fe20007f3e0ff */
[----:B------:R-:W-:Y:S01]  /*50f0*/  IMAD R15, R0, 0x97, RZ ;  /* 0x00000097000f7824 */ /* 0x000fe200078e02ff */
[----:B------:R-:W-:-:S02]  /*5100*/  LEA.HI.X.SX32 R17, R8, R27, 0x1, P0 ;  /* 0x0000001b08117211 */ /* 0x000fc400000f0eff */
[----:B------:R-:W-:Y:S02]  /*5110*/  IADD3 R6, P6, R14, R26, RZ ;  /* 0x0000001a0e067210 */ /* 0x000fe40007fde0ff */
[-C--:B------:R-:W-:Y:S01]  /*5120*/  LEA.HI.X.SX32 R13, R15, R27.reuse, 0x1, P1 ;  /* 0x0000001b0f0d7211 */ /* 0x080fe200008f0eff */
[----:B------:R-:W-:Y:S01]  /*5130*/  STL.64 [R1+0x108], R20 ;  /* 0x0001081401007387 */ /* 0x000fe20000100a00 */
[----:B--2---:R-:W-:-:S05]  /*5140*/  LEA.HI.X.SX32 R3, R28, R27, 0x1, P5 ;  /* 0x0000001b1c037211 */ /* 0x004fca00028f0eff */
[----:B------:R-:W-:Y:S04]  /*5150*/  STL.64 [R1+0x60], R2 ;  /* 0x0000600201007387 */ /* 0x000fe80000100a00 */
[----:B------:R-:W-:Y:S04]  /*5160*/  STL [R1+0x38], R6 ;  /* 0x0000380601007387 */ /* 0x000fe80000100800 */
[----:B------:R-:W-:Y:S04]  /*5170*/  STL.64 [R1+0x58], R12 ;  /* 0x0000580c01007387 */ /* 0x000fe80000100a00 */
[----:B------:R1:W-:Y:S04]  /*5180*/  STL.64 [R1+0x50], R16 ;  /* 0x0000501001007387 */ /* 0x0003e80000100a00 */
[----:B-1----:R-:W2:Y:S01]  /*5190*/  LDL.LU R17, [R1+0x12a0] ;  /* 0x0012a00001117983 */ /* 0x002ea20000300800 */
[----:B------:R-:W-:-:S02]  /*51a0*/  IMAD R10, R0, 0x13e, RZ ;  /* 0x0000013e000a7824 */ /* 0x000fc400078e02ff */
[----:B------:R-:W-:-:S03]  /*51b0*/  IMAD R13, R0, 0x9f, RZ ;  /* 0x0000009f000d7824 */ /* 0x000fc600078e02ff */
[-C--:B------:R-:W-:Y:S02]  /*51c0*/  IADD3 R10, P4, R10, R26.reuse, RZ ;  /* 0x0000001a0a0a7210 */ /* 0x080fe40007f9e0ff */
[-C--:B------:R-:W-:Y:S02]  /*51d0*/  LEA.HI.X.SX32 R5, R25, R27.reuse, 0x1, P3 ;  /* 0x0000001b19057211 */ /* 0x080fe400018f0eff */
[----:B------:R-:W-:Y:S01]  /*51e0*/  LEA.HI.X.SX32 R11, R13, R27, 0x1, P4 ;  /* 0x0000001b0d0b7211 */ /* 0x000fe200020f0eff */
[C---:B------:R-:W-:Y:S02]  /*51f0*/  IMAD R22, R0.reuse, 0x14e, RZ ;  /* 0x0000014e00167824 */ /* 0x040fe400078e02ff */
[----:B------:R-:W-:Y:S02]  /*5200*/  IMAD R20, R0, 0x15e, RZ ;  /* 0x0000015e00147824 */ /* 0x000fe400078e02ff */
[----:B------:R-:W-:Y:S01]  /*5210*/  STL.64 [R1+0x110], R10 ;  /* 0x0001100a01007387 */ /* 0x000fe20000100a00 */
[----:B------:R-:W-:-:S03]  /*5220*/  IADD3 R22, P2, R22, R26, RZ ;  /* 0x0000001a16167210 */ /* 0x000fc60007f5e0ff */
[----:B------:R1:W-:Y:S01]  /*5230*/  STL.64 [R1+0x48], R4 ;  /* 0x0000480401007387 */ /* 0x0003e20000100a00 */
[----:B------:R-:W-:Y:S01]  /*5240*/  IMAD R16, R0, 0xaf, RZ ;  /* 0x000000af00107824 */ /* 0x000fe200078e02ff */
[----:B------:R-:W-:Y:S01]  /*5250*/  IADD3 R2, P5, R20, R26, RZ ;  /* 0x0000001a14027210 */ /* 0x000fe20007fbe0ff */
[C---:B------:R-:W-:Y:S01]  /*5260*/  IMAD R14, R0.reuse, 0x16c, RZ ;  /* 0x0000016c000e7824 */ /* 0x040fe200078e02ff */
[----:B------:R-:W-:Y:S02]  /*5270*/  MOV R25, R7 ;  /* 0x0000000700197202 */ /* 0x000fe40000000f00 */
[-C--:B------:R-:W-:Y:S01]  /*5280*/  LEA.HI.X.SX32 R25, R9, R27.reuse, 0x1, P6 ;  /* 0x0000001b09197211 */ /* 0x080fe200030f0eff */
[----:B-1----:R-:W-:Y:S01]  /*5290*/  IMAD R4, R0, 0xa7, RZ ;  /* 0x000000a700047824 */ /* 0x002fe200078e02ff */
[----:B------:R-:W-:-:S04]  /*52a0*/  LEA.HI.X.SX32 R3, R16, R27, 0x1, P5 ;  /* 0x0000001b10037211 */ /* 0x000fc800028f0eff */
[----:B------:R-:W-:Y:S02]  /*52b0*/  LEA.HI.X.SX32 R23, R4, R27, 0x1, P2 ;  /* 0x0000001b04177211 */ /* 0x000fe400010f0eff */
[----:B------:R-:W-:Y:S01]  /*52c0*/  IADD3 R20, P1, R14, R26, RZ ;  /* 0x0000001a0e147210 */ /* 0x000fe20007f3e0ff */
[C---:B------:R-:W-:Y:S02]  /*52d0*/  IMAD R14, R0.reuse, 0x16e, RZ ;  /* 0x0000016e000e7824 */ /* 0x040fe400078e02ff */
[----:B------:R-:W-:Y:S01]  /*52e0*/  STL.64 [R1+0x40], R22 ;  /* 0x0000401601007387 */ /* 0x000fe20000100a00 */
[----:B------:R-:W-:-:S03]  /*52f0*/  IMAD R12, R0, 0x17c, RZ ;  /* 0x0000017c000c7824 */ /* 0x000fc600078e02ff */
[----:B------:R-:W-:Y:S01]  /*5300*/  STL [R1+0x3c], R25 ;  /* 0x00003c1901007387 */ /* 0x000fe20000100800 */
[----:B------:R-:W-:-:S03]  /*5310*/  IADD3 R14, P0, R14, R26, RZ ;  /* 0x0000001a0e0e7210 */ /* 0x000fc60007f1e0ff */
[----:B------:R1:W-:Y:S01]  /*5320*/  STL.64 [R1+0x30], R2 ;  /* 0x0000300201007387 */ /* 0x0003e20000100a00 */
[----:B------:R-:W-:Y:S01]  /*5330*/  IMAD R10, R0, 0x17e, RZ ;  /* 0x0000017e000a7824 */ /* 0x000fe200078e02ff */
[-C--:B------:R-:W-:Y:S01]  /*5340*/  IADD3 R12, P4, R12, R26.reuse, RZ ;  /* 0x0000001a0c0c7210 */ /* 0x080fe20007f9e0ff */
[C---:B------:R-:W-:Y:S01]  /*5350*/  IMAD R5, R0.reuse, 0x18c, RZ ;  /* 0x0000018c00057824 */ /* 0x040fe200078e02ff */
[----:B------:R-:W-:Y:S01]  /*5360*/  LEA.HI.X.SX32 R21, R29, R27, 0x1, P1 ;  /* 0x0000001b1d157211 */ /* 0x000fe200008f0eff */
[----:B------:R-:W-:Y:S02]  /*5370*/  IMAD.MOV.U32 R24, RZ, RZ, R6 ;  /* 0x000000ffff187224 */ /* 0x000fe400078e0006 */
[----:B-1----:R-:W-:Y:S01]  /*5380*/  IMAD R2, R0, 0xb7, RZ ;  /* 0x000000b700027824 */ /* 0x002fe200078e02ff */
[-C--:B------:R-:W-:Y:S02]  /*5390*/  IADD3 R10, P3, R10, R26.reuse, RZ ;  /* 0x0000001a0a0a7210 */ /* 0x080fe40007f7e0ff */
[----:B------:R-:W-:-:S02]  /*53a0*/  IADD3 R6, P2, R5, R26, RZ ;  /* 0x0000001a05067210 */ /* 0x000fc40007f5e0ff */
[-C--:B------:R-:W-:Y:S01]  /*53b0*/  LEA.HI.X.SX32 R15, R2, R27.reuse, 0x1, P0 ;  /* 0x0000001b020f7211 */ /* 0x080fe200000f0eff */
[C---:B------:R-:W-:Y:S02]  /*53c0*/  IMAD R2, R0.reuse, 0xbf, RZ ;  /* 0x000000bf00027824 */ /* 0x040fe400078e02ff */
[----:B------:R-:W-:Y:S01]  /*53d0*/  IMAD R5, R0, 0x18e, RZ ;  /* 0x0000018e00057824 */ /* 0x000fe200078e02ff */
[----:B------:R-:W-:Y:S02]  /*53e0*/  STL.64 [R1+0x28], R20 ;  /* 0x0000281401007387 */ /* 0x000fe40000100a00 */
[----:B------:R-:W-:Y:S01]  /*53f0*/  LEA.HI.X.SX32 R11, R2, R27, 0x1, P3 ;  /* 0x0000001b020b7211 */ /* 0x000fe200018f0eff */
[C---:B------:R-:W-:Y:S01]  /*5400*/  IMAD R2, R0.reuse, 0xc7, RZ ;  /* 0x000000c700027824 */ /* 0x040fe200078e02ff */
[----:B------:R1:W-:Y:S01]  /*5410*/  STL.64 [R1+0x20], R14 ;  /* 0x0000200e01007387 */ /* 0x0003e20000100a00 */
[----:B------:R-:W-:Y:S01]  /*5420*/  IADD3 R4, P6, R5, R26, RZ ;  /* 0x0000001a05047210 */ /* 0x000fe20007fde0ff */
[----:B------:R-:W-:-:S02]  /*5430*/  IMAD R16, R0, 0x19e, RZ ;  /* 0x0000019e00107824 */ /* 0x000fc400078e02ff */
[----:B------:R-:W-:Y:S01]  /*5440*/  IMAD R22, R0, 0x19c, RZ ;  /* 0x0000019c00167824 */ /* 0x000fe200078e02ff */
[----:B------:R-:W-:Y:S01]  /*5450*/  LEA.HI.X.SX32 R5, R2, R27, 0x1, P6 ;  /* 0x0000001b02057211 */ /* 0x000fe200030f0eff */
[----:B------:R-:W-:Y:S01]  /*5460*/  IMAD R3, R0, 0xcf, RZ ;  /* 0x000000cf00037824 */ /* 0x000fe200078e02ff */
[-C--:B------:R-:W-:Y:S01]  /*5470*/  IADD3 R16, P1, R16, R26.reuse, RZ ;  /* 0x0000001a10107210 */ /* 0x080fe20007f3e0ff */
[----:B------:R-:W-:Y:S01]  /*5480*/  IMAD R24, R0, 0x1ac, RZ ;  /* 0x000001ac00187824 */ /* 0x000fe200078e02ff */
[----:B------:R-:W-:Y:S01]  /*5490*/  IADD3 R28, P5, R22, R26, RZ ;  /* 0x0000001a161c7210 */ /* 0x000fe20007fbe0ff */
[----:B-1----:R-:W-:-:S03]  /*54a0*/  IMAD R14, R0, 0x1ae, RZ ;  /* 0x000001ae000e7824 */ /* 0x002fc600078e02ff */
[-C--:B------:R-:W-:Y:S01]  /*54b0*/  IADD3 R24, P0, R24, R26.reuse, RZ ;  /* 0x0000001a18187210 */ /* 0x080fe20007f1e0ff */
[----:B------:R-:W-:Y:S01]  /*54c0*/  IMAD R22, R0, 0x1bc, RZ ;  /* 0x000001bc00167824 */ /* 0x000fe200078e02ff */
[-C--:B------:R-:W-:Y:S01]  /*54d0*/  LEA.HI.X.SX32 R29, R18, R27.reuse, 0x1, P5 ;  /* 0x0000001b121d7211 */ /* 0x080fe200028f0eff */
[C---:B------:R-:W-:Y:S02]  /*54e0*/  IMAD R20, R0.reuse, 0x1cc, RZ ;  /* 0x000001cc00147824 */ /* 0x040fe400078e02ff */
[----:B------:R-:W-:Y:S01]  /*54f0*/  IMAD R2, R0, 0x1dc, RZ ;  /* 0x000001dc00027824 */ /* 0x000fe200078e02ff */
[-C--:B------:R-:W-:Y:S01]  /*5500*/  IADD3 R22, P3, R22, R26.reuse, RZ ;  /* 0x0000001a16167210 */ /* 0x080fe20007f7e0ff */
[C---:B------:R-:W-:Y:S02]  /*5510*/  IMAD R8, R0.reuse, 0x1de, RZ ;  /* 0x000001de00087824 */ /* 0x040fe400078e02ff */
[C---:B------:R-:W-:Y:S01]  /*5520*/  IMAD R18, R0.reuse, 0x1ec, RZ ;  /* 0x000001ec00127824 */ /* 0x040fe200078e02ff */
[----:B------:R-:W-:Y:S01]  /*5530*/  LEA.HI.X.SX32 R23, R19, R27, 0x1, P3 ;  /* 0x0000001b13177211 */ /* 0x000fe200018f0eff */
[----:B------:R-:W-:Y:S01]  /*5540*/  IMAD R21, R0, 0xe6, RZ ;  /* 0x000000e600157824 */ /* 0x000fe200078e02ff */
[----:B------:R-:W-:-:S04]  /*5550*/  IADD3 R20, P6, R20, R26, RZ ;  /* 0x0000001a14147210 */ /* 0x000fc80007fde0ff */
[-C--:B------:R-:W-:Y:S02]  /*5560*/  LEA.HI.X.SX32 R21, R21, R27.reuse, 0x1, P6 ;  /* 0x0000001b15157211 */ /* 0x080fe400030f0eff */
[----:B--2---:R-:W-:-:S05]  /*5570*/  LEA.HI.X.SX32 R13, R17, R27, 0x1, P4 ;  /* 0x0000001b110d7211 */ /* 0x004fca00020f0eff */
[----:B------:R1:W-:Y:S01]  /*5580*/  STL.64 [R1+0x18], R12 ;  /* 0x0000180c01007387 */ /* 0x0003e20000100a00 */
[----:B------:R-:W-:-:S03]  /*5590*/  LEA.HI.X.SX32 R17, R3, R27, 0x1, P1 ;  /* 0x0000001b03117211 */ /* 0x000fc600008f0eff */
[----:B------:R2:W-:Y:S01]  /*55a0*/  STL.64 [R1+0x10], R10 ;  /* 0x0000100a01007387 */ /* 0x0005e20000100a00 */
[----:B-1----:R-:W-:-:S03]  /*55b0*/  IMAD R13, R0, 0xc6, RZ ;  /* 0x000000c6000d7824 */ /* 0x002fc600078e02ff */
[----:B------:R-:W-:Y:S02]  /*55c0*/  STL.64 [R1+0x1198], R4 ;  /* 0x0011980401007387 */ /* 0x000fe40000100a00 */
[----:B------:R-:W-:Y:S01]  /*55d0*/  LEA.HI.X.SX32 R7, R13, R27, 0x1, P2 ;  /* 0x0000001b0d077211 */ /* 0x000fe200010f0eff */
[----:B------:R-:W-:Y:S01]  /*55e0*/  IMAD R3, R0, 0xd7, RZ ;  /* 0x000000d700037824 */ /* 0x000fe200078e02ff */
[----:B------:R-:W-:-:S03]  /*55f0*/  IADD3 R14, P4, R14, R26, RZ ;  /* 0x0000001a0e0e7210 */ /* 0x000fc60007f9e0ff */
[----:B------:R1:W-:Y:S01]  /*5600*/  STL.64 [R1+0x8], R6 ;  /* 0x0000080601007387 */ /* 0x0003e20000100a00 */
[C---:B------:R-:W-:Y:S01]  /*5610*/  IMAD R12, R0.reuse, 0x1be, RZ ;  /* 0x000001be000c7824 */ /* 0x040fe200078e02ff */
[----:B------:R-:W-:Y:S01]  /*5620*/  LEA.HI.X.SX32 R15, R3, R27, 0x1, P4 ;  /* 0x0000001b030f7211 */ /* 0x000fe200020f0eff */
[C---:B--2---:R-:W-:Y:S01]  /*5630*/  IMAD R10, R0.reuse, 0x1ce, RZ ;  /* 0x000001ce000a7824 */ /* 0x044fe200078e02ff */
[----:B------:R2:W-:Y:S01]  /*5640*/  STL.64 [R1+0x11a0], R28 ;  /* 0x0011a01c01007387 */ /* 0x0005e20000100a00 */
[C---:B------:R-:W-:Y:S02]  /*5650*/  IMAD R3, R0.reuse, 0x1fc, RZ ;  /* 0x000001fc00037824 */ /* 0x040fe400078e02ff */
[----:B-1----:R-:W-:Y:S01]  /*5660*/  IMAD R6, R0, 0xd6, RZ ;  /* 0x000000d600067824 */ /* 0x002fe200078e02ff */
[----:B------:R-:W-:Y:S01]  /*5670*/  IADD3 R12, P2, R12, R26, RZ ;  /* 0x0000001a0c0c7210 */ /* 0x000fe20007f5e0ff */
[----:B------:R-:W-:-:S03]  /*5680*/  IMAD R7, R0, 0xdf, RZ ;  /* 0x000000df00077824 */ /* 0x000fc600078e02ff */
[----:B------:R-:W-:Y:S01]  /*5690*/  LEA.HI.X.SX32 R25, R6, R27, 0x1, P0 ;  /* 0x0000001b06197211 */ /* 0x000fe200000f0eff */
[----:B------:R-:W-:Y:S01]  /*56a0*/  IMAD R6, R0, 0x1ee, RZ ;  /* 0x000001ee00067824 */ /* 0x000fe200078e02ff */
[----:B------:R-:W-:Y:S01]  /*56b0*/  STL.64 [R1+0x11a8], R16 ;  /* 0x0011a81001007387 */ /* 0x000fe20000100a00 */
[----:B--2---:R-:W-:Y:S02]  /*56c0*/  MOV R28, c[0x0][0x198] ;  /* 0x00006600001c7a02 */ /* 0x004fe40000000f00 */
[-C--:B------:R-:W-:Y:S01]  /*56d0*/  IADD3 R10, P5, R10, R26.reuse, RZ ;  /* 0x0000001a0a0a7210 */ /* 0x080fe20007fbe0ff */
[----:B------:R-:W2:Y:S01]  /*56e0*/  LDL.LU.64 R4, [R1+0x98] ;  /* 0x0000980001047983 */ /* 0x000ea20000300a00 */
[-C--:B------:R-:W-:Y:S02]  /*56f0*/  IADD3 R2, P1, R2, R26.reuse, RZ ;  /* 0x0000001a02027210 */ /* 0x080fe40007f3e0ff */
[-C--:B------:R-:W-:Y:S01]  /*5700*/  IADD3 R8, P0, R8, R26.reuse, RZ ;  /* 0x0000001a08087210 */ /* 0x080fe20007f1e0ff */
[----:B------:R-:W3:Y:S01]  /*5710*/  LDL.LU R29, [R1+0x458] ;  /* 0x00045800011d7983 */ /* 0x000ee20000300800 */
[----:B------:R-:W-:-:S02]  /*5720*/  IADD3 R18, P4, R18, R26, RZ ;  /* 0x0000001a12127210 */ /* 0x000fc40007f9e0ff */
[-C--:B------:R-:W-:Y:S01]  /*5730*/  IADD3 R6, P3, R6, R26.reuse, RZ ;  /* 0x0000001a06067210 */ /* 0x080fe20007f7e0ff */
[----:B------:R1:W-:Y:S01]  /*5740*/  STL.64 [R1+0x11b0], R24 ;  /* 0x0011b01801007387 */ /* 0x0003e20000100a00 */
[-C--:B------:R-:W-:Y:S02]  /*5750*/  LEA.HI.X.SX32 R13, R7, R27.reuse, 0x1, P2 ;  /* 0x0000001b070d7211 */ /* 0x080fe400010f0eff */
[----:B------:R-:W-:Y:S01]  /*5760*/  IADD3 R26, P2, R3, R26, RZ ;  /* 0x0000001a031a7210 */ /* 0x000fe20007f5e0ff */
[----:B------:R-:W-:Y:S02]  /*5770*/  IMAD R3, R0, 0xe7, RZ ;  /* 0x000000e700037824 */ /* 0x000fe400078e02ff */
[----:B------:R-:W-:Y:S01]  /*5780*/  IMAD R28, R28, 0xee, RZ ;  /* 0x000000ee1c1c7824 */ /* 0x000fe200078e02ff */
[----:B-1----:R-:W4:Y:S04]  /*5790*/  LDL.LU.64 R24, [R1+0x78] ;  /* 0x0000780001187983 */ /* 0x002f280000300a00 */
[----:B------:R1:W-:Y:S01]  /*57a0*/  STL.64 [R1+0x11b8], R14 ;  /* 0x0011b80e01007387 */ /* 0x0003e20000100a00 */
[----:B------:R-:W-:-:S02]  /*57b0*/  LEA.HI.X.SX32 R11, R3, R27, 0x1, P5 ;  /* 0x0000001b030b7211 */ /* 0x000fc400028f0eff */
[----:B------:R-:W-:Y:S01]  /*57c0*/  LEA.HI.X.SX32 R3, R28, R27, 0x1, P1 ;  /* 0x0000001b1c037211 */ /* 0x000fe200008f0eff */
[----:B-1----:R-:W5:Y:S04]  /*57d0*/  LDL.LU.64 R14, [R1+0xa8] ;  /* 0x0000a800010e7983 */ /* 0x002f680000300a00 */
[----:B------:R1:W-:Y:S01]  /*57e0*/  STL.64 [R1+0x11c0], R22 ;  /* 0x0011c01601007387 */ /* 0x0003e20000100a00 */
[----:B------:R-:W-:-:S03]  /*57f0*/  IMAD R7, R0, 0xef, RZ ;  /* 0x000000ef00077824 */ /* 0x000fc600078e02ff */
[----:B-1----:R-:W2:Y:S04]  /*5800*/  LDL.LU.64 R22, [R1+0x80] ;  /* 0x0000800001167983 */ /* 0x002ea80000300a00 */
[----:B------:R1:W-:Y:S01]  /*5810*/  STL.64 [R1+0x11c8], R12 ;  /* 0x0011c80c01007387 */ /* 0x0003e20000100a00 */
[----:B------:R-:W-:-:S03]  /*5820*/  LEA.HI.X.SX32 R9, R7, R27, 0x1, P0 ;  /* 0x0000001b07097211 */ /* 0x000fc600000f0eff */
[----:B-1----:R-:W3:Y:S04]  /*5830*/  LDL.LU.64 R12, [R1+0x88] ;  /* 0x00008800010c7983 */ /* 0x002ee80000300a00 */
[----:B------:R-:W3:Y:S04]  /*5840*/  LDL.LU R16, [R1+0x454] ;  /* 0x0004540001107983 */ /* 0x000ee80000300800 */
[----:B------:R1:W-:Y:S04]  /*5850*/  STL.64 [R1+0x11d0], R20 ;  /* 0x0011d01401007387 */ /* 0x0003e80000100a00 */
[----:B-1----:R-:W3:Y:S04]  /*5860*/  LDL.LU.64 R20, [R1+0xb0] ;  /* 0x0000b00001147983 */ /* 0x002ee80000300a00 */
[----:B------:R1:W-:Y:S04]  /*5870*/  STL.64 [R1+0x11d8], R10 ;  /* 0x0011d80a01007387 */ /* 0x0003e80000100a00 */
[----:B-1----:R-:W3:Y:S04]  /*5880*/  LDL.LU.64 R10, [R1+0x90] ;  /* 0x00009000010a7983 */ /* 0x002ee80000300a00 */
[----:B------:R1:W-:Y:S04]  /*5890*/  STL.64 [R1+0x11e0], R2 ;  /* 0x0011e00201007387 */ /* 0x0003e80000100a00 */
[----:B-1----:R-:W3:Y:S04]  /*58a0*/  LDL.LU.64 R2, [R1+0xb8] ;  /* 0x0000b80001027983 */ /* 0x002ee80000300a00 */
[----:B------:R1:W-:Y:S04]  /*58b0*/  STL.64 [R1+0x11e8], R8 ;  /* 0x0011e80801007387 */ /* 0x0003e80000100a00 */
[----:B-1----:R-:W3:Y:S01]  /*58c0*/  LDL.LU.64 R8, [R1+0xa0] ;  /* 0x0000a00001087983 */ /* 0x002ee20000300a00 */
[----:B------:R-:W-:-:S04]  /*58d0*/  IMAD.MOV.U32 R28, RZ, RZ, c[0x0][0x198] ;  /* 0x00006600ff1c7624 */ /* 0x000fc800078e00ff */
[----:B------:R-:W-:-:S05]  /*58e0*/  IMAD R28, R28, 0xf6, RZ ;  /* 0x000000f61c1c7824 */ /* 0x000fca00078e02ff */
[----:B------:R-:W-:Y:S02]  /*58f0*/  LEA.HI.X.SX32 R19, R28, R27, 0x1, P4 ;  /* 0x0000001b1c137211 */ /* 0x000fe400020f0eff */
[----:B------:R-:W-:Y:S01]  /*5900*/  MOV R28, c[0x0][0x198] ;  /* 0x00006600001c7a02 */ /* 0x000fe20000000f00 */
[----:B------:R-:W-:-:S04]  /*5910*/  IMAD R0, R0, 0xf7, RZ ;  /* 0x000000f700007824 */ /* 0x000fc800078e02ff */
[----:B------:R-:W-:Y:S01]  /*5920*/  IMAD R28, R28, 0xfe, RZ ;  /* 0x000000fe1c1c7824 */ /* 0x000fe200078e02ff */
[-C--:B------:R-:W-:Y:S01]  /*5930*/  LEA.HI.X.SX32 R7, R0, R27.reuse, 0x1, P3 ;  /* 0x0000001b00077211 */ /* 0x080fe200018f0eff */
[----:B------:R-:W-:Y:S03]  /*5940*/  STL.64 [R1+0x11f0], R18 ;  /* 0x0011f01201007387 */ /* 0x000fe60000100a00 */
[----:B------:R-:W-:Y:S01]  /*5950*/  LEA.HI.X.SX32 R27, R28, R27, 0x1, P2 ;  /* 0x0000001b1c1b7211 */ /* 0x000fe200010f0eff */
[----:B------:R-:W-:Y:S04]  /*5960*/  STL.64 [R1+0x11f8], R6 ;  /* 0x0011f80601007387 */ /* 0x000fe80000100a00 */
[----:B------:R-:W-:Y:S04]  /*5970*/  STL.64 [R1+0x1200], R26 ;  /* 0x0012001a01007387 */ /* 0x000fe80000100a00 */
[----:B------:R-:W3:Y:S04]  /*5980*/  LDL.LU R28, [R1+0x44c] ;  /* 0x00044c00011c7983 */ /* 0x000ee80000300800 */
[----:B------:R-:W3:Y:S04]  /*5990*/  LDL.LU R17, [R1+0x42c] ;  /* 0x00042c0001117983 */ /* 0x000ee80000300800 */
[----:B----4-:R1:W4:Y:S04]  /*59a0*/  LDG.E.U16 R25, [R24.64] ;  /* 0x0000000418197981 */ /* 0x010328000c1e1500 */
[----:B-----5:R5:W4:Y:S04]  /*59b0*/  LDG.E.U16 R15, [R14.64] ;  /* 0x000000040e0f7981 */ /* 0x020b28000c1e1500 */
[----:B--2---:R2:W2:Y:S04]  /*59c0*/  LDG.E.U16 R23, [R22.64] ;  /* 0x0000000416177981 */ /* 0x0044a8000c1e1500 */
[----:B---3--:R3:W2:Y:S04]  /*59d0*/  LDG.E.U16 R13, [R12.64] ;  /* 0x000000040c0d7981 */ /* 0x0086a8000c1e1500 */
[----:B------:R0:W2:Y:S04]  /*59e0*/  LDG.E.U16 R21, [R20.64] ;  /* 0x0000000414157981 */ /* 0x0000a8000c1e1500 */
[----:B------:R0:W2:Y:S04]  /*59f0*/  LDG.E.U16 R11, [R10.64] ;  /* 0x000000040a0b7981 */ /* 0x0000a8000c1e1500 */
[----:B------:R0:W2:Y:S04]  /*5a00*/  LDG.E.U16 R2, [R2.64] ;  /* 0x0000000402027981 */ /* 0x0000a8000c1e1500 */
[----:B0-----:R0:W2:Y:S04]  /*5a10*/  LDG.E.U16 R3, [R4.64] ;  /* 0x0000000404037981 */ /* 0x0010a8000c1e1500 */
[----:B------:R1:W2:Y:S04]  /*5a20*/  LDG.E.U16 R9, [R8.64] ;  /* 0x0000000408097981 */ /* 0x0002a8000c1e1500 */
[----:B0-----:R-:W0:Y:S02]  /*5a30*/  S2R R5, SR_TID.X ;  /* 0x0000000000057919 */ /* 0x001e240000002100 */
[----:B0-----:R-:W-:-:S04]  /*5a40*/  LOP3.LUT R5, R5, 0x7f, RZ, 0xc0, !PT ;  /* 0x0000007f05057812 */ /* 0x001fc800078ec0ff */
[----:B------:R-:W-:Y:S01]  /*5a50*/  SHF.L.U32 R4, R5, 0x1, RZ ;  /* 0x0000000105047819 */ /* 0x000fe200000006ff */
[----:B------:R0:W-:Y:S04]  /*5a60*/  STL [R1+0x1268], R5 ;  /* 0x0012680501007387 */ /* 0x0001e80000100800 */
[----:B------:R1:W-:Y:S04]  /*5a70*/  STS.U16 [R4], R29 ;  /* 0x0000001d04007388 */ /* 0x0003e80000000400 */
[----:B0-----:R-:W3:Y:S04]  /*5a80*/  LDL.LU R5, [R1+0x444] ;  /* 0x0004440001057983 */ /* 0x001ee80000300800 */
[----:B-1----:R-:W3:Y:S04]  /*5a90*/  LDL.LU R29, [R1+0x410] ;  /* 0x00041000011d7983 */ /* 0x002ee80000300800 */
[----:B------:R-:W3:Y:S04]  /*5aa0*/  LDL.LU R26, [R1+0x408] ;  /* 0x00040800011a7983 */ /* 0x000ee80000300800 */
[----:B------:R-:W3:Y:S04]  /*5ab0*/  LDL.LU R27, [R1+0x428] ;  /* 0x00042800011b7983 */ /* 0x000ee80000300800 */
[----:B------:R-:W3:Y:S04]  /*5ac0*/  LDL.LU R6, [R1+0x404] ;  /* 0x0004040001067983 */ /* 0x000ee80000300800 */
[----:B------:R-:W3:Y:S04]  /*5ad0*/  LDL.LU R7, [R1+0x400] ;  /* 0x0004000001077983 */ /* 0x000ee80000300800 */
[----:B------:R-:W3:Y:S04]  /*5ae0*/  LDL.LU R0, [R1+0x430] ;  /* 0x0004300001007983 */ /* 0x000ee80000300800 */
[----:B------:R-:W3:Y:S04]  /*5af0*/  LDL.LU R18, [R1+0x424] ;  /* 0x0004240001127983 */ /* 0x000ee80000300800 */
[----:B------:R-:W3:Y:S04]  /*5b00*/  LDL.LU R19, [R1+0x3f4] ;  /* 0x0003f40001137983 */ /* 0x000ee80000300800 */
[----:B------:R-:W4:Y:S04]  /*5b10*/  LDL.LU R8, [R1+0x3f0] ;  /* 0x0003f00001087983 */ /* 0x000f280000300800 */
[----:B------:R-:W-:Y:S04]  /*5b20*/  STS.U16 [R4+0x800], R16 ;  /* 0x0008001004007388 */ /* 0x000fe80000000400 */
[----:B------:R-:W-:Y:S04]  /*5b30*/  STS.U16 [R4+0x1000], R28 ;  /* 0x0010001c04007388 */ /* 0x000fe80000000400 */
[----:B--2---:R0:W-:Y:S04]  /*5b40*/  STL [R1+0x18c], R9 ;  /* 0x00018c0901007387 */ /* 0x0041e80000100800 */
[----:B0-----:R-:W2:Y:S04]  /*5b50*/  LDL.LU R9, [R1+0x420] ;  /* 0x0004200001097983 */ /* 0x001ea80000300800 */
[----:B------:R0:W-:Y:S04]  /*5b60*/  STL [R1+0x188], R2 ;  /* 0x0001880201007387 */ /* 0x0001e80000100800 */
[----:B0-----:R-:W2:Y:S04]  /*5b70*/  LDL.LU R2, [R1+0x3e4] ;  /* 0x0003e40001027983 */ /* 0x001ea80000300800 */
[----:B------:R0:W-:Y:S04]  /*5b80*/  STL [R1+0xbc], R3 ;  /* 0x0000bc0301007387 */ /* 0x0001e80000100800 */
[----:B0-----:R-:W2:Y:S04]  /*5b90*/  LDL.LU R3, [R1+0x3e0] ;  /* 0x0003e00001037983 */ /* 0x001ea80000300800 */
[----:B------:R-:W2:Y:S04]  /*5ba0*/  LDL.LU R10, [R1+0x41c] ;  /* 0x00041c00010a7983 */ /* 0x000ea80000300800 */
[----:B------:R0:W-:Y:S04]  /*5bb0*/  STL [R1+0xb8], R11 ;  /* 0x0000b80b01007387 */ /* 0x0001e80000100800 */
[----:B0-----:R-:W2:Y:S04]  /*5bc0*/  LDL.LU R11, [R1+0x418] ;  /* 0x00041800010b7983 */ /* 0x001ea80000300800 */
[----:B------:R-:W2:Y:S04]  /*5bd0*/  LDL.LU R20, [R1+0x414] ;  /* 0x0004140001147983 */ /* 0x000ea80000300800 */
[----:B------:R0:W-:Y:S04]  /*5be0*/  STL [R1+0xb4], R21 ;  /* 0x0000b41501007387 */ /* 0x0001e80000100800 */
[----:B0-----:R-:W2:Y:S04]  /*5bf0*/  LDL.LU R21, [R1+0x3c0] ;  /* 0x0003c00001157983 */ /* 0x001ea80000300800 */
[----:B---3--:R-:W3:Y:S04]  /*5c00*/  LDL.LU R12, [R1+0x3b8] ;  /* 0x0003b800010c7983 */ /* 0x008ee80000300800 */
[----:B------:R0:W-:Y:S04]  /*5c10*/  STL [R1+0xb0], R13 ;  /* 0x0000b00d01007387 */ /* 0x0001e80000100800 */
[----:B0-----:R-:W3:Y:S04]  /*5c20*/  LDL.LU R13, [R1+0x40c] ;  /* 0x00040c00010d7983 */ /* 0x001ee80000300800 */
[----:B------:R-:W3:Y:S04]  /*5c30*/  LDL.LU R22, [R1+0x3b0] ;  /* 0x0003b00001167983 */ /* 0x000ee80000300800 */
[----:B------:R0:W-:Y:S04]  /*5c40*/  STL [R1+0xa4], R23 ;  /* 0x0000a41701007387 */ /* 0x0001e80000100800 */
[----:B0-----:R-:W3:Y:S04]  /*5c50*/  LDL.LU R23, [R1+0x3a4] ;  /* 0x0003a40001177983 */ /* 0x001ee80000300800 */
[----:B-----5:R-:W5:Y:S04]  /*5c60*/  LDL.LU R14, [R1+0x3fc] ;  /* 0x0003fc00010e7983 */ /* 0x020f680000300800 */
[----:B----4-:R0:W-:Y:S04]  /*5c70*/  STL [R1+0xa0], R15 ;  /* 0x0000a00f01007387 */ /* 0x0101e80000100800 */
[----:B------:R-:W-:Y:S04]  /*5c80*/  STS.U16 [R4+0x2000], R5 ;  /* 0x0020000504007388 */ /* 0x000fe80000000400 */
[----:B0-----:R-:W4:Y:S04]  /*5c90*/  LDL.LU R15, [R1+0x3f8] ;  /* 0x0003f800010f7983 */ /* 0x001f280000300800 */
[----:B------:R-:W4:Y:S04]  /*5ca0*/  LDL.LU R24, [R1+0x280] ;  /* 0x0002800001187983 */ /* 0x000f280000300800 */
[----:B------:R0:W-:Y:S04]  /*5cb0*/  STL [R1+0x9c], R25 ;  /* 0x00009c1901007387 */ /* 0x0001e80000100800 */
[----:B------:R1:W-:Y:S04]  /*5cc0*/  STS.U16 [R4+0x4000], R17 ;  /* 0x0040001104007388 */ /* 0x0003e80000000400 */
[----:B0-----:R-:W4:Y:S04]  /*5cd0*/  LDL.LU R25, [R1+0x26c] ;  /* 0x00026c0001197983 */ /* 0x001f280000300800 */
[----:B------:R-:W4:Y:S04]  /*5ce0*/  LDL.LU R16, [R1+0x3ec] ;  /* 0x0003ec0001107983 */ /* 0x000f280000300800 */
[----:B------:R-:W4:Y:S04]  /*5cf0*/  LDL.LU R28, [R1+0x17c] ;  /* 0x00017c00011c7983 */ /* 0x000f280000300800 */
[----:B-1----:R-:W4:Y:S04]  /*5d00*/  LDL.LU R17, [R1+0x12c] ;  /* 0x00012c0001117983 */ /* 0x002f280000300800 */
[----:B------:R0:W-:Y:S04]  /*5d10*/  STS.U16 [R4+0x8000], R29 ;  /* 0x0080001d04007388 */ /* 0x0001e80000000400 */
[----:B0-----:R-:W4:Y:S04]  /*5d20*/  LDL.LU R29, [R1+0x450] ;  /* 0x00045000011d7983 */ /* 0x001f280000300800 */
[----:B------:R-:W-:Y:S04]  /*5d30*/  STS.U16 [R4+0x8800], R26 ;  /* 0x0088001a04007388 */ /* 0x000fe80000000400 */
[----:B------:R-:W-:Y:S04]  /*5d40*/  STS.U16 [R4+0x4800], R27 ;  /* 0x0048001b04007388 */ /* 0x000fe80000000400 */
[----:B------:R-:W-:Y:S04]  /*5d50*/  STS.U16 [R4+0x9000], R6 ;  /* 0x0090000604007388 */ /* 0x000fe80000000400 */
[----:B------:R-:W-:Y:S04]  /*5d60*/  STS.U16 [R4+0x9800], R7 ;  /* 0x0098000704007388 */ /* 0x000fe80000000400 */
[----:B------:R-:W-:Y:S04]  /*5d70*/  STS.U16 [R4+0x2800], R0 ;  /* 0x0028000004007388 */ /* 0x000fe80000000400 */
[----:B------:R-:W-:Y:S04]  /*5d80*/  STS.U16 [R4+0x5000], R18 ;  /* 0x0050001204007388 */ /* 0x000fe80000000400 */
[----:B------:R-:W-:Y:S04]  /*5d90*/  STS.U16 [R4+0xa000], R19 ;  /* 0x00a0001304007388 */ /* 0x000fe80000000400 */
[----:B------:R-:W-:Y:S04]  /*5da0*/  STS.U16 [R4+0xa800], R8 ;  /* 0x00a8000804007388 */ /* 0x000fe80000000400 */
[----:B--2---:R-:W-:Y:S04]  /*5db0*/  STS.U16 [R4+0x5800], R9 ;  /* 0x0058000904007388 */ /* 0x004fe80000000400 */
[----:B------:R0:W-:Y:S04]  /*5dc0*/  STS.U16 [R4+0xb000], R2 ;  /* 0x00b0000204007388 */ /* 0x0001e80000000400 */
[----:B------:R-:W-:Y:S04]  /*5dd0*/  STS.U16 [R4+0xb800], R3 ;  /* 0x00b8000304007388 */ /* 0x000fe80000000400 */
[----:B------:R-:W-:Y:S01]  /*5de0*/  STS.U16 [R4+0x1800], R10 ;  /* 0x0018000a04007388 */ /* 0x000fe20000000400 */
[----:B0-----:R-:W-:-:S03]  /*5df0*/  LOP3.LUT R2, R4, 0x10, RZ, 0x3c, !PT ;  /* 0x0000001004027812 */ /* 0x001fc600078e3cff */
[----:B------:R-:W-:Y:S04]  /*5e00*/  STS.U16 [R4+0x3000], R11 ;  /* 0x0030000b04007388 */ /* 0x000fe80000000400 */
[----:B------:R-:W-:Y:S04]  /*5e10*/  STS.U16 [R4+0x6000], R20 ;  /* 0x0060001404007388 */ /* 0x000fe80000000400 */
[----:B------:R-:W-:Y:S04]  /*5e20*/  STS.U16 [R4+0xc000], R21 ;  /* 0x00c0001504007388 */ /* 0x000fe80000000400 */
[----:B---3--:R-:W-:Y:S04]  /*5e30*/  STS.U16 [R4+0xc800], R12 ;  /* 0x00c8000c04007388 */ /* 0x008fe80000000400 */
[----:B------:R-:W-:Y:S04]  /*5e40*/  STS.U16 [R4+0x6800], R13 ;  /* 0x0068000d04007388 */ /* 0x000fe80000000400 */
[----:B------:R-:W-:Y:S04]  /*5e50*/  STS.U16 [R4+0xd000], R22 ;  /* 0x00d0001604007388 */ /* 0x000fe80000000400 */
[----:B------:R-:W-:Y:S04]  /*5e60*/  STS.U16 [R4+0xd800], R23 ;  /* 0x00d8001704007388 */ /* 0x000fe80000000400 */
[----:B-----5:R-:W-:Y:S04]  /*5e70*/  STS.U16 [R4+0x3800], R14 ;  /* 0x0038000e04007388 */ /* 0x020fe80000000400 */
[----:B----4-:R-:W-:Y:S04]  /*5e80*/  STS.U16 [R4+0x7000], R15 ;  /* 0x0070000f04007388 */ /* 0x010fe80000000400 */
[----:B------:R-:W-:Y:S04]  /*5e90*/  STS.U16 [R4+0xe000], R24 ;  /* 0x00e0001804007388 */ /* 0x000fe80000000400 */
[----:B------:R-:W-:Y:S04]  /*5ea0*/  STS.U16 [R4+0xe800], R25 ;  /* 0x00e8001904007388 */ /* 0x000fe80000000400 */
[----:B------:R-:W-:Y:S04]  /*5eb0*/  STS.U16 [R4+0x7800], R16 ;  /* 0x0078001004007388 */ /* 0x000fe80000000400 */
[----:B------:R0:W-:Y:S04]  /*5ec0*/  STS.U16 [R4+0xf000], R28 ;  /* 0x00f0001c04007388 */ /* 0x0001e80000000400 */
[----:B------:R-:W-:Y:S04]  /*5ed0*/  STS.U16 [R4+0xf800], R17 ;  /* 0x00f8001104007388 */ /* 0x000fe80000000400 */
[----:B0-----:R-:W2:Y:S04]  /*5ee0*/  LDL.LU R28, [R1+0x3e8] ;  /* 0x0003e800011c7983 */ /* 0x001ea80000300800 */
[----:B------:R-:W-:Y:S04]  /*5ef0*/  STL [R1+0x1298], R4 ;  /* 0x0012980401007387 */ /* 0x000fe80000100800 */
[----:B------:R0:W-:Y:S04]  /*5f00*/  STS.U16 [R2+0x900], R29 ;  /* 0x0009001d02007388 */ /* 0x0001e80000000400 */
[----:B0-----:R-:W3:Y:S04]  /*5f10*/  LDL.LU R29, [R1+0x3dc] ;  /* 0x0003dc00011d7983 */ /* 0x001ee80000300800 */
[----:B------:R-:W4:Y:S04]  /*5f20*/  LDL.LU R4, [R1+0x3d4] ;  /* 0x0003d40001047983 */ /* 0x000f280000300800 */
[----:B----4-:R0:W-:Y:S04]  /*5f30*/  STL [R1+0x129c], R4 ;  /* 0x00129c0401007387 */ /* 0x0101e80000100800 */
[----:B0-----:R-:W4:Y:S04]  /*5f40*/  LDL.LU R4, [R1+0x3d8] ;  /* 0x0003d80001047983 */ /* 0x001f280000300800 */
[----:B------:R-:W5:Y:S04]  /*5f50*/  LDL.LU R5, [R1+0x3d0] ;  /* 0x0003d00001057983 */ /* 0x000f680000300800 */
        /* <DEDUP_REMOVED lines=23> */
[----:B--2---:R0:W-:Y:S04]  /*60d0*/  STS.U16 [R2+0x8100], R28 ;  /* 0x0081001c02007388 */ /* 0x0041e80000000400 */
[----:B------:R-:W2:Y:S04]  /*60e0*/  LDL.LU R17, [R1+0x36c] ;  /* 0x00036c0001117983 */ /* 0x000ea80000300800 */
[----:B---3--:R1:W-:Y:S04]  /*60f0*/  STS.U16 [R2+0x8900], R29 ;  /* 0x0089001d02007388 */ /* 0x0083e80000000400 */
[----:B0-----:R-:W3:Y:S04]  /*6100*/  LDL.LU R28, [R1+0x368] ;  /* 0x00036800011c7983 */ /* 0x001ee80000300800 */
[----:B-1----:R-:W2:Y:S04]  /*6110*/  LDL.LU R29, [R1+0x364] ;  /* 0x00036400011d7983 */ /* 0x002ea80000300800 */
[----:B----4-:R0:W-:Y:S04]  /*6120*/  STS.U16 [R2+0x9100], R4 ;  /* 0x0091000402007388 */ /* 0x0101e80000000400 */
[----:B0-----:R-:W4:Y:S04]  /*6130*/  LDL.LU R4, [R1+0x129c] ;  /* 0x00129c0001047983 */ /* 0x001f280000300800 */
[----:B----4-:R0:W-:Y:S04]  /*6140*/  STS.U16 [R2+0x9900], R4 ;  /* 0x0099000402007388 */ /* 0x0101e80000000400 */
[----:B0-----:R-:W4:Y:S04]  /*6150*/  LDL.LU R4, [R1+0x1298] ;  /* 0x0012980001047983 */ /* 0x001f280000300800 */
[----:B-----5:R-:W-:Y:S04]  /*6160*/  STS.U16 [R2+0xa100], R5 ;  /* 0x00a1000502007388 */ /* 0x020fe80000000400 */
        /* <DEDUP_REMOVED lines=24> */
[----:B---3--:R-:W-:Y:S04]  /*62f0*/  STS.U16 [R2+0x7900], R28 ;  /* 0x0079001c02007388 */ /* 0x008fe80000000400 */
[----:B------:R0:W-:Y:S04]  /*6300*/  STS.U16 [R2+0x100], R29 ;  /* 0x0001001d02007388 */ /* 0x0001e80000000400 */
[----:B0-----:R-:W2:Y:S01]  /*6310*/  LDL.LU R29, [R1+0x43c] ;  /* 0x00043c00011d7983 */ /* 0x001ea20000300800 */
[----:B----4-:R-:W-:-:S03]  /*6320*/  LOP3.LUT R0, R4, 0x20, RZ, 0x3c, !PT ;  /* 0x0000002004007812 */ /* 0x010fc600078e3cff */
[----:B------:R0:W-:Y:S04]  /*6330*/  STL [R1+0x128c], R4 ;  /* 0x00128c0401007387 */ /* 0x0001e80000100800 */
[----:B0-----:R-:W3:Y:S04]  /*6340*/  LDL.LU R4, [R1+0x354] ;  /* 0x0003540001047983 */ /* 0x001ee80000300800 */
[----:B---3--:R0:W-:Y:S04]  /*6350*/  STL [R1+0x1290], R4 ;  /* 0x0012900401007387 */ /* 0x0081e80000100800 */
[----:B0-----:R-:W3:Y:S04]  /*6360*/  LDL.LU R4, [R1+0x358] ;  /* 0x0003580001047983 */ /* 0x001ee80000300800 */
[----:B---3--:R0:W-:Y:S04]  /*6370*/  STL [R1+0x1294], R4 ;  /* 0x0012940401007387 */ /* 0x0081e80000100800 */
[----:B0-----:R-:W3:Y:S04]  /*6380*/  LDL.LU R4, [R1+0x448] ;  /* 0x0004480001047983 */ /* 0x001ee80000300800 */
[----:B------:R-:W4:Y:S04]  /*6390*/  LDL.LU R5, [R1+0x348] ;  /* 0x0003480001057983 */ /* 0x000f280000300800 */
[----:B------:R-:W5:Y:S04]  /*63a0*/  LDL.LU R26, [R1+0x33c] ;  /* 0x00033c00011a7983 */ /* 0x000f680000300800 */
[----:B------:R-:W4:Y:S04]  /*63b0*/  LDL.LU R27, [R1+0x330] ;  /* 0x00033000011b7983 */ /* 0x000f280000300800 */
        /* <DEDUP_REMOVED lines=22> */
[----:B--2---:R0:W-:Y:S04]  /*6520*/  STS.U16 [R0+0xa00], R29 ;  /* 0x000a001d00007388 */ /* 0x0041e80000000400 */
[----:B------:R-:W2:Y:S04]  /*6530*/  LDL.LU R28, [R1+0x24c] ;  /* 0x00024c00011c7983 */ /* 0x000ea80000300800 */
[----:B0-----:R-:W2:Y:S04]  /*6540*/  LDL.LU R29, [R1+0x248] ;  /* 0x00024800011d7983 */ /* 0x001ea80000300800 */
[----:B---3--:R0:W-:Y:S04]  /*6550*/  STS.U16 [R0+0x1200], R4 ;  /* 0x0012000400007388 */ /* 0x0081e80000000400 */
[----:B0-----:R-:W3:Y:S04]  /*6560*/  LDL.LU R4, [R1+0x1294] ;  /* 0x0012940001047983 */ /* 0x001ee80000300800 */
[----:B---3--:R0:W-:Y:S04]  /*6570*/  STS.U16 [R0+0x1a00], R4 ;  /* 0x001a000400007388 */ /* 0x0081e80000000400 */
[----:B0-----:R-:W3:Y:S04]  /*6580*/  LDL.LU R4, [R1+0x1290] ;  /* 0x0012900001047983 */ /* 0x001ee80000300800 */
[----:B---3--:R0:W-:Y:S04]  /*6590*/  STS.U16 [R0+0x2200], R4 ;  /* 0x0022000400007388 */ /* 0x0081e80000000400 */
[----:B----4-:R-:W-:Y:S04]  /*65a0*/  STS.U16 [R0+0x2a00], R5 ;  /* 0x002a000500007388 */ /* 0x010fe80000000400 */
        /* <DEDUP_REMOVED lines=25> */
[----:B0-----:R-:W2:Y:S04]  /*6740*/  LDL.LU R4, [R1+0x128c] ;  /* 0x00128c0001047983 */ /* 0x001ea80000300800 */
[----:B------:R0:W-:Y:S04]  /*6750*/  STS.U16 [R0+0x7200], R29 ;  /* 0x0072001d00007388 */ /* 0x0001e80000000400 */
[----:B0-----:R-:W3:Y:S04]  /*6760*/  LDL.LU R29, [R1+0x240] ;  /* 0x00024000011d7983 */ /* 0x001ee80000300800 */
[----:B------:R-:W4:Y:S04]  /*6770*/  LDL.LU R5, [R1+0x300] ;  /* 0x0003000001057983 */ /* 0x000f280000300800 */
[----:B----4-:R0:W-:Y:S04]  /*6780*/  STL [R1+0x1280], R5 ;  /* 0x0012800501007387 */ /* 0x0101e80000100800 */
[----:B0-----:R-:W4:Y:S04]  /*6790*/  LDL.LU R5, [R1+0x310] ;  /* 0x0003100001057983 */ /* 0x001f280000300800 */
[----:B----4-:R0:W-:Y:S04]  /*67a0*/  STL [R1+0x1284], R5 ;  /* 0x0012840501007387 */ /* 0x0101e80000100800 */
[----:B0-----:R-:W4:Y:S04]  /*67b0*/  LDL.LU R5, [R1+0x320] ;  /* 0x0003200001057983 */ /* 0x001f280000300800 */
[----:B----4-:R2:W-:Y:S04]  /*67c0*/  STL [R1+0x1288], R5 ;  /* 0x0012880501007387 */ /* 0x0105e80000100800 */
        /* <DEDUP_REMOVED lines=15> */
[----:B------:R-:W4:Y:S01]  /*68c0*/  LDL.LU R13, [R1+0x138] ;  /* 0x00013800010d7983 */ /* 0x000f220000300800 */
[----:B--2---:R-:W-:-:S03]  /*68d0*/  LOP3.LUT R5, R4, 0x20, RZ, 0x3c, !PT ;  /* 0x0000002004057812 */ /* 0x004fc600078e3cff */
[----:B------:R-:W2:Y:S04]  /*68e0*/  LDL.LU R22, [R1+0x120] ;  /* 0x0001200001167983 */ /* 0x000ea80000300800 */
        /* <DEDUP_REMOVED lines=8> */
[----:B---3--:R0:W-:Y:S04]  /*6970*/  STS.U16 [R5+0x7a00], R29 ;  /* 0x007a001d05007388 */ /* 0x0081e80000000400 */
[----:B0-----:R-:W3:Y:S01]  /*6980*/  LDL.LU R5, [R1+0x1288] ;  /* 0x0012880001057983 */ /* 0x001ee20000300800 */
[----:B------:R-:W-:-:S03]  /*6990*/  LOP3.LUT R2, R4, 0x30, RZ, 0x3c, !PT ;  /* 0x0000003004027812 */ /* 0x000fc600078e3cff */
[----:B------:R-:W2:Y:S04]  /*69a0*/  LDL.LU R29, [R1+0x1d0] ;  /* 0x0001d000011d7983 */ /* 0x000ea80000300800 */
[----:B---3--:R0:W-:Y:S04]  /*69b0*/  STS.U16 [R2+0x300], R5 ;  /* 0x0003000502007388 */ /* 0x0081e80000000400 */
[----:B0-----:R-:W3:Y:S04]  /*69c0*/  LDL.LU R5, [R1+0x1284] ;  /* 0x0012840001057983 */ /* 0x001ee80000300800 */
[----:B---3--:R0:W-:Y:S04]  /*69d0*/  STS.U16 [R2+0xb00], R5 ;  /* 0x000b000502007388 */ /* 0x0081e80000000400 */
[----:B0-----:R-:W3:Y:S04]  /*69e0*/  LDL.LU R5, [R1+0x1280] ;  /* 0x0012800001057983 */ /* 0x001ee80000300800 */
[----:B---3--:R-:W-:Y:S04]  /*69f0*/  STS.U16 [R2+0x1300], R5 ;  /* 0x0013000502007388 */ /* 0x008fe80000000400 */
[----:B----4-:R-:W-:Y:S04]  /*6a00*/  STS.U16 [R2+0x1b00], R26 ;  /* 0x001b001a02007388 */ /* 0x010fe80000000400 */
[----:B-----5:R-:W-:Y:S04]  /*6a10*/  STS.U16 [R2+0x8300], R27 ;  /* 0x0083001b02007388 */ /* 0x020fe80000000400 */
[----:B------:R-:W-:Y:S04]  /*6a20*/  STS.U16 [R2+0x8b00], R6 ;  /* 0x008b000602007388 */ /* 0x000fe80000000400 */
[----:B------:R-:W-:Y:S04]  /*6a30*/  STS.U16 [R2+0x9300], R7 ;  /* 0x0093000702007388 */ /* 0x000fe80000000400 */
[----:B------:R0:W-:Y:S02]  /*6a40*/  STS.U16 [R2+0x9b00], R0 ;  /* 0x009b000002007388 */ /* 0x0001e40000000400 */
[----:B0-----:R-:W-:-:S05]  /*6a50*/  LOP3.LUT R0, R4, 0x40, RZ, 0x3c, !PT ;  /* 0x0000004004007812 */ /* 0x001fca00078e3cff */
[----:B------:R0:W-:Y:S04]  /*6a60*/  STL [R1+0x127c], R0 ;  /* 0x00127c0001007387 */ /* 0x0001e80000100800 */
[----:B0-----:R-:W3:Y:S04]  /*6a70*/  LDL.LU R0, [R1+0x1cc] ;  /* 0x0001cc0001007983 */ /* 0x001ee80000300800 */
[----:B------:R-:W4:Y:S04]  /*6a80*/  LDL.LU R5, [R1+0x438] ;  /* 0x0004380001057983 */ /* 0x000f280000300800 */
[----:B----4-:R0:W-:Y:S04]  /*6a90*/  STL [R1+0x126c], R5 ;  /* 0x00126c0501007387 */ /* 0x0101e80000100800 */
[----:B0-----:R-:W4:Y:S04]  /*6aa0*/  LDL.LU R5, [R1+0x318] ;  /* 0x0003180001057983 */ /* 0x001f280000300800 */
[----:B----4-:R0:W-:Y:S04]  /*6ab0*/  STL [R1+0x1270], R5 ;  /* 0x0012700501007387 */ /* 0x0101e80000100800 */
[----:B0-----:R-:W4:Y:S04]  /*6ac0*/  LDL.LU R5, [R1+0x1c0] ;  /* 0x0001c00001057983 */ /* 0x001f280000300800 */
[----:B------:R-:W-:Y:S04]  /*6ad0*/  STS.U16 [R2+0xa300], R18 ;  /* 0x00a3001202007388 */ /* 0x000fe80000000400 */
[----:B------:R-:W-:Y:S04]  /*6ae0*/  STS.U16 [R2+0xab00], R19 ;  /* 0x00ab001302007388 */ /* 0x000fe80000000400 */
[----:B----4-:R0:W-:Y:S04]  /*6af0*/  STL [R1+0x1278], R5 ;  /* 0x0012780501007387 */ /* 0x0101e80000100800 */
[----:B0-----:R-:W2:Y:S04]  /*6b00*/  LDL.LU R5, [R1+0x1c8] ;  /* 0x0001c80001057983 */ /* 0x001ea80000300800 */
[----:B------:R-:W5:Y:S04]  /*6b10*/  LDL.LU R26, [R1+0x308] ;  /* 0x00030800011a7983 */ /* 0x000f680000300800 */
[----:B------:R0:W-:Y:S04]  /*6b20*/  STS.U16 [R2+0xb300], R8 ;  /* 0x00b3000802007388 */ /* 0x0001e80000000400 */
[----:B------:R1:W-:Y:S04]  /*6b30*/  STS.U16 [R2+0xbb00], R9 ;  /* 0x00bb000902007388 */ /* 0x0003e80000000400 */
        /* <DEDUP_REMOVED lines=16> */
[----:B------:R2:W-:Y:S04]  /*6c40*/  STS.U16 [R2+0x6300], R29 ;  /* 0x0063001d02007388 */ /* 0x0005e80000000400 */
[----:B-----5:R5:W-:Y:S04]  /*6c50*/  STL [R1+0x1274], R26 ;  /* 0x0012741a01007387 */ /* 0x020be80000100800 */
[----:B------:R-:W4:Y:S04]  /*6c60*/  LDL.LU R27, [R1+0x434] ;  /* 0x00043400011b7983 */ /* 0x000f280000300800 */
[----:B------:R-:W4:Y:S04]  /*6c70*/  LDL.LU R6, [R1+0x304] ;  /* 0x0003040001067983 */ /* 0x000f280000300800 */
[----:B------:R-:W4:Y:S04]  /*6c80*/  LDL.LU R7, [R1+0x350] ;  /* 0x0003500001077983 */ /* 0x000f280000300800 */
[----:B------:R-:W4:Y:S04]  /*6c90*/  LDL.LU R18, [R1+0x2f8] ;  /* 0x0002f80001127983 */ /* 0x000f280000300800 */
[----:B------:R-:W4:Y:S04]  /*6ca0*/  LDL.LU R19, [R1+0x344] ;  /* 0x0003440001137983 */ /* 0x000f280000300800 */
[----:B0-----:R-:W4:Y:S04]  /*6cb0*/  LDL.LU R8, [R1+0x2ec] ;  /* 0x0002ec0001087983 */ /* 0x001f280000300800 */
[----:B-1----:R-:W4:Y:S04]  /*6cc0*/  LDL.LU R9, [R1+0x338] ;  /* 0x0003380001097983 */ /* 0x002f280000300800 */
[----:B--2---:R-:W2:Y:S04]  /*6cd0*/  LDL.LU R2, [R1+0x2e8] ;  /* 0x0002e80001027983 */ /* 0x004ea80000300800 */
[----:B------:R-:W2:Y:S04]  /*6ce0*/  LDL.LU R3, [R1+0x32c] ;  /* 0x00032c0001037983 */ /* 0x000ea80000300800 */
[----:B------:R-:W2:Y:S04]  /*6cf0*/  LDL.LU R10, [R1+0x2d8] ;  /* 0x0002d800010a7983 */ /* 0x000ea80000300800 */
[----:B------:R-:W2:Y:S04]  /*6d00*/  LDL.LU R11, [R1+0x328] ;  /* 0x00032800010b7983 */ /* 0x000ea80000300800 */
[----:B------:R-:W2:Y:S04]  /*6d10*/  LDL.LU R20, [R1+0x2d0] ;  /* 0x0002d00001147983 */ /* 0x000ea80000300800 */
[----:B------:R-:W2:Y:S04]  /*6d20*/  LDL.LU R21, [R1+0x1c4] ;  /* 0x0001c40001157983 */ /* 0x000ea80000300800 */
[----:B------:R-:W2:Y:S04]  /*6d30*/  LDL.LU R12, [R1+0x1bc] ;  /* 0x0001bc00010c7983 */ /* 0x000ea80000300800 */
[----:B------:R-:W2:Y:S04]  /*6d40*/  LDL.LU R13, [R1+0x1b8] ;  /* 0x0001b800010d7983 */ /* 0x000ea80000300800 */
[----:B------:R-:W2:Y:S01]  /*6d50*/  LDL.LU R22, [R1+0x1b4] ;  /* 0x0001b40001167983 */ /* 0x000ea20000300800 */
[----:B-----5:R-:W-:-:S03]  /*6d60*/  LOP3.LUT R26, R4, 0x30, RZ, 0x3c, !PT ;  /* 0x00000030041a7812 */ /* 0x020fc600078e3cff */
[----:B------:R-:W5:Y:S04]  /*6d70*/  LDL.LU R23, [R1+0x1b0] ;  /* 0x0001b00001177983 */ /* 0x000f680000300800 */
        /* <DEDUP_REMOVED lines=9> */
[----:B------:R1:W-:Y:S04]  /*6e10*/  STS.U16 [R26+0x7300], R5 ;  /* 0x007300051a007388 */ /* 0x0003e80000000400 */
[----:B0-----:R-:W3:Y:S04]  /*6e20*/  LDL.LU R0, [R1+0x127c] ;  /* 0x00127c0001007983 */ /* 0x001ee80000300800 */
[----:B-1----:R-:W2:Y:S04]  /*6e30*/  LDL.LU R5, [R1+0x1278] ;  /* 0x0012780001057983 */ /* 0x002ea80000300800 */
[----:B--2---:R0:W-:Y:S04]  /*6e40*/  STS.U16 [R26+0x7b00], R5 ;  /* 0x007b00051a007388 */ /* 0x0041e80000000400 */
[----:B0-----:R-:W2:Y:S04]  /*6e50*/  LDL.LU R26, [R1+0x1274] ;  /* 0x00127400011a7983 */ /* 0x001ea80000300800 */
[----:B------:R-:W3:Y:S04]  /*6e60*/  LDL.LU R5, [R1+0x1270] ;  /* 0x0012700001057983 */ /* 0x000ee80000300800 */
[----:B---3--:R0:W-:Y:S04]  /*6e70*/  STS.U16 [R0+0xc00], R5 ;  /* 0x000c000500007388 */ /* 0x0081e80000000400 */
[----:B0-----:R-:W3:Y:S04]  /*6e80*/  LDL.LU R5, [R1+0x126c] ;  /* 0x00126c0001057983 */ /* 0x001ee80000300800 */
[----:B---3--:R0:W-:Y:S04]  /*6e90*/  STS.U16 [R0+0x1400], R5 ;  /* 0x0014000500007388 */ /* 0x0081e80000000400 */
[----:B--2---:R-:W-:Y:S04]  /*6ea0*/  STS.U16 [R0+0x1c00], R26 ;  /* 0x001c001a00007388 */ /* 0x004fe80000000400 */
[----:B----4-:R-:W-:Y:S04]  /*6eb0*/  STS.U16 [R0+0x2400], R27 ;  /* 0x0024001b00007388 */ /* 0x010fe80000000400 */
        /* <DEDUP_REMOVED lines=24> */
[----:B0-----:R-:W2:Y:S01]  /*7040*/  LDL.LU R5, [R1+0x1268] ;  /* 0x0012680001057983 */ /* 0x001ea20000300800 */
[----:B-1----:R-:W-:-:S05]  /*7050*/  LOP3.LUT R0, R4, 0x50, RZ, 0x3c, !PT ;  /* 0x0000005004007812 */ /* 0x002fca00078e3cff */
[----:B------:R0:W-:Y:S04]  /*7060*/  STL [R1+0x1260], R0 ;  /* 0x0012600001007387 */ /* 0x0001e80000100800 */
[----:B0-----:R-:W3:Y:S04]  /*7070*/  LDL.LU R0, [R1+0x180] ;  /* 0x0001800001007983 */ /* 0x001ee80000300800 */
[----:B---3--:R0:W-:Y:S04]  /*7080*/  STL [R1+0x1264], R0 ;  /* 0x0012640001007387 */ /* 0x0081e80000100800 */
[----:B0-----:R-:W3:Y:S04]  /*7090*/  LDL.LU R0, [R1+0x184] ;  /* 0x0001840001007983 */ /* 0x001ee80000300800 */
[----:B------:R-:W4:Y:S04]  /*70a0*/  LDL.LU R26, [R1+0x440] ;  /* 0x00044000011a7983 */ /* 0x000f280000300800 */
[----:B----4-:R0:W-:Y:S04]  /*70b0*/  STL [R1+0x1254], R26 ;  /* 0x0012541a01007387 */ /* 0x0101e80000100800 */
[----:B0-----:R-:W4:Y:S04]  /*70c0*/  LDL.LU R26, [R1+0x11c] ;  /* 0x00011c00011a7983 */ /* 0x001f280000300800 */
[----:B----4-:R0:W-:Y:S04]  /*70d0*/  STL [R1+0x125c], R26 ;  /* 0x00125c1a01007387 */ /* 0x0101e80000100800 */
[----:B0-----:R-:W4:Y:S04]  /*70e0*/  LDL.LU R26, [R1+0x134] ;  /* 0x00013400011a7983 */ /* 0x001f280000300800 */
[----:B------:R-:W5:Y:S04]  /*70f0*/  LDL.LU R27, [R1+0x35c] ;  /* 0x00035c00011b7983 */ /* 0x000f680000300800 */
[----:B-----5:R0:W-:Y:S04]  /*7100*/  STL [R1+0x1258], R27 ;  /* 0x0012581b01007387 */ /* 0x0201e80000100800 */
        /* <DEDUP_REMOVED lines=16> */
[----:B0-----:R-:W-:-:S03]  /*7210*/  LOP3.LUT R27, R4, 0x40, RZ, 0x3c, !PT ;  /* 0x00000040041b7812 */ /* 0x001fc600078e3cff */
        /* <DEDUP_REMOVED lines=10> */
[----:B0-----:R-:W3:Y:S04]  /*72c0*/  LDL.LU R0, [R1+0x1264] ;  /* 0x0012640001007983 */ /* 0x001ee80000300800 */
[----:B---3--:R0:W-:Y:S04]  /*72d0*/  STS.U16 [R27+0xec00], R0 ;  /* 0x00ec00001b007388 */ /* 0x0081e80000000400 */
[----:B----4-:R1:W-:Y:S04]  /*72e0*/  STS.U16 [R27+0xf400], R26 ;  /* 0x00f4001a1b007388 */ /* 0x0103e80000000400 */
[----:B0-----:R-:W3:Y:S04]  /*72f0*/  LDL.LU R0, [R1+0x1260] ;  /* 0x0012600001007983 */ /* 0x001ee80000300800 */
[----:B-1----:R-:W4:Y:S04]  /*7300*/  LDL.LU R26, [R1+0x125c] ;  /* 0x00125c00011a7983 */ /* 0x002f280000300800 */
[----:B----4-:R0:W-:Y:S04]  /*7310*/  STS.U16 [R27+0xfc00], R26 ;  /* 0x00fc001a1b007388 */ /* 0x0101e80000000400 */
[----:B0-----:R-:W4:Y:S04]  /*7320*/  LDL.LU R27, [R1+0x1258] ;  /* 0x00125800011b7983 */ /* 0x001f280000300800 */
[----:B------:R-:W3:Y:S04]  /*7330*/  LDL.LU R26, [R1+0x1254] ;  /* 0x00125400011a7983 */ /* 0x000ee80000300800 */
[----:B---3--:R-:W-:Y:S04]  /*7340*/  STS.U16 [R0+0x500], R26 ;  /* 0x0005001a00007388 */ /* 0x008fe80000000400 */
[----:B----4-:R-:W-:Y:S04]  /*7350*/  STS.U16 [R0+0xd00], R27 ;  /* 0x000d001b00007388 */ /* 0x010fe80000000400 */
[----:B-----5:R-:W-:Y:S04]  /*7360*/  STS.U16 [R0+0x1500], R6 ;  /* 0x0015000600007388 */ /* 0x020fe80000000400 */
        /* <DEDUP_REMOVED lines=23> */
[----:B------:R1:W-:Y:S04]  /*74e0*/  STS.U16 [R0+0xd500], R4 ;  /* 0x00d5000400007388 */ /* 0x0003e80000000400 */
[----:B0-----:R-:W2:Y:S04]  /*74f0*/  LDL.LU R29, [R1+0x148] ;  /* 0x00014800011d7983 */ /* 0x001ea80000300800 */
[----:B-1----:R-:W3:Y:S04]  /*7500*/  LDL.LU R0, [R1+0x2dc] ;  /* 0x0002dc0001007983 */ /* 0x002ee80000300800 */
[----:B---3--:R0:W-:Y:S04]  /*7510*/  STL [R1+0x1224], R0 ;  /* 0x0012240001007387 */ /* 0x0081e80000100800 */
[----:B0-----:R-:W3:Y:S04]  /*7520*/  LDL.LU R0, [R1+0x2e0] ;  /* 0x0002e00001007983 */ /* 0x001ee80000300800 */
        /* <DEDUP_REMOVED lines=20> */
[----:B------:R-:W4:Y:S04]  /*7670*/  LDL.LU.64 R26, [R1+0xe8] ;  /* 0x0000e800011a7983 */ /* 0x000f280000300a00 */
[----:B----4-:R0:W-:Y:S04]  /*7680*/  STL.64 [R1+0x1208], R26 ;  /* 0x0012081a01007387 */ /* 0x0101e80000100a00 */
[----:B0-----:R-:W4:Y:S04]  /*7690*/  LDL.LU.64 R26, [R1+0xf0] ;  /* 0x0000f000011a7983 */ /* 0x001f280000300a00 */
[----:B----4-:R0:W-:Y:S04]  /*76a0*/  STL.64 [R1+0x1210], R26 ;  /* 0x0012101a01007387 */ /* 0x0101e80000100a00 */
[----:B0-----:R-:W4:Y:S04]  /*76b0*/  LDL.LU.64 R26, [R1+0xf8] ;  /* 0x0000f800011a7983 */ /* 0x001f280000300a00 */
[----:B----4-:R0:W-:Y:S04]  /*76c0*/  STL.64 [R1+0x1218], R26 ;  /* 0x0012181a01007387 */ /* 0x0101e80000100a00 */
[----:B0-----:R-:W4:Y:S04]  /*76d0*/  LDL.LU.64 R26, [R1+0x100] ;  /* 0x00010000011a7983 */ /* 0x001f280000300a00 */
[----:B----4-:R-:W-:Y:S04]  /*76e0*/  STL [R1+0x1244], R26 ;  /* 0x0012441a01007387 */ /* 0x010fe80000100800 */
[----:B------:R0:W-:Y:S04]  /*76f0*/  STL [R1+0x1220], R27 ;  /* 0x0012201b01007387 */ /* 0x0001e80000100800 */
[----:B------:R-:W4:Y:S04]  /*7700*/  LDL.LU.64 R6, [R1+0xe0] ;  /* 0x0000e00001067983 */ /* 0x000f280000300a00 */
[----:B------:R-:W5:Y:S01]  /*7710*/  LDL.LU.64 R18, [R1+0xd8] ;  /* 0x0000d80001127983 */ /* 0x000f620000300a00 */
[----:B0-----:R-:W-:-:S03]  /*7720*/  IMAD.SHL.U32 R27, R5, 0x2, RZ ;  /* 0x00000002051b7824 */ /* 0x001fc600078e00ff */
[----:B------:R-:W4:Y:S04]  /*7730*/  LDL.LU.64 R4, [R1+0xd0] ;  /* 0x0000d00001047983 */ /* 0x000f280000300a00 */
[----:B------:R-:W4:Y:S01]  /*7740*/  LDL.LU.64 R8, [R1+0xc8] ;  /* 0x0000c80001087983 */ /* 0x000f220000300a00 */
[----:B------:R-:W-:-:S03]  /*7750*/  LOP3.LUT R26, R27, 0x50, RZ, 0x3c, !PT ;  /* 0x000000501b1a7812 */ /* 0x000fc600078e3cff */
[----:B------:R-:W4:Y:S04]  /*7760*/  LDL.LU.64 R2, [R1+0xc0] ;  /* 0x0000c00001027983 */ /* 0x000f280000300a00 */
[----:B------:R-:W4:Y:S04]  /*7770*/  LDL.LU.64 R10, [R1+0x68] ;  /* 0x00006800010a7983 */ /* 0x000f280000300a00 */
[----:B------:R-:W4:Y:S04]  /*7780*/  LDL.LU.64 R20, [R1+0x60] ;  /* 0x0000600001147983 */ /* 0x000f280000300a00 */
[----:B------:R-:W4:Y:S04]  /*7790*/  LDL.LU.64 R12, [R1+0x50] ;  /* 0x00005000010c7983 */ /* 0x000f280000300a00 */
[----:B------:R-:W4:Y:S04]  /*77a0*/  LDL.LU.64 R22, [R1+0x48] ;  /* 0x0000480001167983 */ /* 0x000f280000300a00 */
[----:B------:R-:W4:Y:S04]  /*77b0*/  LDL.LU.64 R14, [R1+0x38] ;  /* 0x00003800010e7983 */ /* 0x000f280000300a00 */
[----:B------:R-:W4:Y:S04]  /*77c0*/  LDL.LU.64 R24, [R1+0x28] ;  /* 0x0000280001187983 */ /* 0x000f280000300a00 */
[----:B--2---:R0:W-:Y:S04]  /*77d0*/  STS.U16 [R26+0xdd00], R29 ;  /* 0x00dd001d1a007388 */ /* 0x0041e80000000400 */
[----:B------:R-:W2:Y:S04]  /*77e0*/  LDL.LU.64 R16, [R1+0x18] ;  /* 0x0000180001107983 */ /* 0x000ea80000300a00 */
[----:B---3--:R1:W-:Y:S04]  /*77f0*/  STS.U16 [R26+0xe500], R0 ;  /* 0x00e500001a007388 */ /* 0x0083e80000000400 */
[----:B0-----:R-:W3:Y:S04]  /*7800*/  LDL.LU.64 R28, [R1+0x8] ;  /* 0x00000800011c7983 */ /* 0x001ee80000300a00 */
[----:B-1----:R-:W2:Y:S04]  /*7810*/  LDL.LU R0, [R1+0x1250] ;  /* 0x0012500001007983 */ /* 0x002ea80000300800 */
[----:B--2---:R0:W-:Y:S04]  /*7820*/  STS.U16 [R26+0xed00], R0 ;  /* 0x00ed00001a007388 */ /* 0x0041e80000000400 */
[----:B0-----:R-:W2:Y:S04]  /*7830*/  LDL.LU R0, [R1+0x124c] ;  /* 0x00124c0001007983 */ /* 0x001ea80000300800 */
[----:B--2---:R0:W-:Y:S04]  /*7840*/  STS.U16 [R26+0xf500], R0 ;  /* 0x00f500001a007388 */ /* 0x0041e80000000400 */
[----:B0-----:R-:W2:Y:S01]  /*7850*/  LDL.LU R0, [R1+0x1248] ;  /* 0x0012480001007983 */ /* 0x001ea20000300800 */
[----:B------:R-:W-:-:S03]  /*7860*/  LOP3.LUT R27, R27, 0x60, RZ, 0x3c, !PT ;  /* 0x000000601b1b7812 */ /* 0x000fc600078e3cff */
[----:B--2---:R0:W-:Y:S04]  /*7870*/  STS.U16 [R26+0xfd00], R0 ;  /* 0x00fd00001a007388 */ /* 0x0041e80000000400 */
[----:B0-----:R-:W2:Y:S04]  /*7880*/  LDL.LU R26, [R1+0x1244] ;  /* 0x00124400011a7983 */ /* 0x001ea80000300800 */
[----:B------:R-:W2:Y:S04]  /*7890*/  LDL.LU R0, [R1+0x1240] ;  /* 0x0012400001007983 */ /* 0x000ea80000300800 */
[----:B--2---:R0:W-:Y:S04]  /*78a0*/  STS.U16 [R27+0x600], R0 ;  /* 0x000600001b007388 */ /* 0x0041e80000000400 */
[----:B0-----:R-:W2:Y:S04]  /*78b0*/  LDL.LU R0, [R1+0x123c] ;  /* 0x00123c0001007983 */ /* 0x001ea80000300800 */
        /* <DEDUP_REMOVED lines=14> */
[----:B--2---:R0:W2:Y:S04]  /*79a0*/  LDG.E.U16 R0, [R26.64] ;  /* 0x000000041a007981 */ /* 0x0040a8000c1e1500 */
[----:B0-----:R-:W3:Y:S04]  /*79b0*/  LDL.LU.64 R26, [R1+0x1218] ;  /* 0x00121800011a7983 */ /* 0x001ee80000300a00 */
[----:B--2---:R3:W-:Y:S04]  /*79c0*/  STL [R1+0x98], R0 ;  /* 0x0000980001007387 */ /* 0x0047e80000100800 */
[----:B---3--:R0:W2:Y:S04]  /*79d0*/  LDG.E.U16 R0, [R26.64] ;  /* 0x000000041a007981 */ /* 0x0080a8000c1e1500 */
        /* <DEDUP_REMOVED lines=8> */
[----:B----4-:R0:W2:Y:S04]  /*7a60*/  LDG.E.U16 R0, [R6.64] ;  /* 0x0000000406007981 */ /* 0x0100a8000c1e1500 */
[----:B---3--:R-:W3:Y:S04]  /*7a70*/  LDG.E.U16 R26, [R26.64] ;  /* 0x000000041a1a7981 */ /* 0x008ee8000c1e1500 */
[----:B0-----:R-:W4:Y:S04]  /*7a80*/  LDL.LU.64 R6, [R1+0x11f8] ;  /* 0x0011f80001067983 */ /* 0x001f280000300a00 */
[----:B--2---:R5:W-:Y:S04]  /*7a90*/  STL [R1+0x88], R0 ;  /* 0x0000880001007387 */ /* 0x004be80000100800 */
[----:B-----5:R0:W2:Y:S04]  /*7aa0*/  LDG.E.U16 R0, [R18.64] ;  /* 0x0000000412007981 */ /* 0x0200a8000c1e1500 */
[----:B----4-:R1:W4:Y:S04]  /*7ab0*/  LDG.E.U16 R6, [R6.64] ;  /* 0x0000000406067981 */ /* 0x010328000c1e1500 */
[----:B0-----:R-:W5:Y:S04]  /*7ac0*/  LDL.LU.64 R18, [R1+0x11f0] ;  /* 0x0011f00001127983 */ /* 0x001f680000300a00 */
[----:B--2---:R0:W-:Y:S04]  /*7ad0*/  STL [R1+0x84], R0 ;  /* 0x0000840001007387 */ /* 0x0041e80000100800 */
[----:B0-----:R0:W2:Y:S04]  /*7ae0*/  LDG.E.U16 R0, [R4.64] ;  /* 0x0000000404007981 */ /* 0x0010a8000c1e1500 */
[----:B0-----:R-:W3:Y:S04]  /*7af0*/  LDL.LU.64 R4, [R1+0x70] ;  /* 0x0000700001047983 */ /* 0x001ee80000300a00 */
[----:B--2---:R0:W-:Y:S04]  /*7b00*/  STL [R1+0x80], R0 ;  /* 0x0000800001007387 */ /* 0x0041e80000100800 */
[----:B0-----:R0:W2:Y:S04]  /*7b10*/  LDG.E.U16 R0, [R8.64] ;  /* 0x0000000408007981 */ /* 0x0010a8000c1e1500 */
[----:B0-----:R-:W3:Y:S04]  /*7b20*/  LDL.LU.64 R8, [R1+0x11e8] ;  /* 0x0011e80001087983 */ /* 0x001ee80000300a00 */
[----:B--2---:R0:W-:Y:S04]  /*7b30*/  STL [R1+0x7c], R0 ;  /* 0x00007c0001007387 */ /* 0x0041e80000100800 */
[----:B0-----:R0:W2:Y:S04]  /*7b40*/  LDG.E.U16 R0, [R2.64] ;  /* 0x0000000402007981 */ /* 0x0010a8000c1e1500 */
[----:B---3--:R3:W3:Y:S04]  /*7b50*/  LDG.E.U16 R8, [R8.64] ;  /* 0x0000000408087981 */ /* 0x0086e8000c1e1500 */
        /* <DEDUP_REMOVED lines=30> */
[----:B---3--:R0:W2:Y:S04]  /*7d40*/  LDG.E.U16 R0, [R28.64] ;  /* 0x000000041c007981 */ /* 0x0080a8000c1e1500 */
[----:B0-----:R0:W3:Y:S04]  /*7d50*/  LDG.E.U16 R29, [R24.64] ;  /* 0x00000004181d7981 */ /* 0x0010e8000c1e1500 */
[----:B------:R1:W2:Y:S04]  /*7d60*/  LDG.E.U16 R28, [R22.64] ;  /* 0x00000004161c7981 */ /* 0x0002a8000c1e1500 */
[----:B0-----:R5:W4:Y:S04]  /*7d70*/  LDG.E.U16 R24, [R20.64] ;  /* 0x0000000414187981 */ /* 0x001b28000c1e1500 */
[----:B-1----:R0:W4:Y:S04]  /*7d80*/  LDG.E.U16 R22, [R2.64] ;  /* 0x0000000402167981 */ /* 0x002128000c1e1500 */
[----:B-----5:R1:W5:Y:S04]  /*7d90*/  LDG.E.U16 R20, [R18.64] ;  /* 0x0000000412147981 */ /* 0x020368000c1e1500 */
[----:B---3--:R-:W-:Y:S04]  /*7da0*/  STL [R1+0x1174], R29 ;  /* 0x0011741d01007387 */ /* 0x008fe80000100800 */
[----:B--2---:R2:W-:Y:S04]  /*7db0*/  STL [R1+0x1178], R28 ;  /* 0x0011781c01007387 */ /* 0x0045e80000100800 */
[----:B--2---:R-:W2:Y:S04]  /*7dc0*/  LDL.LU.64 R28, [R1+0x10] ;  /* 0x00001000011c7983 */ /* 0x004ea80000300a00 */
[----:B----4-:R3:W-:Y:S04]  /*7dd0*/  STL [R1+0x117c], R24 ;  /* 0x00117c1801007387 */ /* 0x0107e80000100800 */
[----:B---3--:R-:W3:Y:S04]  /*7de0*/  LDL.LU.64 R24, [R1+0x20] ;  /* 0x0000200001187983 */ /* 0x008ee80000300a00 */
[----:B0-----:R-:W4:Y:S04]  /*7df0*/  LDL.LU.64 R2, [R1+0x108] ;  /* 0x0001080001027983 */ /* 0x001f280000300a00 */
[----:B------:R0:W-:Y:S04]  /*7e00*/  STL [R1+0x1180], R22 ;  /* 0x0011801601007387 */ /* 0x0001e80000100800 */
[----:B0-----:R-:W2:Y:S04]  /*7e10*/  LDL.LU.64 R22, [R1+0x30] ;  /* 0x0000300001167983 */ /* 0x001ea80000300a00 */
[----:B-1----:R-:W2:Y:S04]  /*7e20*/  LDL.LU.64 R18, [R1+0x110] ;  /* 0x0001100001127983 */ /* 0x002ea80000300a00 */
[----:B-----5:R0:W-:Y:S04]  /*7e30*/  STL [R1+0x1184], R20 ;  /* 0x0011841401007387 */ /* 0x0201e80000100800 */
[----:B0-----:R-:W5:Y:S04]  /*7e40*/  LDL.LU.64 R20, [R1+0x40] ;  /* 0x0000400001147983 */ /* 0x001f680000300a00 */
[----:B------:R0:W-:Y:S04]  /*7e50*/  STL [R1+0x1188], R26 ;  /* 0x0011881a01007387 */ /* 0x0001e80000100800 */
[----:B0-----:R-:W3:Y:S04]  /*7e60*/  LDL.LU.64 R26, [R1+0x58] ;  /* 0x00005800011a7983 */ /* 0x001ee80000300a00 */
[----:B------:R0:W-:Y:S04]  /*7e70*/  STL [R1+0x8], R0 ;  /* 0x0000080001007387 */ /* 0x0001e80000100800 */
[----:B0-----:R0:W3:Y:S04]  /*7e80*/  LDG.E.U16 R0, [R4.64] ;  /* 0x0000000404007981 */ /* 0x0010e8000c1e1500 */
[----:B0-----:R-:W3:Y:S04]  /*7e90*/  LDL.LU.64 R4, [R1+0x1198] ;  /* 0x0011980001047983 */ /* 0x001ee80000300a00 */
[----:B----4-:R3:W4:Y:S04]  /*7ea0*/  LDG.E.U16 R2, [R2.64] ;  /* 0x0000000402027981 */ /* 0x010728000c1e1500 */
[----:B--2---:R5:W2:Y:S04]  /*7eb0*/  LDG.E.U16 R18, [R18.64] ;  /* 0x0000000412127981 */ /* 0x004aa8000c1e1500 */
[----:B-----5:R0:W5:Y:S04]  /*7ec0*/  LDG.E.U16 R19, [R20.64] ;  /* 0x0000000414137981 */ /* 0x020168000c1e1500 */
[----:B0-----:R0:W2:Y:S04]  /*7ed0*/  LDG.E.U16 R21, [R22.64] ;  /* 0x0000000416157981 */ /* 0x0010a8000c1e1500 */
[----:B---3--:R1:W3:Y:S04]  /*7ee0*/  LDG.E.U16 R3, [R26.64] ;  /* 0x000000041a037981 */ /* 0x0082e8000c1e1500 */
[----:B0-----:R0:W5:Y:S04]  /*7ef0*/  LDG.E.U16 R23, [R24.64] ;  /* 0x0000000418177981 */ /* 0x001168000c1e1500 */
[----:B------:R-:W-:Y:S04]  /*7f00*/  STL [R1+0x1160], R0 ;  /* 0x0011600001007387 */ /* 0x000fe80000100800 */
[----:B0-----:R0:W5:Y:S04]  /*7f10*/  LDG.E.U16 R25, [R28.64] ;  /* 0x000000041c197981 */ /* 0x001168000c1e1500 */
[----:B-1----:R1:W5:Y:S04]  /*7f20*/  LDG.E.U16 R27, [R4.64] ;  /* 0x00000004041b7981 */ /* 0x002368000c1e1500 */
[----:B----4-:R-:W-:Y:S04]  /*7f30*/  STL [R1+0x1164], R2 ;  /* 0x0011640201007387 */ /* 0x010fe80000100800 */
[----:B---3--:R-:W-:Y:S04]  /*7f40*/  STL [R1+0x1168], R3 ;  /* 0x0011680301007387 */ /* 0x008fe80000100800 */
[----:B--2---:R-:W-:Y:S04]  /*7f50*/  STL [R1+0x116c], R18 ;  /* 0x00116c1201007387 */ /* 0x004fe80000100800 */
[----:B-----5:R-:W-:Y:S04]  /*7f60*/  STL [R1+0x1170], R19 ;  /* 0x0011701301007387 */ /* 0x020fe80000100800 */
[----:B------:R2:W-:Y:S04]  /*7f70*/  STL [R1+0x118c], R21 ;  /* 0x00118c1501007387 */ /* 0x0005e80000100800 */
[----:B--2---:R-:W2:Y:S04]  /*7f80*/  LDL.LU R21, [R1+0x214] ;  /* 0x0002140001157983 */ /* 0x004ea80000300800 */
[----:B------:R-:W3:Y:S04]  /*7f90*/  LDL.LU R18, [R1+0x9c] ;  /* 0x00009c0001127983 */ /* 0x000ee80000300800 */
[----:B------:R-:W4:Y:S04]  /*7fa0*/  LDL.LU R3, [R1+0x78] ;  /* 0x0000780001037983 */ /* 0x000f280000300800 */
[----:B------:R-:W5:Y:S04]  /*7fb0*/  LDL.LU R2, [R1+0x68] ;  /* 0x0000680001027983 */ /* 0x000f680000300800 */
[----:B------:R-:W2:Y:S04]  /*7fc0*/  LDL.LU R0, [R1+0x60] ;  /* 0x0000600001007983 */ /* 0x000ea80000300800 */
[----:B-1----:R-:W2:Y:S04]  /*7fd0*/  LDL.LU.64 R4, [R1+0x1190] ;  /* 0x0011900001047983 */ /* 0x002ea80000300a00 */
[----:B0-----:R-:W0:Y:S04]  /*7fe0*/  S2R R29, SR_TID.X ;  /* 0x00000000001d7919 */ /* 0x001e280000002100 */
[----:B------:R-:W3:Y:S04]  /*7ff0*/  LDL.LU R17, [R1+0xa4] ;  /* 0x0000a40001117983 */ /* 0x000ee80000300800 */
[----:B------:R-:W3:Y:S04]  /*8000*/  LDL.LU R15, [R1+0xb0] ;  /* 0x0000b000010f7983 */ /* 0x000ee80000300800 */
[----:B------:R-:W3:Y:S04]  /*8010*/  LDL.LU R13, [R1+0xb8] ;  /* 0x0000b800010d7983 */ /* 0x000ee80000300800 */
[----:B------:R-:W3:Y:S04]  /*8020*/  LDL.LU R11, [R1+0xbc] ;  /* 0x0000bc00010b7983 */ /* 0x000ee80000300800 */
[----:B------:R-:W3:Y:S04]  /*8030*/  LDL.LU R9, [R1+0x18c] ;  /* 0x00018c0001097983 */ /* 0x000ee80000300800 */
[----:B------:R-:W3:Y:S01]  /*8040*/  LDL.LU R7, [R1+0x1fc] ;  /* 0x0001fc0001077983 */ /* 0x000ee20000300800 */
[----:B0-----:R-:W-:-:S03]  /*8050*/  LOP3.LUT R29, R29, 0x7f, RZ, 0xc0, !PT ;  /* 0x0000007f1d1d7812 */ /* 0x001fc600078ec0ff */
[----:B------:R-:W4:Y:S01]  /*8060*/  LDL.LU R26, [R1+0x50] ;  /* 0x00005000011a7983 */ /* 0x000f220000300800 */
[----:B------:R-:W-:-:S03]  /*8070*/  SHF.L.U32 R29, R29, 0x1, RZ ;  /* 0x000000011d1d7819 */ /* 0x000fc600000006ff */
[----:B------:R-:W4:Y:S01]  /*8080*/  LDL.LU R20, [R1+0x38] ;  /* 0x0000380001147983 */ /* 0x000f220000300800 */
[----:B------:R-:W-:-:S03]  /*8090*/  LOP3.LUT R19, R29, 0x60, RZ, 0x3c, !PT ;  /* 0x000000601d137812 */ /* 0x000fc600078e3cff */
[----:B------:R-:W4:Y:S04]  /*80a0*/  LDL.LU R22, [R1+0x28] ;  /* 0x0000280001167983 */ /* 0x000f280000300800 */
[----:B------:R-:W4:Y:S04]  /*80b0*/  LDL.LU R24, [R1+0x18] ;  /* 0x0000180001187983 */ /* 0x000f280000300800 */
[----:B------:R-:W4:Y:S04]  /*80c0*/  LDL.LU R28, [R1+0xc] ;  /* 0x00000c00011c7983 */ /* 0x000f280000300800 */
[----:B------:R-:W4:Y:S04]  /*80d0*/  LDL.LU R29, [R1+0x8] ;  /* 0x00000800011d7983 */ /* 0x000f280000300800 */
[----:B--2---:R0:W2:Y:S02]  /*80e0*/  LDG.E.U16 R4, [R4.64] ;  /* 0x0000000404047981 */ /* 0x0040a4000c1e1500 */
[----:B0-----:R-:W-:-:S04]  /*80f0*/  MOV R5, c[0x0][0x1d0] ;  /* 0x0000740000057a02 */ /* 0x001fc80000000f00 */
[----:B------:R-:W-:Y:S02]  /*8100*/  ISETP.GE.AND P0, PT, R5, 0x1, PT ;  /* 0x000000010500780c */ /* 0x000fe40003f06270 */
[----:B------:R-:W2:Y:S04]  /*8110*/  LDL.LU R5, [R1+0x48] ;  /* 0x0000480001057983 */ /* 0x000ea80000300800 */
[----:B------:R0:W-:Y:S04]  /*8120*/  STS.U16 [R19+0x4600], R21 ;  /* 0x0046001513007388 */ /* 0x0001e80000000400 */
[----:B---3--:R-:W-:Y:S04]  /*8130*/  STS.U16 [R19+0x4e00], R7 ;  /* 0x004e000713007388 */ /* 0x008fe80000000400 */
[----:B------:R-:W-:Y:S04]  /*8140*/  STS.U16 [R19+0x5600], R9 ;  /* 0x0056000913007388 */ /* 0x000fe80000000400 */
[----:B------:R-:W-:Y:S04]  /*8150*/  STS.U16 [R19+0x5e00], R11 ;  /* 0x005e000b13007388 */ /* 0x000fe80000000400 */
[----:B------:R-:W-:Y:S04]  /*8160*/  STS.U16 [R19+0x6600], R13 ;  /* 0x0066000d13007388 */ /* 0x000fe80000000400 */
[----:B------:R-:W-:Y:S04]  /*8170*/  STS.U16 [R19+0x6e00], R15 ;  /* 0x006e000f13007388 */ /* 0x000fe80000000400 */
[----:B------:R-:W-:Y:S04]  /*8180*/  STS.U16 [R19+0x7600], R17 ;  /* 0x0076001113007388 */ /* 0x000fe80000000400 */
[----:B0-----:R-:W3:Y:S04]  /*8190*/  LDL.LU R21, [R1+0x118c] ;  /* 0x00118c0001157983 */ /* 0x001ee80000300800 */
[----:B------:R0:W-:Y:S04]  /*81a0*/  STS.U16 [R19+0x7e00], R18 ;  /* 0x007e001213007388 */ /* 0x0001e80000000400 */
[----:B----4-:R1:W-:Y:S04]  /*81b0*/  STS.U16 [R19+0x8600], R3 ;  /* 0x0086000313007388 */ /* 0x0103e80000000400 */
[----:B-----5:R4:W-:Y:S04]  /*81c0*/  STS.U16 [R19+0x8e00], R2 ;  /* 0x008e000213007388 */ /* 0x0209e80000000400 */
[----:B0-----:R-:W5:Y:S04]  /*81d0*/  LDL.LU R18, [R1+0x37c] ;  /* 0x00037c0001127983 */ /* 0x001f680000300800 */
[----:B-1----:R-:W3:Y:S04]  /*81e0*/  LDL.LU R3, [R1+0x360] ;  /* 0x0003600001037983 */ /* 0x002ee80000300800 */
[----:B------:R0:W-:Y:S04]  /*81f0*/  STS.U16 [R19+0x9600], R0 ;  /* 0x0096000013007388 */ /* 0x0001e80000000400 */
[----:B----4-:R-:W2:Y:S04]  /*8200*/  LDL.LU R2, [R1+0x340] ;  /* 0x0003400001027983 */ /* 0x010ea80000300800 */
[----:B0-----:R-:W3:Y:S04]  /*8210*/  LDL.LU R0, [R1+0x324] ;  /* 0x0003240001007983 */ /* 0x001ee80000300800 */
[----:B------:R-:W3:Y:S04]  /*8220*/  LDL.LU R7, [R1+0x90] ;  /* 0x0000900001077983 */ /* 0x000ee80000300800 */
[----:B------:R-:W3:Y:S04]  /*8230*/  LDL.LU R9, [R1+0x8c] ;  /* 0x00008c0001097983 */ /* 0x000ee80000300800 */
[----:B------:R-:W3:Y:S04]  /*8240*/  LDL.LU R11, [R1+0x88] ;  /* 0x00008800010b7983 */ /* 0x000ee80000300800 */
[----:B------:R-:W3:Y:S04]  /*8250*/  LDL.LU R13, [R1+0x84] ;  /* 0x00008400010d7983 */ /* 0x000ee80000300800 */
[----:B------:R-:W3:Y:S04]  /*8260*/  LDL.LU R15, [R1+0x80] ;  /* 0x00008000010f7983 */ /* 0x000ee80000300800 */
[----:B------:R0:W-:Y:S04]  /*8270*/  STS.U16 [R19+0x9e00], R26 ;  /* 0x009e001a13007388 */ /* 0x0001e80000000400 */
[----:B------:R-:W3:Y:S04]  /*8280*/  LDL.LU R17, [R1+0x7c] ;  /* 0x00007c0001117983 */ /* 0x000ee80000300800 */
[----:B0-----:R-:W3:Y:S04]  /*8290*/  LDL.LU R26, [R1+0x1188] ;  /* 0x00118800011a7983 */ /* 0x001ee80000300800 */
[----:B--2---:R-:W-:Y:S04]  /*82a0*/  STS.U16 [R19+0xa600], R5 ;  /* 0x00a6000513007388 */ /* 0x004fe80000000400 */
[----:B------:R0:W-:Y:S04]  /*82b0*/  STS.U16 [R19+0xae00], R20 ;  /* 0x00ae001413007388 */ /* 0x0001e80000000400 */
[----:B------:R1:W-:Y:S04]  /*82c0*/  STS.U16 [R19+0xb600], R22 ;  /* 0x00b6001613007388 */ /* 0x0003e80000000400 */
[----:B------:R2:W-:Y:S04]  /*82d0*/  STS.U16 [R19+0xbe00], R24 ;  /* 0x00be001813007388 */ /* 0x0005e80000000400 */
[----:B0-----:R-:W3:Y:S04]  /*82e0*/  LDL.LU R20, [R1+0x1184] ;  /* 0x0011840001147983 */ /* 0x001ee80000300800 */
[----:B-1----:R-:W3:Y:S04]  /*82f0*/  LDL.LU R22, [R1+0x1180] ;  /* 0x0011800001167983 */ /* 0x002ee80000300800 */
[----:B--2---:R-:W2:Y:S04]  /*8300*/  LDL.LU R24, [R1+0x117c] ;  /* 0x00117c0001187983 */ /* 0x004ea80000300800 */
[----:B------:R0:W-:Y:S04]  /*8310*/  STS.U16 [R19+0xc600], R28 ;  /* 0x00c6001c13007388 */ /* 0x0001e80000000400 */
[----:B------:R1:W-:Y:S04]  /*8320*/  STS.U16 [R19+0xce00], R29 ;  /* 0x00ce001d13007388 */ /* 0x0003e80000000400 */
[----:B0-----:R-:W2:Y:S04]  /*8330*/  LDL.LU R28, [R1+0x1178] ;  /* 0x00117800011c7983 */ /* 0x001ea80000300800 */
[----:B-1----:R-:W2:Y:S04]  /*8340*/  LDL.LU R29, [R1+0x1174] ;  /* 0x00117400011d7983 */ /* 0x002ea80000300800 */
[----:B------:R-:W0:Y:S02]  /*8350*/  S2R R5, SR_TID.X ;  /* 0x0000000000057919 */ /* 0x000e240000002100 */
[----:B0-----:R-:W-:-:S05]  /*8360*/  LOP3.LUT R5, R5, 0x7f, RZ, 0xc0, !PT ;  /* 0x0000007f05057812 */ /* 0x001fca00078ec0ff */
[----:B------:R-:W-:-:S05]  /*8370*/  IMAD.SHL.U32 R5, R5, 0x2, RZ ;  /* 0x0000000205057824 */ /* 0x000fca00078e00ff */
[----:B------:R-:W-:Y:S01]  /*8380*/  LOP3.LUT R5, R5, 0x70, RZ, 0x3c, !PT ;  /* 0x0000007005057812 */ /* 0x000fe200078e3cff */
[----:B--2---:R0:W-:Y:S04]  /*8390*/  STS.U16 [R19+0xd600], R29 ;  /* 0x00d6001d13007388 */ /* 0x0041e80000000400 */
[----:B------:R1:W-:Y:S04]  /*83a0*/  STS.U16 [R19+0xde00], R28 ;  /* 0x00de001c13007388 */ /* 0x0003e80000000400 */
[----:B------:R2:W-:Y:S04]  /*83b0*/  STS.U16 [R19+0xe600], R24 ;  /* 0x00e6001813007388 */ /* 0x0005e80000000400 */
[----:B0-----:R-:W4:Y:S04]  /*83c0*/  LDL.LU R29, [R1+0x94] ;  /* 0x00009400011d7983 */ /* 0x001f280000300800 */
[----:B-1----:R-:W4:Y:S04]  /*83d0*/  LDL.LU R28, [R1+0x98] ;  /* 0x00009800011c7983 */ /* 0x002f280000300800 */
[----:B--2---:R-:W2:Y:S04]  /*83e0*/  LDL.LU R24, [R1+0xa0] ;  /* 0x0000a00001187983 */ /* 0x004ea80000300800 */
[----:B---3--:R0:W-:Y:S04]  /*83f0*/  STS.U16 [R19+0xee00], R22 ;  /* 0x00ee001613007388 */ /* 0x0081e80000000400 */
[----:B------:R1:W-:Y:S04]  /*8400*/  STS.U16 [R19+0xf600], R20 ;  /* 0x00f6001413007388 */ /* 0x0003e80000000400 */
[----:B------:R3:W-:Y:S04]  /*8410*/  STS.U16 [R19+0xfe00], R26 ;  /* 0x00fe001a13007388 */ /* 0x0007e80000000400 */
[----:B0-----:R-:W2:Y:S04]  /*8420*/  LDL.LU R22, [R1+0xb4] ;  /* 0x0000b40001167983 */ /* 0x001ea80000300800 */
[----:B-1----:R-:W2:Y:S04]  /*8430*/  LDL.LU R20, [R1+0x188] ;  /* 0x0001880001147983 */ /* 0x002ea80000300800 */
[----:B---3--:R-:W3:Y:S04]  /*8440*/  LDL.LU R19, [R1+0x1170] ;  /* 0x0011700001137983 */ /* 0x008ee80000300800 */
[----:B------:R-:W2:Y:S04]  /*8450*/  LDL.LU R26, [R1+0x210] ;  /* 0x00021000011a7983 */ /* 0x000ea80000300800 */
[----:B-----5:R0:W-:Y:S04]  /*8460*/  STS.U16 [R5+0x700], R18 ;  /* 0x0007001205007388 */ /* 0x0201e80000000400 */
[----:B------:R1:W-:Y:S04]  /*8470*/  STS.U16 [R5+0xf00], R3 ;  /* 0x000f000305007388 */ /* 0x0003e80000000400 */
[----:B------:R5:W-:Y:S04]  /*8480*/  STS.U16 [R5+0x1700], R2 ;  /* 0x0017000205007388 */ /* 0x000be80000000400 */
[----:B0-----:R-:W3:Y:S04]  /*8490*/  LDL.LU R18, [R1+0x116c] ;  /* 0x00116c0001127983 */ /* 0x001ee80000300800 */
[----:B-1----:R-:W3:Y:S04]  /*84a0*/  LDL.LU R3, [R1+0x1168] ;  /* 0x0011680001037983 */ /* 0x002ee80000300800 */
[----:B-----5:R-:W5:Y:S04]  /*84b0*/  LDL.LU R2, [R1+0x1164] ;  /* 0x0011640001027983 */ /* 0x020f680000300800 */
[----:B------:R0:W-:Y:S04]  /*84c0*/  STS.U16 [R5+0x1f00], R0 ;  /* 0x001f000005007388 */ /* 0x0001e80000000400 */
[----:B0-----:R-:W3:Y:S04]  /*84d0*/  LDL.LU R0, [R1+0x1160] ;  /* 0x0011600001007983 */ /* 0x001ee80000300800 */
[----:B--2---:R-:W-:Y:S04]  /*84e0*/  STS.U16 [R5+0x2700], R26 ;  /* 0x0027001a05007388 */ /* 0x004fe80000000400 */
[----:B------:R-:W-:Y:S04]  /*84f0*/  STS.U16 [R5+0x2f00], R20 ;  /* 0x002f001405007388 */ /* 0x000fe80000000400 */
[----:B------:R-:W-:Y:S04]  /*8500*/  STS.U16 [R5+0x3700], R22 ;  /* 0x0037001605007388 */ /* 0x000fe80000000400 */
[----:B------:R-:W-:Y:S04]  /*8510*/  STS.U16 [R5+0x3f00], R24 ;  /* 0x003f001805007388 */ /* 0x000fe80000000400 */
        /* <DEDUP_REMOVED lines=8> */
[----:B---3--:R0:W-:Y:S04]  /*85a0*/  STS.U16 [R5+0x8700], R0 ;  /* 0x0087000005007388 */ /* 0x0081e80000000400 */
[----:B-----5:R1:W-:Y:S04]  /*85b0*/  STS.U16 [R5+0x8f00], R2 ;  /* 0x008f000205007388 */ /* 0x0203e80000000400 */
[----:B------:R2:W-:Y:S01]  /*85c0*/  STS.U16 [R5+0x9700], R3 ;  /* 0x0097000305007388 */ /* 0x0005e20000000400 */
[----:B0-----:R-:W-:-:S02]  /*85d0*/  MOV R0, 0xff800000 ;  /* 0xff80000000007802 */ /* 0x001fc40000000f00 */
[----:B-1----:R-:W-:Y:S01]  /*85e0*/  MOV R2, 0x3f800000 ;  /* 0x3f80000000027802 */ /* 0x002fe20000000f00 */
[----:B--2---:R-:W-:-:S04]  /*85f0*/  IMAD.MOV.U32 R3, RZ, RZ, -0x800000 ;  /* 0xff800000ff037424 */ /* 0x004fc800078e00ff */
[----:B------:R0:W-:Y:S04]  /*8600*/  STL [R1+0x8dc], R2 ;  /* 0x0008dc0201007387 */ /* 0x0001e80000100800 */
[----:B------:R-:W-:Y:S01]  /*8610*/  STL [R1+0x6fc], R0 ;  /* 0x0006fc0001007387 */ /* 0x000fe20000100800 */
[----:B0-----:R-:W-:-:S03]  /*8620*/  MOV R2, 0xff800000 ;  /* 0xff80000000027802 */ /* 0x001fc60000000f00 */
[----:B------:R-:W-:Y:S04]  /*8630*/  STL [R1+0x6f8], R3 ;  /* 0x0006f80301007387 */ /* 0x000fe80000100800 */
        /* <DEDUP_REMOVED lines=11> */
[----:B------:R0:W-:Y:S04]  /*86f0*/  STL [R1+0x6c8], R3 ;  /* 0x0006c80301007387 */ /* 0x0001e80000100800 */
[----:B------:R1:W-:Y:S04]  /*8700*/  STL [R1+0x6c4], R2 ;  /* 0x0006c40201007387 */ /* 0x0003e80000100800 */
[----:B------:R2:W-:Y:S01]  /*8710*/  STL [R1+0x6c0], R0 ;  /* 0x0006c00001007387 */ /* 0x0005e20000100800 */
[----:B0-----:R-:W-:Y:S01]  /*8720*/  MOV R3, 0x3f800000 ;  /* 0x3f80000000037802 */ /* 0x001fe20000000f00 */
[----:B-1----:R-:W-:-:S04]  /*8730*/  IMAD.MOV.U32 R2, RZ, RZ, 0x3f800000 ;  /* 0x3f800000ff027424 */ /* 0x002fc800078e00ff */
[----:B------:R0:W-:Y:S01]  /*8740*/  STL [R1+0x8e0], R3 ;  /* 0x0008e00301007387 */ /* 0x0001e20000100800 */
[----:B--2---:R-:W-:-:S03]  /*8750*/  MOV R0, 0x3f800000 ;  /* 0x3f80000000007802 */ /* 0x004fc60000000f00 */
[----:B------:R0:W-:Y:S04]  /*8760*/  STL [R1+0x8e4], R2 ;  /* 0x0008e40201007387 */ /* 0x0001e80000100800 */
        /* <DEDUP_REMOVED lines=12> */
[----:B------:R0:W-:Y:S04]  /*8830*/  STL [R1+0x490], RZ ;  /* 0x000490ff01007387 */ /* 0x0001e80000100800 */
[----:B------:R0:W-:Y:S04]  /*8840*/  STL [R1+0x918], R0 ;  /* 0x0009180001007387 */ /* 0x0001e80000100800 */
[----:B------:R0:W-:Y:S04]  /*8850*/  STL [R1+0x494], RZ ;  /* 0x000494ff01007387 */ /* 0x0001e80000100800 */
        /* <DEDUP_REMOVED lines=241> */
[----:B------:R0:W-:Y:S04]  /*9770*/  STS.U16 [R5+0x9f00], R18 ;  /* 0x009f001205007388 */ /* 0x0001e80000000400 */
        /* <DEDUP_REMOVED lines=17> */
[----:B------:R-:W1:Y:S04]  /*9890*/  S2R R28, SR_TID.X ;  /* 0x00000000001c7919 */ /* 0x000e680000002100 */
[----:B------:R0:W-:Y:S04]  /*98a0*/  STS.U16 [R5+0xe700], R10 ;  /* 0x00e7000a05007388 */ /* 0x0001e80000000400 */
[----:B------:R0:W-:Y:S04]  /*98b0*/  STL [R1+0x730], RZ ;  /* 0x000730ff01007387 */ /* 0x0001e80000100800 */
[----:B------:R0:W-:Y:S04]  /*98c0*/  STS.U16 [R5+0xef00], R8 ;  /* 0x00ef000805007388 */ /* 0x0001e80000000400 */
[----:B------:R0:W-:Y:S04]  /*98d0*/  STL [R1+0x734], RZ ;  /* 0x000734ff01007387 */ /* 0x0001e80000100800 */
[----:B------:R0:W-:Y:S04]  /*98e0*/  STS.U16 [R5+0xf700], R6 ;  /* 0x00f7000605007388 */ /* 0x0001e80000000400 */
[----:B------:R0:W-:Y:S04]  /*98f0*/  STL [R1+0x738], RZ ;  /* 0x000738ff01007387 */ /* 0x0001e80000100800 */
[----:B------:R0:W-:Y:S04]  /*9900*/  STS.U16 [R5+0xff00], R4 ;  /* 0x00ff000405007388 */ /* 0x0001e80000000400 */
[----:B------:R0:W-:Y:S01]  /*9910*/  STL [R1+0x73c], RZ ;  /* 0x00073cff01007387 */ /* 0x0001e20000100800 */
[----:B-1----:R-:W-:Y:S01]  /*9920*/  SHF.L.U32 R26, R28, 0x2, RZ ;  /* 0x000000021c1a7819 */ /* 0x002fe200000006ff */
[----:B------:R-:W-:Y:S05]  /*9930*/  @!P0 BRA `(.L_x_0) ;  /* 0x000333d000008947 */ /* 0x000fea0003800000 */
[----:B0-----:R-:W-:Y:S01]  /*9940*/  SHF.R.U32.HI R2, RZ, 0x6, R28 ;  /* 0x00000006ff027819 */ /* 0x001fe2000001161c */
[----:B------:R-:W-:Y:S01]  /*9950*/  IMAD.MOV.U32 R0, RZ, RZ, c[0x0][0x1b8] ;  /* 0x00006e00ff007624 */ /* 0x000fe200078e00ff */
[----:B------:R-:W-:-:S02]  /*9960*/  LOP3.LUT R26, R26, 0x7c, RZ, 0xc0, !PT ;  /* 0x0000007c1a1a7812 */ /* 0x000fc400078ec0ff */
[----:B------:R-:W-:-:S05]  /*9970*/  SGXT.U32 R2, R2, 0x1 ;  /* 0x000000010202781a */ /* 0x000fca0000000000 */
[----:B------:R-:W-:-:S05]  /*9980*/  IMAD R2, R2, c[0x0][0x1b8], RZ ;  /* 0x00006e0002027a24 */ /* 0x000fca00078e02ff */
[----:B------:R-:W-:-:S04]  /*9990*/  LEA R3, R0, R2, 0x1 ;  /* 0x0000000200037211 */ /* 0x000fc800078e08ff */
[----:B------:R-:W-:-:S05]  /*99a0*/  LEA R3, R0, R3, 0x1 ;  /* 0x0000000300037211 */ /* 0x000fca00078e08ff */
[----:B------:R-:W-:-:S05]  /*99b0*/  IMAD R3, R0, 0x2, R3 ;  /* 0x0000000200037824 */ /* 0x000fca00078e0203 */
[----:B------:R-:W-:-:S04]  /*99c0*/  LEA R27, R0, R3, 0x1 ;  /* 0x00000003001b7211 */ /* 0x000fc800078e08ff */
[----:B------:R-:W-:-:S05]  /*99d0*/  LEA R3, R0, R27, 0x1 ;  /* 0x0000001b00037211 */ /* 0x000fca00078e08ff */
[----:B------:R-:W-:-:S05]  /*99e0*/  IMAD R3, R0, 0x2, R3 ;  /* 0x0000000200037824 */ /* 0x000fca00078e0203 */
[C---:B------:R-:W-:Y:S01]  /*99f0*/  LEA R4, R0.reuse, R3, 0x1 ;  /* 0x0000000300047211 */ /* 0x040fe200078e08ff */
[----:B------:R-:W-:Y:S03]  /*9a00*/  STL.64 [R1+0x1258], R2 ;  /* 0x0012580201007387 */ /* 0x000fe60000100a00 */
[----:B------:R-:W-:-:S05]  /*9a10*/  LEA R5, R0, R4, 0x1 ;  /* 0x0000000400057211 */ /* 0x000fca00078e08ff */
[C---:B------:R-:W-:Y:S01]  /*9a20*/  IMAD R6, R0.reuse, 0x2, R5 ;  /* 0x0000000200067824 */ /* 0x040fe200078e0205 */
[----:B------:R0:W-:Y:S04]  /*9a30*/  STL.64 [R1+0x1240], R4 ;  /* 0x0012400401007387 */ /* 0x0001e80000100a00 */
[----:B------:R-:W-:-:S04]  /*9a40*/  LEA R7, R0, R6, 0x1 ;  /* 0x0000000600077211 */ /* 0x000fc800078e08ff */
[----:B------:R-:W-:Y:S01]  /*9a50*/  LEA R8, R0, R7, 0x1 ;  /* 0x0000000700087211 */ /* 0x000fe200078e08ff */
[----:B------:R1:W-:Y:S01]  /*9a60*/  STL.64 [R1+0x1248], R6 ;  /* 0x0012480601007387 */ /* 0x0003e20000100a00 */
[----:B0-----:R-:W-:-:S03]  /*9a70*/  LOP3.LUT R5, R28, 0x7f, RZ, 0xc0, !PT ;  /* 0x0000007f1c057812 */ /* 0x001fc600078ec0ff */
[----:B------:R-:W-:-:S05]  /*9a80*/  IMAD R9, R0, 0x2, R8 ;  /* 0x0000000200097824 */ /* 0x000fca00078e0208 */
[C---:B------:R-:W-:Y:S01]  /*9a90*/  LEA R10, R0.reuse, R9, 0x1 ;  /* 0x00000009000a7211 */ /* 0x040fe200078e08ff */
[----:B------:R-:W-:Y:S03]  /*9aa0*/  STL.64 [R1+0x1250], R8 ;  /* 0x0012500801007387 */ /* 0x000fe60000100a00 */
[C---:B------:R-:W-:Y:S01]  /*9ab0*/  LEA R11, R0.reuse, R10, 0x1 ;  /* 0x0000000a000b7211 */ /* 0x040fe200078e08ff */
[----:B-1----:R-:W0:Y:S04]  /*9ac0*/  S2R R7, SR_TID.X ;  /* 0x0000000000077919 */ /* 0x002e280000002100 */
[C---:B------:R-:W-:Y:S01]  /*9ad0*/  IMAD R12, R0.reuse, 0x2, R11 ;  /* 0x00000002000c7824 */ /* 0x040fe200078e020b */
[----:B------:R1:W-:Y:S04]  /*9ae0*/  STL.64 [R1+0x1238], R10 ;  /* 0x0012380a01007387 */ /* 0x0003e80000100a00 */
[----:B------:R-:W-:-:S04]  /*9af0*/  LEA R13, R0, R12, 0x1 ;  /* 0x0000000c000d7211 */ /* 0x000fc800078e08ff */
[----:B------:R-:W-:Y:S02]  /*9b00*/  LEA R14, R0, R13, 0x1 ;  /* 0x0000000d000e7211 */ /* 0x000fe400078e08ff */
[----:B-1----:R-:W-:-:S03]  /*9b10*/  LOP3.LUT R11, R28, 0x60, RZ, 0xc0, !PT ;  /* 0x000000601c0b7812 */ /* 0x002fc600078ec0ff */
[----:B------:R-:W-:Y:S01]  /*9b20*/  IMAD R15, R0, 0x2, R14 ;  /* 0x00000002000f7824 */ /* 0x000fe200078e020e */
[----:B------:R-:W-:-:S04]  /*9b30*/  SHF.R.U32.HI R2, RZ, 0x1, R11 ;  /* 0x00000001ff027819 */ /* 0x000fc8000001160b */
[C---:B------:R-:W-:Y:S02]  /*9b40*/  LEA R16, R0.reuse, R15, 0x1 ;  /* 0x0000000f00107211 */ /* 0x040fe400078e08ff */
[C---:B0-----:R-:W-:Y:S02]  /*9b50*/  LOP3.LUT P0, RZ, R7.reuse, 0x40, RZ, 0xc0, !PT ;  /* 0x0000004007ff7812 */ /* 0x041fe4000780c0ff */
[C---:B------:R-:W-:Y:S02]  /*9b60*/  LEA R17, R0.reuse, R16, 0x1 ;  /* 0x0000001000117211 */ /* 0x040fe400078e08ff */
[C---:B------:R-:W-:Y:S02]  /*9b70*/  LOP3.LUT R4, R7.reuse, 0x3f, RZ, 0xc0, !PT ;  /* 0x0000003f07047812 */ /* 0x040fe400078ec0ff */
[----:B------:R-:W-:Y:S01]  /*9b80*/  LOP3.LUT R10, R7, 0x1c, RZ, 0xc0, !PT ;  /* 0x0000001c070a7812 */ /* 0x000fe200078ec0ff */
[----:B------:R-:W-:Y:S01]  /*9b90*/  IMAD R18, R0, 0x2, R17 ;  /* 0x0000000200127824 */ /* 0x000fe200078e0211 */
[----:B------:R0:W-:Y:S01]  /*9ba0*/  STL.64 [R1+0x1230], R16 ;  /* 0x0012301001007387 */ /* 0x0001e20000100a00 */
[----:B------:R-:W-:-:S02]  /*9bb0*/  SHF.L.U32 R6, R4, 0x1, RZ ;  /* 0x0000000104067819 */ /* 0x000fc400000006ff */
[C---:B------:R-:W-:Y:S01]  /*9bc0*/  LEA R26, R10.reuse, R26, 0x5 ;  /* 0x0000001a0a1a7211 */ /* 0x040fe200078e28ff */
[----:B------:R-:W-:Y:S01]  /*9bd0*/  IMAD.SHL.U32 R9, R10, 0x4, RZ ;  /* 0x000000040a097824 */ /* 0x000fe200078e00ff */
[----:B------:R-:W-:Y:S01]  /*9be0*/  LEA R19, R0, R18, 0x1 ;  /* 0x0000001200137211 */ /* 0x000fe200078e08ff */
[----:B------:R-:W-:-:S03]  /*9bf0*/  IMAD R10, R5, c[0x0][0x1a8], RZ ;  /* 0x00006a00050a7a24 */ /* 0x000fc600078e02ff */
[----:B------:R-:W-:Y:S01]  /*9c00*/  LEA R20, R0, R19, 0x1 ;  /* 0x0000001300147211 */ /* 0x000fe200078e08ff */
[----:B0-----:R-:W0:Y:S01]  /*9c10*/  S2R R17, SR_CTAID.Y ;  /* 0x0000000000117919 */ /* 0x001e220000002600 */
[----:B------:R-:W-:-:S03]  /*9c20*/  IMAD.SHL.U32 R16, R7, 0x80, RZ ;  /* 0x0000008007107824 */ /* 0x000fc600078e00ff */
[----:B------:R-:W-:-:S05]  /*9c30*/  IMAD R21, R0, 0x2, R20 ;  /* 0x0000000200157824 */ /* 0x000fca00078e0214 */
[----:B------:R-:W-:-:S04]  /*9c40*/  LEA R22, R0, R21, 0x1 ;  /* 0x0000001500167211 */ /* 0x000fc800078e08ff */
[----:B------:R-:W-:-:S05]  /*9c50*/  LEA R23, R0, R22, 0x1 ;  /* 0x0000001600177211 */ /* 0x000fca00078e08ff */
[C---:B------:R-:W-:Y:S01]  /*9c60*/  IMAD R24, R0.reuse, 0x2, R23 ;  /* 0x0000000200187824 */ /* 0x040fe200078e0217 */
[----:B------:R-:W-:Y:S04]  /*9c70*/  STL.64 [R1+0x1218], R22 ;  /* 0x0012181601007387 */ /* 0x000fe80000100a00 */
[----:B------:R-:W-:-:S04]  /*9c80*/  LEA R25, R0, R24, 0x1 ;  /* 0x0000001800197211 */ /* 0x000fc800078e08ff */
[C---:B------:R-:W-:Y:S01]  /*9c90*/  LEA R29, R0.reuse, R25, 0x1 ;  /* 0x00000019001d7211 */ /* 0x040fe200078e08ff */
[----:B------:R1:W-:Y:S04]  /*9ca0*/  STL [R1], R25 ;  /* 0x0000001901007387 */ /* 0x0003e80000100800 */
[----:B------:R-:W-:-:S05]  /*9cb0*/  IMAD R28, R0, 0x2, R29 ;  /* 0x00000002001c7824 */ /* 0x000fca00078e021d */
[C---:B------:R-:W-:Y:S01]  /*9cc0*/  LEA R3, R0.reuse, R28, 0x1 ;  /* 0x0000001c00037211 */ /* 0x040fe200078e08ff */
[----:B------:R2:W-:Y:S01]  /*9cd0*/  STL.64 [R1+0x1200], R28 ;  /* 0x0012001c01007387 */ /* 0x0005e20000100a00 */
[----:B-1----:R-:W-:Y:S01]  /*9ce0*/  SHF.R.U32.HI R25, RZ, 0x3, R5 ;  /* 0x00000003ff197819 */ /* 0x002fe20000011605 */
[----:B------:R-:W-:Y:S01]  /*9cf0*/  IMAD.MOV.U32 R5, RZ, RZ, c[0x0][0x1a8] ;  /* 0x00006a00ff057624 */ /* 0x000fe200078e00ff */
[C---:B------:R-:W-:Y:S01]  /*9d00*/  LEA R8, R0.reuse, R3, 0x1 ;  /* 0x0000000300087211 */ /* 0x040fe200078e08ff */
[----:B------:R1:W-:Y:S01]  /*9d10*/  STL [R1+0xc], R3 ;  /* 0x00000c0301007387 */ /* 0x0003e20000100800 */
[----:B------:R-:W-:Y:S02]  /*9d20*/  LOP3.LUT R25, R25, 0xc, RZ, 0xc0, !PT ;  /* 0x0000000c19197812 */ /* 0x000fe400078ec0ff */
[----:B------:R-:W-:Y:S01]  /*9d30*/  LEA R5, R5, R10, 0x7 ;  /* 0x0000000a05057211 */ /* 0x000fe200078e38ff */
[----:B------:R3:W-:Y:S02]  /*9d40*/  STL [R1+0x8], R8 ;  /* 0x0000080801007387 */ /* 0x0007e40000100800 */
[----:B------:R-:W-:Y:S01]  /*9d50*/  IMAD.IADD R9, R9, 0x1, R25 ;  /* 0x0000000109097824 */ /* 0x000fe200078e0219 */
[----:B--2---:R-:W-:-:S02]  /*9d60*/  LEA R29, R0, R8, 0x1 ;  /* 0x00000008001d7211 */ /* 0x004fc400078e08ff */
[----:B-1----:R-:W-:-:S04]  /*9d70*/  SEL R3, RZ, 0x90, !P0 ;  /* 0x00000090ff037807 */ /* 0x002fc80004000000 */
[----:B------:R-:W-:Y:S02]  /*9d80*/  LOP3.LUT R3, R3, R6, RZ, 0x3c, !PT ;  /* 0x0000000603037212 */ /* 0x000fe400078e3cff */
[----:B------:R-:W-:Y:S01]  /*9d90*/  LOP3.LUT R6, R26, R2, RZ, 0x3c, !PT ;  /* 0x000000021a067212 */ /* 0x000fe200078e3cff */
[----:B0-----:R-:W-:Y:S01]  /*9da0*/  IMAD R2, R17, c[0x0][0x1a0], RZ ;  /* 0x0000680011027a24 */ /* 0x001fe200078e02ff */
[C---:B------:R-:W-:Y:S01]  /*9db0*/  LOP3.LUT R6, R7.reuse, 0x7, RZ, 0xc0, !PT ;  /* 0x0000000707067812 */ /* 0x040fe200078ec0ff */
[----:B------:R0:W-:Y:S01]  /*9dc0*/  STL [R1+0x34c], R3 ;  /* 0x00034c0301007387 */ /* 0x0001e20000100800 */
[----:B---3--:R-:W-:Y:S02]  /*9dd0*/  SHF.L.U32 R8, R7, 0x1, RZ ;  /* 0x0000000107087819 */ /* 0x008fe400000006ff */
[C---:B------:R-:W-:Y:S01]  /*9de0*/  SHF.L.U32 R26, R6.reuse, 0x4, RZ ;  /* 0x00000004061a7819 */ /* 0x040fe200000006ff */
[----:B------:R-:W-:Y:S01]  /*9df0*/  IMAD R9, R6, 0x110, RZ ;  /* 0x0000011006097824 */ /* 0x000fe200078e02ff */
[----:B------:R-:W-:-:S02]  /*9e00*/  LEA R25, P0, R2, c[0x0][0x168], 0x1 ;  /* 0x00005a0002197a11 */ /* 0x000fc400078008ff */
[----:B------:R-:W-:Y:S02]  /*9e10*/  LOP3.LUT R22, R26, 0x780, R16, 0xf8, !PT ;  /* 0x000007801a167812 */ /* 0x000fe400078ef810 */
[--C-:B------:R-:W-:Y:S02]  /*9e20*/  LOP3.LUT R9, R9, 0x10, R8.reuse, 0x78, !PT ;  /* 0x0000001009097812 */ /* 0x100fe400078e7808 */
[----:B0-----:R-:W-:Y:S02]  /*9e30*/  LEA R3, R0, R29, 0x1 ;  /* 0x0000001d00037211 */ /* 0x001fe400078e08ff */
[----:B------:R-:W-:Y:S02]  /*9e40*/  LOP3.LUT R8, R26, 0x30, R8, 0x78, !PT ;  /* 0x000000301a087812 */ /* 0x000fe400078e7808 */
[----:B------:R-:W-:Y:S01]  /*9e50*/  LEA.HI.X.SX32 R26, R2, c[0x0][0x16c], 0x1, P0 ;  /* 0x00005b00021a7a11 */ /* 0x000fe200000f0eff */
[----:B------:R0:W-:Y:S01]  /*9e60*/  STL [R1+0x2c], R3 ;  /* 0x00002c0301007387 */ /* 0x0001e20000100800 */
[----:B------:R-:W-:-:S02]  /*9e70*/  LEA R2, P0, R10, R25, 0x1 ;  /* 0x000000190a027211 */ /* 0x000fc400078008ff */
[----:B------:R-:W-:Y:S01]  /*9e80*/  LEA R22, P1, R5, R25, 0x1 ;  /* 0x0000001905167211 */ /* 0x000fe200078208ff */
[----:B------:R-:W-:Y:S01]  /*9e90*/  IMAD R25, R17, c[0x0][0x1b0], RZ ;  /* 0x00006c0011197a24 */ /* 0x000fe200078e02ff */
[----:B0-----:R-:W-:-:S04]  /*9ea0*/  LEA R3, R0, R3, 0x1 ;  /* 0x0000000300037211 */ /* 0x001fc800078e08ff */
[----:B------:R-:W-:-:S05]  /*9eb0*/  LEA R3, R0, R3, 0x1 ;  /* 0x0000000300037211 */ /* 0x000fca00078e08ff */
[----:B------:R-:W-:-:S05]  /*9ec0*/  IMAD R3, R0, 0x2, R3 ;  /* 0x0000000200037824 */ /* 0x000fca00078e0203 */
[----:B------:R-:W-:Y:S02]  /*9ed0*/  LEA R16, R0, R3, 0x1 ;  /* 0x0000000300107211 */ /* 0x000fe400078e08ff */
[-C--:B------:R-:W-:Y:S02]  /*9ee0*/  LEA.HI.X.SX32 R3, R10, R26.reuse, 0x1, P0 ;  /* 0x0000001a0a037211 */ /* 0x080fe400000f0eff */
[----:B------:R-:W-:Y:S01]  /*9ef0*/  LEA.HI.X.SX32 R23, R5, R26, 0x1, P1 ;  /* 0x0000001a05177211 */ /* 0x000fe200008f0eff */
[----:B------:R-:W-:Y:S02]  /*9f00*/  IMAD R28, R0, 0x2, R16 ;  /* 0x00000002001c7824 */ /* 0x000fe400078e0210 */
[----:B------:R0:W-:Y:S04]  /*9f10*/  STL.64 [R1+0x6b0], R2 ;  /* 0x0006b00201007387 */ /* 0x0001e80000100a00 */
[----:B0-----:R-:W2:Y:S01]  /*9f20*/  LDL.LU.64 R2, [R1+0x1258] ;  /* 0x0012580001027983 */ /* 0x001ea20000300a00 */
[----:B------:R-:W-:Y:S01]  /*9f30*/  IMAD R26, R4, c[0x0][0x1b4], RZ ;  /* 0x00006d00041a7a24 */ /* 0x000fe200078e02ff */
[----:B------:R-:W-:Y:S01]  /*9f40*/  LOP3.LUT R4, R7, 0x10, RZ, 0xc0, !PT ;  /* 0x0000001007047812 */ /* 0x000fe200078ec0ff */
[----:B------:R-:W-:Y:S01]  /*9f50*/  IMAD.HI R5, R25, 0x2, RZ ;  /* 0x0000000219057827 */ /* 0x000fe200078e02ff */
[----:B------:R-:W-:Y:S01]  /*9f60*/  LEA R6, R6, R11, 0x2 ;  /* 0x0000000b06067211 */ /* 0x000fe200078e10ff */
[----:B------:R0:W-:Y:S01]  /*9f70*/  STL.64 [R1+0x6a8], R22 ;  /* 0x0006a81601007387 */ /* 0x0001e20000100a00 */
[----:B------:R-:W-:-:S02]  /*9f80*/  SHF.L.U32 R10, R4, 0x7, RZ ;  /* 0x00000007040a7819 */ /* 0x000fc400000006ff */
[----:B------:R-:W-:Y:S02]  /*9f90*/  SHF.L.U32 R17, R25, 0x1, RZ ;  /* 0x0000000119117819 */ /* 0x000fe400000006ff */
[----:B------:R-:W-:Y:S01]  /*9fa0*/  LOP3.LUT R10, R9, R10, RZ, 0xfc, !PT ;  /* 0x0000000a090a7212 */ /* 0x000fe200078efcff */
[----:B------:R-:W-:Y:S01]  /*9fb0*/  IMAD.U32 R9, R6, 0x80, R8 ;  /* 0x0000008006097824 */ /* 0x000fe200078e0008 */
[C---:B------:R-:W-:Y:S01]  /*9fc0*/  SHF.L.U32 R25, R26.reuse, 0x1, RZ ;  /* 0x000000011a197819 */ /* 0x040fe200000006ff */
[----:B------:R-:W-:-:S03]  /*9fd0*/  IMAD.HI R26, R26, 0x2, RZ ;  /* 0x000000021a1a7827 */ /* 0x000fc600078e02ff */
[----:B------:R1:W-:Y:S01]  /*9fe0*/  STL [R1+0x764], R9 ;  /* 0x0007640901007387 */ /* 0x0003e20000100800 */
[----:B0-----:R-:W-:Y:S01]  /*9ff0*/  LEA R22, R0, R28, 0x1 ;  /* 0x0000001c00167211 */ /* 0x001fe200078e08ff */
[----:B------:R-:W-:Y:S01]  /*a000*/  IMAD.U32 R6, R6, 0x20, R8 ;  /* 0x0000002006067824 */ /* 0x000fe200078e0008 */
[----:B------:R-:W-:-:S03]  /*a010*/  IADD3 R25, P0, P1, R25, c[0x0][0x170], R17 ;  /* 0x00005c0019197a10 */ /* 0x000fc6000791e011 */
[----:B------:R-:W-:Y:S01]  /*a020*/  IMAD R23, R0, 0x2, R22 ;  /* 0x0000000200177824 */ /* 0x000fe200078e0216 */
[----:B------:R-:W-:Y:S01]  /*a030*/  IADD3.X R26, R26, c[0x0][0x174], R5, P0, P1 ;  /* 0x00005d001a1a7a10 */ /* 0x000fe200007e2405 */
[----:B------:R0:W-:Y:S01]  /*a040*/  STL [R1+0x760], R6 ;  /* 0x0007600601007387 */ /* 0x0001e20000100800 */
[----:B-1----:R-:W-:Y:S01]  /*a050*/  SHF.R.U32.HI R9, RZ, 0x6, R7 ;  /* 0x00000006ff097819 */ /* 0x002fe20000011607 */
[----:B------:R-:W-:-:S03]  /*a060*/  IMAD R4, R0, 0x2, R23 ;  /* 0x0000000200047824 */ /* 0x000fc600078e0217 */
[----:B------:R-:W-:Y:S02]  /*a070*/  SGXT.U32 R9, R9, 0x1 ;  /* 0x000000010909781a */ /* 0x000fe40000000000 */
[----:B------:R-:W-:-:S03]  /*a080*/  LEA R4, R0, R4, 0x1 ;  /* 0x0000000400047211 */ /* 0x000fc600078e08ff */
[----:B------:R-:W-:Y:S01]  /*a090*/  IMAD R9, R9, c[0x0][0x1b8], RZ ;  /* 0x00006e0009097a24 */ /* 0x000fe200078e02ff */
[----:B------:R-:W-:-:S03]  /*a0a0*/  LEA R4, R0, R4, 0x1 ;  /* 0x0000000400047211 */ /* 0x000fc600078e08ff */
[C---:B------:R-:W-:Y:S01]  /*a0b0*/  IMAD R9, R0.reuse, 0x2, R9 ;  /* 0x0000000200097824 */ /* 0x040fe200078e0209 */
[----:B------:R-:W-:-:S04]  /*a0c0*/  LEA R4, R0, R4, 0x1 ;  /* 0x0000000400047211 */ /* 0x000fc800078e08ff */
[C---:B------:R-:W-:Y:S02]  /*a0d0*/  LEA R4, R0.reuse, R4, 0x1 ;  /* 0x0000000400047211 */ /* 0x040fe400078e08ff */
[-C--:B--2---:R-:W-:Y:S02]  /*a0e0*/  LEA R5, R0, R2.reuse, 0x1 ;  /* 0x0000000200057211 */ /* 0x084fe400078e08ff */
[-C--:B------:R-:W-:Y:S02]  /*a0f0*/  LEA R10, P0, R2, R25.reuse, 0x1 ;  /* 0x00000019020a7211 */ /* 0x080fe400078008ff */
[C---:B------:R-:W-:Y:S02]  /*a100*/  LEA R17, R0.reuse, R2, 0x1 ;  /* 0x0000000200117211 */ /* 0x040fe400078e08ff */
[----:B------:R-:W-:Y:S02]  /*a110*/  LEA R8, P1, R5, R25, 0x1 ;  /* 0x0000001905087211 */ /* 0x000fe400078208ff */
[C---:B------:R-:W-:Y:S01]  /*a120*/  LEA R5, R0.reuse, R5, 0x1 ;  /* 0x0000000500057211 */ /* 0x040fe200078e08ff */
[----:B------:R-:W-:Y:S01]  /*a130*/  IMAD R17, R0, 0x2, R17 ;  /* 0x0000000200117824 */ /* 0x000fe200078e0211 */
[----:B------:R-:W-:-:S02]  /*a140*/  LEA.HI.X.SX32 R11, R2, R26, 0x1, P0 ;  /* 0x0000001a020b7211 */ /* 0x000fc400000f0eff */
[----:B------:R-:W-:Y:S02]  /*a150*/  LEA R5, R0, R5, 0x1 ;  /* 0x0000000500057211 */ /* 0x000fe400078e08ff */
[----:B------:R-:W-:Y:S01]  /*a160*/  LEA.HI.X.SX32 R9, R9, R26, 0x1, P1 ;  /* 0x0000001a09097211 */ /* 0x000fe200008f0eff */
[----:B------:R1:W-:Y:S01]  /*a170*/  STL.64 [R1+0xd18], R10 ;  /* 0x000d180a01007387 */ /* 0x0003e20000100a00 */
[----:B0-----:R-:W-:-:S03]  /*a180*/  LEA R6, P2, R5, R25, 0x1 ;  /* 0x0000001905067211 */ /* 0x001fc600078408ff */
[----:B------:R0:W-:Y:S01]  /*a190*/  STL.64 [R1+0xd10], R8 ;  /* 0x000d100801007387 */ /* 0x0001e20000100a00 */
[----:B------:R-:W-:Y:S02]  /*a1a0*/  LEA.HI.X.SX32 R7, R5, R26, 0x1, P2 ;  /* 0x0000001a05077211 */ /* 0x000fe400010f0eff */
[----:B-1----:R-:W-:-:S04]  /*a1b0*/  LEA R10, P0, R17, R25, 0x1 ;  /* 0x00000019110a7211 */ /* 0x002fc800078008ff */
[----:B------:R-:W-:Y:S01]  /*a1c0*/  LEA.HI.X.SX32 R11, R17, R26, 0x1, P0 ;  /* 0x0000001a110b7211 */ /* 0x000fe200000f0eff */
[----:B0-----:R-:W2:Y:S01]  /*a1d0*/  LDL.LU.64 R8, [R1+0x1250] ;  /* 0x0012500001087983 */ /* 0x001ea20000300a00 */
[C---:B------:R-:W-:Y:S01]  /*a1e0*/  LEA R17, R0.reuse, R27, 0x1 ;  /* 0x0000001b00117211 */ /* 0x040fe200078e08ff */
[----:B------:R-:W-:Y:S02]  /*a1f0*/  IMAD R2, R0, 0x2, R4 ;  /* 0x0000000200027824 */ /* 0x000fe400078e0204 */
[----:B------:R0:W-:Y:S04]  /*a200*/  STL [R1+0x64], R4 ;  /* 0x0000640401007387 */ /* 0x0001e80000100800 */
[----:B------:R1:W-:Y:S04]  /*a210*/  STL.64 [R1+0xd08], R10 ;  /* 0x000d080a01007387 */ /* 0x0003e80000100a00 */
[----:B------:R3:W-:Y:S01]  /*a220*/  STL.64 [R1+0xd00], R6 ;  /* 0x000d000601007387 */ /* 0x0007e20000100a00 */
[----:B0-----:R-:W-:-:S03]  /*a230*/  LEA R4, P1, R17, R25, 0x1 ;  /* 0x0000001911047211 */ /* 0x001fc600078208ff */
[----:B------:R0:W-:Y:S01]  /*a240*/  STL [R1+0x60], R2 ;  /* 0x0000600201007387 */ /* 0x0001e20000100800 */
[----:B------:R-:W-:Y:S02]  /*a250*/  LEA.HI.X.SX32 R5, R17, R26, 0x1, P1 ;  /* 0x0000001a11057211 */ /* 0x000fe400008f0eff */
[-C--:B-1----:R-:W-:Y:S02]  /*a260*/  LEA R10, P2, R3, R25.reuse, 0x1 ;  /* 0x00000019030a7211 */ /* 0x082fe400078408ff */
[C---:B---3--:R-:W-:Y:S02]  /*a270*/  LEA R6, P0, R27.reuse, R25, 0x1 ;  /* 0x000000191b067211 */ /* 0x048fe400078008ff */
[----:B0-----:R-:W-:Y:S02]  /*a280*/  LEA R2, R0, R2, 0x1 ;  /* 0x0000000200027211 */ /* 0x001fe400078e08ff */
[----:B------:R-:W-:-:S05]  /*a290*/  LEA.HI.X.SX32 R7, R27, R26, 0x1, P0 ;  /* 0x0000001a1b077211 */ /* 0x000fca00000f0eff */
[----:B------:R0:W-:Y:S04]  /*a2a0*/  STL.64 [R1+0xcf8], R6 ;  /* 0x000cf80601007387 */ /* 0x0001e80000100a00 */
[----:B0-----:R-:W3:Y:S04]  /*a2b0*/  LDL.LU.64 R6, [R1+0x1248] ;  /* 0x0012480001067983 */ /* 0x001ee80000300a00 */
[----:B------:R0:W-:Y:S04]  /*a2c0*/  STL.64 [R1+0xcf0], R4 ;  /* 0x000cf00401007387 */ /* 0x0001e80000100a00 */
[----:B0-----:R-:W4:Y:S01]  /*a2d0*/  LDL.LU.64 R4, [R1+0x1240] ;  /* 0x0012400001047983 */ /* 0x001f220000300a00 */
[----:B------:R-:W-:-:S02]  /*a2e0*/  LEA.HI.X.SX32 R11, R3, R26, 0x1, P2 ;  /* 0x0000001a030b7211 */ /* 0x000fc400010f0eff */
[C---:B------:R-:W-:Y:S01]  /*a2f0*/  LEA R3, R0.reuse, R2, 0x1 ;  /* 0x0000000200037211 */ /* 0x040fe200078e08ff */
[----:B------:R0:W-:Y:S04]  /*a300*/  STL [R1+0x5c], R2 ;  /* 0x00005c0201007387 */ /* 0x0001e80000100800 */
[----:B------:R-:W-:Y:S04]  /*a310*/  STL.64 [R1+0x1228], R22 ;  /* 0x0012281601007387 */ /* 0x000fe80000100a00 */
[----:B------:R3:W-:Y:S01]  /*a320*/  STL.64 [R1+0xce8], R10 ;  /* 0x000ce80a01007387 */ /* 0x0007e20000100a00 */
[----:B0-----:R-:W-:-:S03]  /*a330*/  LEA R2, R0, R3, 0x1 ;  /* 0x0000000300027211 */ /* 0x001fc600078e08ff */
[----:B------:R4:W-:Y:S01]  /*a340*/  STL.64 [R1+0x1220], R20 ;  /* 0x0012201401007387 */ /* 0x0009e20000100a00 */
[----:B---3--:R-:W-:-:S04]  /*a350*/  LEA R10, P2, R6, R25, 0x1 ;  /* 0x00000019060a7211 */ /* 0x008fc800078408ff */
[-C--:B------:R-:W-:Y:S02]  /*a360*/  LEA.HI.X.SX32 R11, R6, R26.reuse, 0x1, P2 ;  /* 0x0000001a060b7211 */ /* 0x080fe400010f0eff */
[CC--:B----4-:R-:W-:Y:S02]  /*a370*/  LEA R20, P0, R4.reuse, R25.reuse, 0x1 ;  /* 0x0000001904147211 */ /* 0x0d0fe400078008ff */
[C---:B------:R-:W-:Y:S02]  /*a380*/  LEA R22, P1, R5.reuse, R25, 0x1 ;  /* 0x0000001905167211 */ /* 0x040fe400078208ff */
[-C--:B------:R-:W-:Y:S02]  /*a390*/  LEA.HI.X.SX32 R21, R4, R26.reuse, 0x1, P0 ;  /* 0x0000001a04157211 */ /* 0x080fe400000f0eff */
[----:B------:R-:W-:Y:S01]  /*a3a0*/  LEA.HI.X.SX32 R23, R5, R26, 0x1, P1 ;  /* 0x0000001a05177211 */ /* 0x000fe200008f0eff */
[C---:B------:R-:W-:Y:S02]  /*a3b0*/  IMAD R5, R0.reuse, 0x2, R3 ;  /* 0x0000000200057824 */ /* 0x040fe400078e0203 */
[----:B------:R2:W-:Y:S03]  /*a3c0*/  STL.64 [R1+0xce0], R20 ;  /* 0x000ce01401007387 */ /* 0x0005e60000100a00 */
[C---:B------:R-:W-:Y:S01]  /*a3d0*/  LEA R6, R0.reuse, R5, 0x1 ;  /* 0x0000000500067211 */ /* 0x040fe200078e08ff */
[----:B------:R0:W-:Y:S03]  /*a3e0*/  STL.64 [R1+0xcd8], R22 ;  /* 0x000cd81601007387 */ /* 0x0001e60000100a00 */
[----:B------:R-:W-:Y:S01]  /*a3f0*/  LEA R2, R0, R6, 0x1 ;  /* 0x0000000600027211 */ /* 0x000fe200078e08ff */
[----:B------:R1:W-:Y:S01]  /*a400*/  STL.64 [R1+0xcd0], R10 ;  /* 0x000cd00a01007387 */ /* 0x0003e20000100a00 */
[----:B--2---:R-:W-:-:S02]  /*a410*/  LEA R20, P2, R9, R25, 0x1 ;  /* 0x0000001909147211 */ /* 0x004fc400078408ff */
[-C--:B0-----:R-:W-:Y:S02]  /*a420*/  LEA R22, P1, R8, R25.reuse, 0x1 ;  /* 0x0000001908167211 */ /* 0x081fe400078208ff */
[----:B-1----:R-:W-:-:S04]  /*a430*/  LEA R10, P0, R7, R25, 0x1 ;  /* 0x00000019070a7211 */ /* 0x002fc800078008ff */
[----:B------:R-:W-:-:S05]  /*a440*/  LEA.HI.X.SX32 R11, R7, R26, 0x1, P0 ;  /* 0x0000001a070b7211 */ /* 0x000fca00000f0eff */
[----:B------:R0:W-:Y:S04]  /*a450*/  STL.64 [R1+0xcc8], R10 ;  /* 0x000cc80a01007387 */ /* 0x0001e80000100a00 */
[----:B0-----:R-:W2:Y:S01]  /*a460*/  LDL.LU.64 R10, [R1+0x1238] ;  /* 0x00123800010a7983 */ /* 0x001ea20000300a00 */
[-C--:B------:R-:W-:Y:S01]  /*a470*/  LEA.HI.X.SX32 R23, R8, R26.reuse, 0x1, P1 ;  /* 0x0000001a08177211 */ /* 0x080fe200008f0eff */
[----:B------:R-:W-:Y:S01]  /*a480*/  IMAD.MOV.U32 R8, RZ, RZ, R16 ;  /* 0x000000ffff087224 */ /* 0x000fe200078e0010 */
[----:B------:R-:W-:Y:S01]  /*a490*/  LEA.HI.X.SX32 R21, R9, R26, 0x1, P2 ;  /* 0x0000001a09157211 */ /* 0x000fe200010f0eff */
[----:B------:R0:W-:Y:S01]  /*a4a0*/  STL [R1+0x4c], R2 ;  /* 0x00004c0201007387 */ /* 0x0001e20000100800 */
[----:B------:R-:W-:-:S03]  /*a4b0*/  LEA R16, P2, R12, R25, 0x1 ;  /* 0x000000190c107211 */ /* 0x000fc600078408ff */
[----:B------:R-:W-:Y:S01]  /*a4c0*/  STL.64 [R1+0xcc0], R22 ;  /* 0x000cc01601007387 */ /* 0x000fe20000100a00 */
[----:B------:R-:W-:-:S03]  /*a4d0*/  LEA.HI.X.SX32 R17, R12, R26, 0x1, P2 ;  /* 0x0000001a0c117211 */ /* 0x000fc600010f0eff */
[----:B------:R-:W-:Y:S01]  /*a4e0*/  STL.64 [R1+0xcb8], R20 ;  /* 0x000cb81401007387 */ /* 0x000fe20000100a00 */
[----:B0-----:R-:W-:-:S05]  /*a4f0*/  LEA R2, R0, R2, 0x1 ;  /* 0x0000000200027211 */ /* 0x001fca00078e08ff */
[----:B------:R0:W-:Y:S02]  /*a500*/  STL [R1+0x20], R2 ;  /* 0x0000200201007387 */ /* 0x0001e40000100800 */
[----:B0-----:R-:W-:-:S05]  /*a510*/  LEA R2, R0, R2, 0x1 ;  /* 0x0000000200027211 */ /* 0x001fca00078e08ff */
[----:B------:R0:W-:Y:S01]  /*a520*/  STL [R1+0x1c], R2 ;  /* 0x00001c0201007387 */ /* 0x0001e20000100800 */
[CC--:B--2---:R-:W-:Y:S02]  /*a530*/  LEA R22, P0, R10.reuse, R25.reuse, 0x1 ;  /* 0x000000190a167211 */ /* 0x0c4fe400078008ff */
[CC--:B------:R-:W-:Y:S02]  /*a540*/  LEA R20, P1, R11.reuse, R25.reuse, 0x1 ;  /* 0x000000190b147211 */ /* 0x0c0fe400078208ff */
[-C--:B------:R-:W-:Y:S02]  /*a550*/  LEA.HI.X.SX32 R23, R10, R26.reuse, 0x1, P0 ;  /* 0x0000001a0a177211 */ /* 0x080fe400000f0eff */
[----:B------:R-:W-:Y:S01]  /*a560*/  LEA.HI.X.SX32 R21, R11, R26, 0x1, P1 ;  /* 0x0000001a0b157211 */ /* 0x000fe200008f0eff */
[C---:B------:R-:W-:Y:S01]  /*a570*/  IMAD R7, R0.reuse, 0x2, R29 ;  /* 0x0000000200077824 */ /* 0x040fe200078e021d */
[C---:B------:R-:W-:Y:S01]  /*a580*/  LEA R10, R0.reuse, R2, 0x1 ;  /* 0x00000002000a7211 */ /* 0x040fe200078e08ff */
[----:B------:R1:W-:Y:S03]  /*a590*/  STL.64 [R1+0xcb0], R22 ;  /* 0x000cb01601007387 */ /* 0x0003e60000100a00 */
[----:B0-----:R-:W-:Y:S01]  /*a5a0*/  LEA R2, R0, R10, 0x1 ;  /* 0x0000000a00027211 */ /* 0x001fe200078e08ff */
[----:B------:R0:W-:Y:S04]  /*a5b0*/  STL.64 [R1+0xca8], R20 ;  /* 0x000ca81401007387 */ /* 0x0001e80000100a00 */
[----:B------:R2:W-:Y:S01]  /*a5c0*/  STL.64 [R1+0xca0], R16 ;  /* 0x000ca01001007387 */ /* 0x0005e20000100a00 */
[----:B-1----:R-:W-:-:S02]  /*a5d0*/  LEA R22, P1, R14, R25, 0x1 ;  /* 0x000000190e167211 */ /* 0x002fc400078208ff */
[-C--:B0-----:R-:W-:Y:S02]  /*a5e0*/  LEA R20, P2, R15, R25.reuse, 0x1 ;  /* 0x000000190f147211 */ /* 0x081fe400078408ff */
[----:B--2---:R-:W-:-:S04]  /*a5f0*/  LEA R16, P0, R13, R25, 0x1 ;  /* 0x000000190d107211 */ /* 0x004fc800078008ff */
[-C--:B------:R-:W-:Y:S02]  /*a600*/  LEA.HI.X.SX32 R17, R13, R26.reuse, 0x1, P0 ;  /* 0x0000001a0d117211 */ /* 0x080fe400000f0eff */
[----:B------:R-:W-:-:S03]  /*a610*/  LEA.HI.X.SX32 R23, R14, R26, 0x1, P1 ;  /* 0x0000001a0e177211 */ /* 0x000fc600008f0eff */
[----:B------:R0:W-:Y:S04]  /*a620*/  STL.64 [R1+0xc98], R16 ;  /* 0x000c981001007387 */ /* 0x0001e80000100a00 */
[----:B0-----:R-:W2:Y:S04]  /*a630*/  LDL.LU.64 R16, [R1+0x1230] ;  /* 0x0012300001107983 */ /* 0x001ea80000300a00 */
[----:B------:R0:W-:Y:S04]  /*a640*/  STL.64 [R1+0xc90], R22 ;  /* 0x000c901601007387 */ /* 0x0001e80000100a00 */
[----:B0-----:R-:W3:Y:S01]  /*a650*/  LDL.LU.64 R22, [R1+0x1228] ;  /* 0x0012280001167983 */ /* 0x001ee20000300a00 */
[----:B------:R-:W-:Y:S01]  /*a660*/  LEA.HI.X.SX32 R21, R15, R26, 0x1, P2 ;  /* 0x0000001a0f157211 */ /* 0x000fe200010f0eff */
[----:B------:R-:W-:Y:S01]  /*a670*/  IMAD R2, R0, 0x2, R2 ;  /* 0x0000000200027824 */ /* 0x000fe200078e0202 */
[----:B------:R-:W-:-:S03]  /*a680*/  LEA R12, P2, R18, R25, 0x1 ;  /* 0x00000019120c7211 */ /* 0x000fc600078408ff */
[----:B------:R2:W-:Y:S01]  /*a690*/  STL.64 [R1+0xc88], R20 ;  /* 0x000c881401007387 */ /* 0x0005e20000100a00 */
[----:B------:R-:W-:Y:S02]  /*a6a0*/  LEA.HI.X.SX32 R13, R18, R26, 0x1, P2 ;  /* 0x0000001a120d7211 */ /* 0x000fe400010f0eff */
[C---:B------:R-:W-:Y:S02]  /*a6b0*/  LEA R7, R0.reuse, R7, 0x1 ;  /* 0x0000000700077211 */ /* 0x040fe400078e08ff */
[C---:B------:R-:W-:Y:S02]  /*a6c0*/  LEA R4, R0.reuse, R2, 0x1 ;  /* 0x0000000200047211 */ /* 0x040fe400078e08ff */
[----:B------:R-:W-:-:S04]  /*a6d0*/  LEA R7, R0, R7, 0x1 ;  /* 0x0000000700077211 */ /* 0x000fc800078e08ff */
[C---:B------:R-:W-:Y:S02]  /*a6e0*/  LEA R7, R0.reuse, R7, 0x1 ;  /* 0x0000000700077211 */ /* 0x040fe400078e08ff */
[----:B------:R-:W-:Y:S02]  /*a6f0*/  MOV R9, R8 ;  /* 0x0000000800097202 */ /* 0x000fe40000000f00 */
[----:B------:R-:W-:Y:S02]  /*a700*/  MOV R8, R7 ;  /* 0x0000000700087202 */ /* 0x000fe40000000f00 */
[----:B------:R-:W-:Y:S02]  /*a710*/  LEA R4, R0, R4, 0x1 ;  /* 0x0000000400047211 */ /* 0x000fe400078e08ff */
[-C--:B--2---:R-:W-:Y:S02]  /*a720*/  LEA R20, P0, R16, R25.reuse, 0x1 ;  /* 0x0000001910147211 */ /* 0x084fe400078008ff */
[----:B------:R-:W-:-:S02]  /*a730*/  LEA R14, P1, R17, R25, 0x1 ;  /* 0x00000019110e7211 */ /* 0x000fc400078208ff */
[-C--:B------:R-:W-:Y:S02]  /*a740*/  LEA.HI.X.SX32 R21, R16, R26.reuse, 0x1, P0 ;  /* 0x0000001a10157211 */ /* 0x080fe400000f0eff */
[----:B------:R-:W-:-:S03]  /*a750*/  LEA.HI.X.SX32 R15, R17, R26, 0x1, P1 ;  /* 0x0000001a110f7211 */ /* 0x000fc600008f0eff */
[----:B------:R0:W-:Y:S01]  /*a760*/  STL.64 [R1+0xc80], R20 ;  /* 0x000c801401007387 */ /* 0x0001e20000100a00 */
[----:B---3--:R-:W-:-:S03]  /*a770*/  LEA R27, R0, R23, 0x1 ;  /* 0x00000017001b7211 */ /* 0x008fc600078e08ff */
[----:B0-----:R-:W2:Y:S02]  /*a780*/  LDL.LU.64 R20, [R1+0x1220] ;  /* 0x0012200001147983 */ /* 0x001ea40000300a00 */
[C---:B------:R-:W-:Y:S01]  /*a790*/  IMAD R27, R0.reuse, 0x2, R27 ;  /* 0x00000002001b7824 */ /* 0x040fe200078e021b */
[C---:B------:R-:W-:Y:S01]  /*a7a0*/  LEA R11, R0.reuse, R23, 0x1 ;  /* 0x00000017000b7211 */ /* 0x040fe200078e08ff */
[----:B------:R-:W-:Y:S01]  /*a7b0*/  IMAD.MOV.U32 R17, RZ, RZ, R6 ;  /* 0x000000ffff117224 */ /* 0x000fe200078e0006 */
[----:B------:R0:W-:Y:S01]  /*a7c0*/  STL.64 [R1+0xc78], R14 ;  /* 0x000c780e01007387 */ /* 0x0001e20000100a00 */
[----:B------:R-:W-:Y:S02]  /*a7d0*/  MOV R16, R5 ;  /* 0x0000000500107202 */ /* 0x000fe40000000f00 */
[C---:B------:R-:W-:Y:S01]  /*a7e0*/  LEA R27, R0.reuse, R27, 0x1 ;  /* 0x0000001b001b7211 */ /* 0x040fe200078e08ff */
[----:B------:R1:W-:Y:S01]  /*a7f0*/  STL.64 [R1+0xc70], R12 ;  /* 0x000c700c01007387 */ /* 0x0003e20000100a00 */
[----:B------:R-:W-:-:S02]  /*a800*/  LEA R11, R0, R11, 0x1 ;  /* 0x0000000b000b7211 */ /* 0x000fc400078e08ff */
[C---:B------:R-:W-:Y:S01]  /*a810*/  LEA R5, R0.reuse, R29, 0x1 ;  /* 0x0000001d00057211 */ /* 0x040fe200078e08ff */
[----:B------:R-:W-:Y:S01]  /*a820*/  IMAD.MOV.U32 R7, RZ, RZ, R27 ;  /* 0x000000ffff077224 */ /* 0x000fe200078e001b */
[C---:B------:R-:W-:Y:S01]  /*a830*/  LEA R27, R0.reuse, R23, 0x1 ;  /* 0x00000017001b7211 */ /* 0x040fe200078e08ff */
[----:B------:R-:W-:Y:S01]  /*a840*/  STL.64 [R1+0x1210], R8 ;  /* 0x0012100801007387 */ /* 0x000fe20000100a00 */
[C---:B------:R-:W-:Y:S02]  /*a850*/  LEA R5, R0.reuse, R5, 0x1 ;  /* 0x0000000500057211 */ /* 0x040fe400078e08ff */
[----:B0-----:R-:W-:Y:S01]  /*a860*/  MOV R15, R23 ;  /* 0x00000017000f7202 */ /* 0x001fe20000000f00 */
[----:B------:R-:W-:Y:S01]  /*a870*/  STL.64 [R1+0x1208], R10 ;  /* 0x0012080a01007387 */ /* 0x000fe20000100a00 */
[C---:B------:R-:W-:Y:S01]  /*a880*/  LEA R5, R0.reuse, R5, 0x1 ;  /* 0x0000000500057211 */ /* 0x040fe200078e08ff */
[C---:B-1----:R-:W-:Y:S01]  /*a890*/  IMAD R12, R0.reuse, 0x2, R23 ;  /* 0x00000002000c7824 */ /* 0x042fe200078e0217 */
[C---:B------:R-:W-:Y:S01]  /*a8a0*/  LEA R13, R0.reuse, R29, 0x1 ;  /* 0x0000001d000d7211 */ /* 0x040fe200078e08ff */
[----:B------:R0:W-:Y:S01]  /*a8b0*/  STL [R1+0x11c8], R4 ;  /* 0x0011c80401007387 */ /* 0x0001e20000100800 */
[----:B------:R-:W-:-:S02]  /*a8c0*/  IMAD R27, R0, 0x2, R27 ;  /* 0x00000002001b7824 */ /* 0x000fc400078e021b */
[----:B------:R-:W-:Y:S01]  /*a8d0*/  MOV R14, R12 ;  /* 0x0000000c000e7202 */ /* 0x000fe20000000f00 */
[----:B------:R-:W-:Y:S01]  /*a8e0*/  IMAD.MOV.U32 R12, RZ, RZ, R22 ;  /* 0x000000ffff0c7224 */ /* 0x000fe200078e0016 */
[C---:B------:R-:W-:Y:S02]  /*a8f0*/  LEA R22, P0, R19.reuse, R25, 0x1 ;  /* 0x0000001913167211 */ /* 0x040fe400078008ff */
[C---:B------:R-:W-:Y:S02]  /*a900*/  LEA R13, R0.reuse, R13, 0x1 ;  /* 0x0000000d000d7211 */ /* 0x040fe400078e08ff */
[----:B------:R-:W-:Y:S02]  /*a910*/  LEA.HI.X.SX32 R23, R19, R26, 0x1, P0 ;  /* 0x0000001a13177211 */ /* 0x000fe400000f0eff */
[----:B------:R-:W-:Y:S02]  /*a920*/  MOV R18, R13 ;  /* 0x0000000d00127202 */ /* 0x000fe40000000f00 */
[----:B------:R-:W-:Y:S01]  /*a930*/  MOV R13, R3 ;  /* 0x00000003000d7202 */ /* 0x000fe20000000f00 */
[----:B------:R1:W-:Y:S01]  /*a940*/  STL.64 [R1+0xc68], R22 ;  /* 0x000c681601007387 */ /* 0x0003e20000100a00 */
[----:B------:R-:W-:Y:S01]  /*a950*/  IMAD R3, R0, 0x2, R4 ;  /* 0x0000000200037824 */ /* 0x000fe200078e0204 */
[----:B------:R-:W-:-:S02]  /*a960*/  MOV R19, R29 ;  /* 0x0000001d00137202 */ /* 0x000fc40000000f00 */
[----:B0-----:R-:W-:Y:S02]  /*a970*/  MOV R4, R5 ;  /* 0x0000000500047202 */ /* 0x001fe40000000f00 */
[----:B------:R-:W-:Y:S01]  /*a980*/  LEA R27, R0, R27, 0x1 ;  /* 0x0000001b001b7211 */ /* 0x000fe200078e08ff */
[----:B-1----:R-:W3:Y:S01]  /*a990*/  LDL.LU.64 R22, [R1+0x1218] ;  /* 0x0012180001167983 */ /* 0x002ee20000300a00 */
[CC--:B--2---:R-:W-:Y:S02]  /*a9a0*/  LEA R10, P1, R20.reuse, R25.reuse, 0x1 ;  /* 0x00000019140a7211 */ /* 0x0c4fe400078208ff */
[C---:B------:R-:W-:Y:S02]  /*a9b0*/  LEA R8, P2, R21.reuse, R25, 0x1 ;  /* 0x0000001915087211 */ /* 0x040fe400078408ff */
[-C--:B------:R-:W-:Y:S02]  /*a9c0*/  LEA.HI.X.SX32 R11, R20, R26.reuse, 0x1, P1 ;  /* 0x0000001a140b7211 */ /* 0x080fe400008f0eff */
[----:B------:R-:W-:Y:S01]  /*a9d0*/  LEA.HI.X.SX32 R9, R21, R26, 0x1, P2 ;  /* 0x0000001a15097211 */ /* 0x000fe200010f0eff */
[C---:B------:R-:W-:Y:S01]  /*a9e0*/  IMAD R6, R0.reuse, 0x2, R3 ;  /* 0x0000000200067824 */ /* 0x040fe200078e0203 */
[----:B------:R-:W-:Y:S01]  /*a9f0*/  LEA R27, R0, R27, 0x1 ;  /* 0x0000001b001b7211 */ /* 0x000fe200078e08ff */
[----:B------:R-:W-:Y:S04]  /*aa00*/  STL.64 [R1+0xc60], R10 ;  /* 0x000c600a01007387 */ /* 0x000fe80000100a00 */
[----:B------:R-:W-:Y:S04]  /*aa10*/  STL.64 [R1+0x11c0], R2 ;  /* 0x0011c00201007387 */ /* 0x000fe80000100a00 */
[----:B------:R3:W-:Y:S01]  /*aa20*/  STL.64 [R1+0xc58], R8 ;  /* 0x000c580801007387 */ /* 0x0007e20000100a00 */
[----:B------:R-:W-:-:S02]  /*aa30*/  MOV R20, R28 ;  /* 0x0000001c00147202 */ /* 0x000fc40000000f00 */
[----:B------:R-:W-:-:S04]  /*aa40*/  LEA R28, P2, R24, R25, 0x1 ;  /* 0x00000019181c7211 */ /* 0x000fc800078408ff */
[----:B------:R-:W-:Y:S02]  /*aa50*/  LEA.HI.X.SX32 R29, R24, R26, 0x1, P2 ;  /* 0x0000001a181d7211 */ /* 0x000fe400010f0eff */
[----:B------:R-:W-:Y:S02]  /*aa60*/  MOV R21, R18 ;  /* 0x0000001200157202 */ /* 0x000fe40000000f00 */
[CC--:B---3--:R-:W-:Y:S02]  /*aa70*/  LEA R8, P0, R22.reuse, R25.reuse, 0x1 ;  /* 0x0000001916087211 */ /* 0x0c8fe400078008ff */
[C---:B------:R-:W-:Y:S02]  /*aa80*/  LEA R10, P1, R23.reuse, R25, 0x1 ;  /* 0x00000019170a7211 */ /* 0x040fe400078208ff */
[-C--:B------:R-:W-:Y:S02]  /*aa90*/  LEA.HI.X.SX32 R9, R22, R26.reuse, 0x1, P0 ;  /* 0x0000001a16097211 */ /* 0x080fe400000f0eff */
[----:B------:R-:W-:-:S03]  /*aaa0*/  LEA.HI.X.SX32 R11, R23, R26, 0x1, P1 ;  /* 0x0000001a170b7211 */ /* 0x000fc600008f0eff */
[----:B------:R0:W-:Y:S04]  /*aab0*/  STL.64 [R1+0xc50], R8 ;  /* 0x000c500801007387 */ /* 0x0001e80000100a00 */
[----:B0-----:R-:W2:Y:S04]  /*aac0*/  LDL.LU.64 R8, [R1+0x1210] ;  /* 0x0012100001087983 */ /* 0x001ea80000300a00 */
[----:B------:R0:W-:Y:S04]  /*aad0*/  STL.64 [R1+0xc48], R10 ;  /* 0x000c480a01007387 */ /* 0x0001e80000100a00 */
[----:B0-----:R-:W3:Y:S04]  /*aae0*/  LDL.LU.64 R10, [R1+0x1208] ;  /* 0x00120800010a7983 */ /* 0x001ee80000300a00 */
[----:B------:R0:W-:Y:S04]  /*aaf0*/  STL.64 [R1+0xc40], R28 ;  /* 0x000c401c01007387 */ /* 0x0001e80000100a00 */
[----:B0-----:R-:W4:Y:S04]  /*ab00*/  LDL.LU.64 R28, [R1+0x1200] ;  /* 0x00120000011c7983 */ /* 0x001f280000300a00 */
[----:B------:R-:W5:Y:S04]  /*ab10*/  LDL.LU R24, [R1+0x8] ;  /* 0x0000080001187983 */ /* 0x000f680000300800 */
[----:B------:R0:W-:Y:S04]  /*ab20*/  STL [R1+0x11f0], R21 ;  /* 0x0011f01501007387 */ /* 0x0001e80000100800 */
[----:B0-----:R-:W2:Y:S01]  /*ab30*/  LDL.LU R21, [R1] ;  /* 0x0000000001157983 */ /* 0x001ea20000300800 */
[----:B------:R-:W-:Y:S01]  /*ab40*/  MOV R18, R17 ;  /* 0x0000001100127202 */ /* 0x000fe20000000f00 */
[----:B------:R-:W-:Y:S01]  /*ab50*/  IMAD.MOV.U32 R17, RZ, RZ, R15 ;  /* 0x000000ffff117224 */ /* 0x000fe200078e000f */
[----:B------:R-:W-:-:S02]  /*ab60*/  LEA R5, R0, R6, 0x1 ;  /* 0x0000000600057211 */ /* 0x000fc400078e08ff */
[----:B------:R-:W-:Y:S02]  /*ab70*/  MOV R15, R14 ;  /* 0x0000000e000f7202 */ /* 0x000fe40000000f00 */
[----:B------:R-:W-:Y:S01]  /*ab80*/  MOV R14, R7 ;  /* 0x00000007000e7202 */ /* 0x000fe20000000f00 */
[----:B------:R-:W-:Y:S01]  /*ab90*/  STL.64 [R1+0x11f8], R16 ;  /* 0x0011f81001007387 */ /* 0x000fe20000100a00 */
[----:B------:R-:W-:-:S03]  /*aba0*/  LEA R7, R0, R5, 0x1 ;  /* 0x0000000500077211 */ /* 0x000fc600078e08ff */
[----:B------:R-:W3:Y:S04]  /*abb0*/  LDL.LU R23, [R1+0x2c] ;  /* 0x00002c0001177983 */ /* 0x000ee80000300800 */
[----:B------:R0:W-:Y:S01]  /*abc0*/  STL [R1+0x11d8], R5 ;  /* 0x0011d80501007387 */ /* 0x0001e20000100800 */
[----:B------:R-:W-:-:S03]  /*abd0*/  IMAD R22, R0, 0x2, R7 ;  /* 0x0000000200167824 */ /* 0x000fc600078e0207 */
[----:B0-----:R-:W3:Y:S01]  /*abe0*/  LDL.LU R5, [R1+0xc] ;  /* 0x00000c0001057983 */ /* 0x001ee20000300800 */
[----:B--2---:R-:W-:-:S05]  /*abf0*/  LEA R2, P0, R21, R25, 0x1 ;  /* 0x0000001915027211 */ /* 0x004fca00078008ff */
[----:B------:R-:W-:Y:S04]  /*ac00*/  STL [R1+0xc38], R2 ;  /* 0x000c380201007387 */ /* 0x000fe80000100800 */
[----:B------:R0:W-:Y:S04]  /*ac10*/  STL.64 [R1+0x11d0], R6 ;  /* 0x0011d00601007387 */ /* 0x0001e80000100a00 */
[----:B0-----:R0:W2:Y:S01]  /*ac20*/  LDL.64 R6, [R1+0xc38] ;  /* 0x000c380001067983 */ /* 0x0010a20000100a00 */
[----:B----4-:R-:W-:-:S04]  /*ac30*/  LEA R16, P1, R29, R25, 0x1 ;  /* 0x000000191d107211 */ /* 0x010fc800078208ff */
[----:B------:R-:W-:Y:S02]  /*ac40*/  LEA.HI.X.SX32 R17, R29, R26, 0x1, P1 ;  /* 0x0000001a1d117211 */ /* 0x000fe400008f0eff */
[----:B------:R-:W-:-:S04]  /*ac50*/  LEA R2, P2, R28, R25, 0x1 ;  /* 0x000000191c027211 */ /* 0x000fc800078408ff */
[-C--:B------:R-:W-:Y:S02]  /*ac60*/  LEA.HI.X.SX32 R3, R28, R26.reuse, 0x1, P2 ;  /* 0x0000001a1c037211 */ /* 0x080fe400010f0eff */
[----:B--2---:R-:W-:-:S05]  /*ac70*/  LEA.HI.X.SX32 R7, R21, R26, 0x1, P0 ;  /* 0x0000001a15077211 */ /* 0x004fca00000f0eff */
[----:B------:R1:W-:Y:S04]  /*ac80*/  STL [R1+0xc3c], R7 ;  /* 0x000c3c0701007387 */ /* 0x0003e80000100800 */
[----:B------:R3:W-:Y:S01]  /*ac90*/  STL.64 [R1+0xc30], R16 ;  /* 0x000c301001007387 */ /* 0x0007e20000100a00 */
[----:B-1----:R-:W-:Y:S02]  /*aca0*/  MOV R7, R20 ;  /* 0x0000001400077202 */ /* 0x002fe40000000f00 */
[CC--:B-----5:R-:W-:Y:S02]  /*acb0*/  LEA R20, P1, R24.reuse, R25.reuse, 0x1 ;  /* 0x0000001918147211 */ /* 0x0e0fe400078208ff */
[----:B---3--:R-:W-:Y:S02]  /*acc0*/  LEA R16, P0, R5, R25, 0x1 ;  /* 0x0000001905107211 */ /* 0x008fe400078008ff */
[----:B------:R-:W-:-:S02]  /*acd0*/  LEA.HI.X.SX32 R21, R24, R26, 0x1, P1 ;  /* 0x0000001a18157211 */ /* 0x000fc400008f0eff */
[----:B------:R-:W-:Y:S01]  /*ace0*/  LEA.HI.X.SX32 R17, R5, R26, 0x1, P0 ;  /* 0x0000001a05117211 */ /* 0x000fe200000f0eff */
[----:B------:R-:W-:Y:S04]  /*acf0*/  STL.64 [R1+0xc28], R2 ;  /* 0x000c280201007387 */ /* 0x000fe80000100a00 */
[----:B------:R1:W-:Y:S04]  /*ad00*/  STL.64 [R1+0xc20], R16 ;  /* 0x000c201001007387 */ /* 0x0003e80000100a00 */
[----:B-1----:R-:W2:Y:S04]  /*ad10*/  LDL.LU.64 R16, [R1+0x11f8] ;  /* 0x0011f80001107983 */ /* 0x002ea80000300a00 */
[----:B------:R1:W-:Y:S04]  /*ad20*/  STL.64 [R1+0xc18], R20 ;  /* 0x000c181401007387 */ /* 0x0003e80000100a00 */
[----:B-1----:R-:W3:Y:S01]  /*ad30*/  LDL.LU R21, [R1+0x11f0] ;  /* 0x0011f00001157983 */ /* 0x002ee20000300800 */
[----:B------:R-:W-:-:S04]  /*ad40*/  LEA R2, P2, R19, R25, 0x1 ;  /* 0x0000001913027211 */ /* 0x000fc800078408ff */
[----:B------:R-:W-:Y:S02]  /*ad50*/  LEA.HI.X.SX32 R3, R19, R26, 0x1, P2 ;  /* 0x0000001a13037211 */ /* 0x000fe400010f0eff */
[----:B------:R-:W-:Y:S01]  /*ad60*/  MOV R19, R18 ;  /* 0x0000001200137202 */ /* 0x000fe20000000f00 */
[----:B------:R-:W-:Y:S01]  /*ad70*/  IMAD.MOV.U32 R18, RZ, RZ, R15 ;  /* 0x000000ffff127224 */ /* 0x000fe200078e000f */
[----:B------:R-:W-:Y:S01]  /*ad80*/  MOV R15, R11 ;  /* 0x0000000b000f7202 */ /* 0x000fe20000000f00 */
[----:B------:R1:W-:Y:S04]  /*ad90*/  STL.64 [R1+0xc10], R2 ;  /* 0x000c100201007387 */ /* 0x0003e80000100a00 */
[----:B------:R-:W-:Y:S04]  /*ada0*/  STL.64 [R1+0x11e8], R12 ;  /* 0x0011e80c01007387 */ /* 0x000fe80000100a00 */
[----:B------:R4:W-:Y:S01]  /*adb0*/  STL.64 [R1+0x11e0], R14 ;  /* 0x0011e00e01007387 */ /* 0x0009e20000100a00 */
[----:B------:R-:W-:-:S02]  /*adc0*/  MOV R28, R8 ;  /* 0x00000008001c7202 */ /* 0x000fc40000000f00 */
[-C--:B-1----:R-:W-:Y:S02]  /*add0*/  LEA R2, P2, R4, R25.reuse, 0x1 ;  /* 0x0000001904027211 */ /* 0x082fe400078408ff */
[----:B----4-:R-:W-:-:S04]  /*ade0*/  LEA R14, P0, R23, R25, 0x1 ;  /* 0x00000019170e7211 */ /* 0x010fc800078008ff */
[-C--:B------:R-:W-:Y:S02]  /*adf0*/  LEA.HI.X.SX32 R15, R23, R26.reuse, 0x1, P0 ;  /* 0x0000001a170f7211 */ /* 0x080fe400000f0eff */
[----:B------:R-:W-:-:S03]  /*ae00*/  LEA.HI.X.SX32 R3, R4, R26, 0x1, P2 ;  /* 0x0000001a04037211 */ /* 0x000fc600010f0eff */
[----:B------:R-:W-:Y:S01]  /*ae10*/  STL.64 [R1+0xc08], R14 ;  /* 0x000c080e01007387 */ /* 0x000fe20000100a00 */
[----:B--2---:R-:W-:Y:S01]  /*ae20*/  MOV R24, R17 ;  /* 0x0000001100187202 */ /* 0x004fe20000000f00 */
[----:B------:R-:W-:Y:S01]  /*ae30*/  IMAD R17, R0, 0x2, R10 ;  /* 0x0000000200117824 */ /* 0x000fe200078e020a */
[----:B---3--:R-:W-:-:S04]  /*ae40*/  LEA R12, P1, R21, R25, 0x1 ;  /* 0x00000019150c7211 */ /* 0x008fc800078208ff */
[----:B------:R-:W-:-:S05]  /*ae50*/  LEA.HI.X.SX32 R13, R21, R26, 0x1, P1 ;  /* 0x0000001a150d7211 */ /* 0x000fca00008f0eff */
[----:B------:R1:W-:Y:S01]  /*ae60*/  STL.64 [R1+0xc00], R12 ;  /* 0x000c000c01007387 */ /* 0x0003e20000100a00 */
[----:B------:R-:W-:-:S03]  /*ae70*/  MOV R23, R17 ;  /* 0x0000001100177202 */ /* 0x000fc60000000f00 */
[----:B------:R-:W2:Y:S01]  /*ae80*/  LDL.LU R5, [R1+0x64] ;  /* 0x0000640001057983 */ /* 0x000ea20000300800 */
[----:B-1----:R-:W-:-:S03]  /*ae90*/  LEA R12, P0, R28, R25, 0x1 ;  /* 0x000000191c0c7211 */ /* 0x002fc600078008ff */
[----:B------:R-:W-:Y:S01]  /*aea0*/  STL.64 [R1+0xbf8], R2 ;  /* 0x000bf80201007387 */ /* 0x000fe20000100a00 */
[----:B------:R-:W-:-:S03]  /*aeb0*/  LEA.HI.X.SX32 R13, R28, R26, 0x1, P0 ;  /* 0x0000001a1c0d7211 */ /* 0x000fc600000f0eff */
[----:B------:R-:W3:Y:S04]  /*aec0*/  LDL.LU R4, [R1+0x60] ;  /* 0x0000600001047983 */ /* 0x000ee80000300800 */
[----:B------:R-:W4:Y:S04]  /*aed0*/  LDL.LU R17, [R1+0x5c] ;  /* 0x00005c0001117983 */ /* 0x000f280000300800 */
[----:B------:R1:W-:Y:S04]  /*aee0*/  STL.64 [R1+0xbf0], R12 ;  /* 0x000bf00c01007387 */ /* 0x0003e80000100a00 */
[----:B-1----:R-:W5:Y:S01]  /*aef0*/  LDL.LU.64 R12, [R1+0x11e8] ;  /* 0x0011e800010c7983 */ /* 0x002f620000300a00 */
[----:B------:R-:W-:-:S04]  /*af00*/  MOV R6, R9 ;  /* 0x0000000900067202 */ /* 0x000fc80000000f00 */
[----:B------:R-:W-:-:S04]  /*af10*/  LEA R14, P1, R6, R25, 0x1 ;  /* 0x00000019060e7211 */ /* 0x000fc800078208ff */
[----:B------:R-:W-:Y:S02]  /*af20*/  LEA.HI.X.SX32 R15, R6, R26, 0x1, P1 ;  /* 0x0000001a060f7211 */ /* 0x000fe400008f0eff */
[----:B------:R-:W-:-:S03]  /*af30*/  LEA R2, P2, R7, R25, 0x1 ;  /* 0x0000001907027211 */ /* 0x000fc600078408ff */
[----:B------:R5:W-:Y:S01]  /*af40*/  STL.64 [R1+0xbe8], R14 ;  /* 0x000be80e01007387 */ /* 0x000be20000100a00 */
[----:B------:R-:W-:-:S05]  /*af50*/  LEA.HI.X.SX32 R3, R7, R26, 0x1, P2 ;  /* 0x0000001a07037211 */ /* 0x000fca00010f0eff */
[----:B------:R-:W-:Y:S01]  /*af60*/  STL.64 [R1+0xbe0], R2 ;  /* 0x000be00201007387 */ /* 0x000fe20000100a00 */
[----:B------:R-:W-:Y:S02]  /*af70*/  IMAD R9, R0, 0x2, R22 ;  /* 0x0000000200097824 */ /* 0x000fe400078e0216 */
[----:B-----5:R-:W-:Y:S01]  /*af80*/  IMAD.MOV.U32 R15, RZ, RZ, R12 ;  /* 0x000000ffff0f7224 */ /* 0x020fe200078e000c */
[----:B------:R-:W-:-:S04]  /*af90*/  LEA R14, P0, R12, R25, 0x1 ;  /* 0x000000190c0e7211 */ /* 0x000fc800078008ff */
[----:B------:R-:W-:-:S05]  /*afa0*/  LEA.HI.X.SX32 R15, R15, R26, 0x1, P0 ;  /* 0x0000001a0f0f7211 */ /* 0x000fca00000f0eff */
[----:B------:R1:W-:Y:S04]  /*afb0*/  STL.64 [R1+0xbd8], R14 ;  /* 0x000bd80e01007387 */ /* 0x0003e80000100a00 */
[----:B-1----:R-:W5:Y:S01]  /*afc0*/  LDL.LU.64 R14, [R1+0x11e0] ;  /* 0x0011e000010e7983 */ /* 0x002f620000300a00 */
[----:B------:R-:W-:-:S04]  /*afd0*/  LEA R8, R0, R9, 0x1 ;  /* 0x0000000900087211 */ /* 0x000fc800078e08ff */
[----:B------:R-:W-:-:S04]  /*afe0*/  LEA R20, R0, R8, 0x1 ;  /* 0x0000000800147211 */ /* 0x000fc800078e08ff */
[C---:B------:R-:W-:Y:S02]  /*aff0*/  LEA R11, R0.reuse, R20, 0x1 ;  /* 0x00000014000b7211 */ /* 0x040fe400078e08ff */
[----:B------:R-:W-:Y:S02]  /*b000*/  MOV R29, R10 ;  /* 0x0000000a001d7202 */ /* 0x000fe40000000f00 */
[----:B------:R-:W-:Y:S02]  /*b010*/  LEA R10, R0, R11, 0x1 ;  /* 0x0000000b000a7211 */ /* 0x000fe400078e08ff */
[----:B------:R-:W-:-:S03]  /*b020*/  MOV R28, R16 ;  /* 0x00000010001c7202 */ /* 0x000fc60000000f00 */
[----:B------:R-:W-:Y:S01]  /*b030*/  IMAD R21, R0, 0x2, R10 ;  /* 0x0000000200157824 */ /* 0x000fe200078e020a */
[----:B------:R-:W-:Y:S02]  /*b040*/  MOV R16, R13 ;  /* 0x0000000d00107202 */ /* 0x000fe40000000f00 */
[----:B------:R-:W-:Y:S02]  /*b050*/  LEA R6, P1, R24, R25, 0x1 ;  /* 0x0000001918067211 */ /* 0x000fe400078208ff */
[----:B------:R-:W-:Y:S02]  /*b060*/  LEA R13, R0, R21, 0x1 ;  /* 0x00000015000d7211 */ /* 0x000fe400078e08ff */
[----:B------:R-:W-:Y:S02]  /*b070*/  LEA R2, P2, R18, R25, 0x1 ;  /* 0x0000001912027211 */ /* 0x000fe400078408ff */
[----:B------:R-:W-:Y:S02]  /*b080*/  LEA.HI.X.SX32 R7, R24, R26, 0x1, P1 ;  /* 0x0000001a18077211 */ /* 0x000fe400008f0eff */
[----:B------:R-:W-:-:S02]  /*b090*/  LEA R12, R0, R13, 0x1 ;  /* 0x0000000d000c7211 */ /* 0x000fc400078e08ff */
[----:B------:R-:W-:Y:S02]  /*b0a0*/  LEA.HI.X.SX32 R3, R18, R26, 0x1, P2 ;  /* 0x0000001a12037211 */ /* 0x000fe400010f0eff */
[----:B------:R-:W4:Y:S01]  /*b0b0*/  LDL.LU R18, [R1+0x1c] ;  /* 0x00001c0001127983 */ /* 0x000f220000300800 */
[----:B------:R-:W-:-:S03]  /*b0c0*/  LEA R24, R0, R12, 0x1 ;  /* 0x0000000c00187211 */ /* 0x000fc600078e08ff */
[----:B------:R-:W-:Y:S04]  /*b0d0*/  STL.64 [R1+0xbd0], R6 ;  /* 0x000bd00601007387 */ /* 0x000fe80000100a00 */
[----:B------:R-:W-:Y:S04]  /*b0e0*/  STL.64 [R1+0x11b8], R12 ;  /* 0x0011b80c01007387 */ /* 0x000fe80000100a00 */
[----:B------:R1:W-:Y:S02]  /*b0f0*/  STL.64 [R1+0xbc8], R2 ;  /* 0x000bc80201007387 */ /* 0x0003e40000100a00 */
[----:B-1----:R-:W-:-:S04]  /*b100*/  LEA R2, P2, R27, R25, 0x1 ;  /* 0x000000191b027211 */ /* 0x002fc800078408ff */
[-C--:B------:R-:W-:Y:S02]  /*b110*/  LEA.HI.X.SX32 R3, R27, R26.reuse, 0x1, P2 ;  /* 0x0000001a1b037211 */ /* 0x080fe400010f0eff */
[----:B-----5:R-:W-:Y:S02]  /*b120*/  LEA R12, P0, R15, R25, 0x1 ;  /* 0x000000190f0c7211 */ /* 0x020fe400078008ff */
[----:B------:R-:W-:Y:S02]  /*b130*/  MOV R13, R15 ;  /* 0x0000000f000d7202 */ /* 0x000fe40000000f00 */
[C---:B------:R-:W-:Y:S02]  /*b140*/  LEA R6, P1, R14.reuse, R25, 0x1 ;  /* 0x000000190e067211 */ /* 0x040fe400078208ff */
[-C--:B------:R-:W-:Y:S02]  /*b150*/  LEA.HI.X.SX32 R13, R13, R26.reuse, 0x1, P0 ;  /* 0x0000001a0d0d7211 */ /* 0x080fe400000f0eff */
[----:B------:R-:W-:Y:S01]  /*b160*/  LEA.HI.X.SX32 R7, R14, R26, 0x1, P1 ;  /* 0x0000001a0e077211 */ /* 0x000fe200008f0eff */
[----:B------:R-:W-:-:S02]  /*b170*/  IMAD R15, R0, 0x2, R24 ;  /* 0x00000002000f7824 */ /* 0x000fc400078e0218 */
[----:B------:R3:W-:Y:S04]  /*b180*/  STL.64 [R1+0xbc0], R12 ;  /* 0x000bc00c01007387 */ /* 0x0007e80000100a00 */
[----:B------:R2:W-:Y:S01]  /*b190*/  STL.64 [R1+0xbb8], R6 ;  /* 0x000bb80601007387 */ /* 0x0005e20000100a00 */
[----:B------:R-:W-:-:S03]  /*b1a0*/  LEA R14, R0, R15, 0x1 ;  /* 0x0000000f000e7211 */ /* 0x000fc600078e08ff */
[----:B------:R4:W-:Y:S01]  /*b1b0*/  STL.64 [R1+0xbb0], R2 ;  /* 0x000bb00201007387 */ /* 0x0009e20000100a00 */
[CC--:B---3--:R-:W-:Y:S02]  /*b1c0*/  LEA R12, P1, R4.reuse, R25.reuse, 0x1 ;  /* 0x00000019040c7211 */ /* 0x0c8fe400078208ff */
[CC--:B--2---:R-:W-:Y:S01]  /*b1d0*/  LEA R6, P0, R5.reuse, R25.reuse, 0x1 ;  /* 0x0000001905067211 */ /* 0x0c4fe200078008ff */
[----:B------:R1:W-:Y:S03]  /*b1e0*/  STL.64 [R1+0x11a8], R14 ;  /* 0x0011a80e01007387 */ /* 0x0003e60000100a00 */
[-C--:B------:R-:W-:Y:S02]  /*b1f0*/  LEA.HI.X.SX32 R7, R5, R26.reuse, 0x1, P0 ;  /* 0x0000001a05077211 */ /* 0x080fe400000f0eff */
[----:B----4-:R-:W-:Y:S01]  /*b200*/  LEA R2, P2, R17, R25, 0x1 ;  /* 0x0000001911027211 */ /* 0x010fe200078408ff */
[----:B------:R-:W2:Y:S01]  /*b210*/  LDL.LU R5, [R1+0x11d8] ;  /* 0x0011d80001057983 */ /* 0x000ea20000300800 */
[----:B------:R-:W-:-:S02]  /*b220*/  LEA.HI.X.SX32 R13, R4, R26, 0x1, P1 ;  /* 0x0000001a040d7211 */ /* 0x000fc400008f0eff */
[----:B------:R-:W-:Y:S01]  /*b230*/  LEA R27, R0, R14, 0x1 ;  /* 0x0000000e001b7211 */ /* 0x000fe200078e08ff */
[----:B------:R3:W-:Y:S01]  /*b240*/  STL.64 [R1+0xba8], R6 ;  /* 0x000ba80601007387 */ /* 0x0007e20000100a00 */
[-C--:B------:R-:W-:Y:S01]  /*b250*/  LEA.HI.X.SX32 R3, R17, R26.reuse, 0x1, P2 ;  /* 0x0000001a11037211 */ /* 0x080fe200010f0eff */
[----:B-1----:R-:W-:Y:S01]  /*b260*/  IMAD.MOV.U32 R15, RZ, RZ, R16 ;  /* 0x000000ffff0f7224 */ /* 0x002fe200078e0010 */
[----:B------:R-:W-:Y:S02]  /*b270*/  LEA R14, P0, R16, R25, 0x1 ;  /* 0x00000019100e7211 */ /* 0x000fe400078008ff */
[C---:B------:R-:W-:Y:S02]  /*b280*/  LEA R17, R0.reuse, R27, 0x1 ;  /* 0x0000001b00117211 */ /* 0x040fe400078e08ff */
[----:B------:R-:W-:Y:S01]  /*b290*/  LEA.HI.X.SX32 R15, R15, R26, 0x1, P0 ;  /* 0x0000001a0f0f7211 */ /* 0x000fe200000f0eff */
[----:B---3--:R-:W3:Y:S04]  /*b2a0*/  LDL.LU.64 R6, [R1+0x11d0] ;  /* 0x0011d00001067983 */ /* 0x008ee80000300a00 */
[----:B------:R-:W4:Y:S04]  /*b2b0*/  LDL.LU R4, [R1+0x11c8] ;  /* 0x0011c80001047983 */ /* 0x000f280000300800 */
[----:B------:R1:W-:Y:S01]  /*b2c0*/  STL.64 [R1+0xba0], R12 ;  /* 0x000ba00c01007387 */ /* 0x0003e20000100a00 */
[----:B------:R-:W-:-:S03]  /*b2d0*/  LEA R16, R0, R17, 0x1 ;  /* 0x0000001100107211 */ /* 0x000fc600078e08ff */
[----:B------:R-:W-:Y:S01]  /*b2e0*/  STL.64 [R1+0xb98], R2 ;  /* 0x000b980201007387 */ /* 0x000fe20000100a00 */
[----:B-1----:R-:W-:-:S03]  /*b2f0*/  LEA R12, P1, R28, R25, 0x1 ;  /* 0x000000191c0c7211 */ /* 0x002fc600078208ff */
[----:B------:R-:W-:Y:S01]  /*b300*/  STL.64 [R1+0xb90], R14 ;  /* 0x000b900e01007387 */ /* 0x000fe20000100a00 */
[----:B------:R-:W-:-:S03]  /*b310*/  LEA.HI.X.SX32 R13, R28, R26, 0x1, P1 ;  /* 0x0000001a1c0d7211 */ /* 0x000fc600008f0eff */
[----:B------:R1:W-:Y:S01]  /*b320*/  STL.64 [R1+0x11b0], R16 ;  /* 0x0011b01001007387 */ /* 0x0003e20000100a00 */
[----:B------:R-:W-:-:S03]  /*b330*/  LEA R28, R0, R16, 0x1 ;  /* 0x00000010001c7211 */ /* 0x000fc600078e08ff */
[----:B------:R-:W-:Y:S04]  /*b340*/  STL.64 [R1+0xb88], R12 ;  /* 0x000b880c01007387 */ /* 0x000fe80000100a00 */
[----:B-1----:R-:W5:Y:S01]  /*b350*/  LDL.LU R16, [R1+0x4c] ;  /* 0x00004c0001107983 */ /* 0x002f620000300800 */
[----:B------:R-:W-:-:S04]  /*b360*/  LEA R2, P2, R19, R25, 0x1 ;  /* 0x0000001913027211 */ /* 0x000fc800078408ff */
[----:B------:R-:W-:-:S05]  /*b370*/  LEA.HI.X.SX32 R3, R19, R26, 0x1, P2 ;  /* 0x0000001a13037211 */ /* 0x000fca00010f0eff */
[----:B------:R5:W-:Y:S04]  /*b380*/  STL.64 [R1+0xb80], R2 ;  /* 0x000b800201007387 */ /* 0x000be80000100a00 */
[----:B------:R-:W2:Y:S01]  /*b390*/  LDL.LU R17, [R1+0x20] ;  /* 0x0000200001117983 */ /* 0x000ea20000300800 */
[----:B-----5:R-:W-:-:S04]  /*b3a0*/  LEA R2, P0, R16, R25, 0x1 ;  /* 0x0000001910027211 */ /* 0x020fc800078008ff */
[----:B------:R-:W-:-:S05]  /*b3b0*/  LEA.HI.X.SX32 R3, R16, R26, 0x1, P0 ;  /* 0x0000001a10037211 */ /* 0x000fca00000f0eff */
[----:B------:R1:W-:Y:S04]  /*b3c0*/  STL.64 [R1+0xb78], R2 ;  /* 0x000b780201007387 */ /* 0x0003e80000100a00 */
[----:B-1----:R-:W5:Y:S01]  /*b3d0*/  LDL.LU.64 R2, [R1+0x11c0] ;  /* 0x0011c00001027983 */ /* 0x002f620000300a00 */
[CC--:B------:R-:W-:Y:S02]  /*b3e0*/  LEA R12, P2, R18.reuse, R25.reuse, 0x1 ;  /* 0x00000019120c7211 */ /* 0x0c0fe400078408ff */
[C---:B--2---:R-:W-:Y:S02]  /*b3f0*/  LEA R14, P1, R17.reuse, R25, 0x1 ;  /* 0x00000019110e7211 */ /* 0x044fe400078208ff */
[-C--:B------:R-:W-:Y:S02]  /*b400*/  LEA.HI.X.SX32 R13, R18, R26.reuse, 0x1, P2 ;  /* 0x0000001a120d7211 */ /* 0x080fe400010f0eff */
[----:B------:R-:W-:-:S03]  /*b410*/  LEA.HI.X.SX32 R15, R17, R26, 0x1, P1 ;  /* 0x0000001a110f7211 */ /* 0x000fc600008f0eff */
[----:B------:R1:W-:Y:S01]  /*b420*/  STL.64 [R1+0xb68], R12 ;  /* 0x000b680c01007387 */ /* 0x0003e20000100a00 */
[-C--:B------:R-:W-:Y:S02]  /*b430*/  LEA R16, P1, R23, R25.reuse, 0x1 ;  /* 0x0000001917107211 */ /* 0x080fe400078208ff */
[----:B------:R-:W-:Y:S01]  /*b440*/  LEA R19, R0, R28, 0x1 ;  /* 0x0000001c00137211 */ /* 0x000fe200078e08ff */
[----:B------:R5:W-:Y:S01]  /*b450*/  STL.64 [R1+0xb70], R14 ;  /* 0x000b700e01007387 */ /* 0x000be20000100a00 */
[----:B-1----:R-:W-:Y:S02]  /*b460*/  LEA R12, P0, R29, R25, 0x1 ;  /* 0x000000191d0c7211 */ /* 0x002fe400078008ff */
[----:B------:R-:W-:-:S04]  /*b470*/  MOV R13, R29 ;  /* 0x0000001d000d7202 */ /* 0x000fc80000000f00 */
[-C--:B------:R-:W-:Y:S02]  /*b480*/  LEA.HI.X.SX32 R13, R13, R26.reuse, 0x1, P0 ;  /* 0x0000001a0d0d7211 */ /* 0x080fe400000f0eff */
[----:B------:R-:W-:Y:S01]  /*b490*/  LEA.HI.X.SX32 R17, R23, R26, 0x1, P1 ;  /* 0x0000001a17117211 */ /* 0x000fe200008f0eff */
[C---:B------:R-:W-:Y:S02]  /*b4a0*/  IMAD R18, R0.reuse, 0x2, R19 ;  /* 0x0000000200127824 */ /* 0x040fe400078e0213 */
[----:B------:R1:W-:Y:S04]  /*b4b0*/  STL.64 [R1+0xb60], R12 ;  /* 0x000b600c01007387 */ /* 0x0003e80000100a00 */
[----:B------:R2:W-:Y:S01]  /*b4c0*/  STL.64 [R1+0xb58], R16 ;  /* 0x000b581001007387 */ /* 0x0005e20000100a00 */
[----:B------:R-:W-:-:S05]  /*b4d0*/  LEA R29, R0, R18, 0x1 ;  /* 0x00000012001d7211 */ /* 0x000fca00078e08ff */
[----:B------:R-:W-:Y:S01]  /*b4e0*/  IMAD R23, R0, 0x2, R29 ;  /* 0x0000000200177824 */ /* 0x000fe200078e021d */
[-C--:B-----5:R-:W-:Y:S02]  /*b4f0*/  LEA R14, P2, R2, R25.reuse, 0x1 ;  /* 0x00000019020e7211 */ /* 0x0a0fe400078408ff */
[----:B-1----:R-:W-:Y:S02]  /*b500*/  LEA R13, R0, R2, 0x1 ;  /* 0x00000002000d7211 */ /* 0x002fe400078e08ff */
[----:B------:R-:W-:Y:S02]  /*b510*/  LEA.HI.X.SX32 R15, R2, R26, 0x1, P2 ;  /* 0x0000001a020f7211 */ /* 0x000fe400010f0eff */
[----:B--2---:R-:W-:Y:S02]  /*b520*/  LEA R16, P0, R13, R25, 0x1 ;  /* 0x000000190d107211 */ /* 0x004fe400078008ff */
[----:B------:R-:W-:Y:S01]  /*b530*/  MOV R17, R13 ;  /* 0x0000000d00117202 */ /* 0x000fe20000000f00 */
[----:B------:R4:W-:Y:S01]  /*b540*/  STL.64 [R1+0xb50], R14 ;  /* 0x000b500e01007387 */ /* 0x0009e20000100a00 */
[----:B------:R-:W-:-:S02]  /*b550*/  LEA R12, P2, R3, R25, 0x1 ;  /* 0x00000019030c7211 */ /* 0x000fc400078408ff */
[-C--:B------:R-:W-:Y:S02]  /*b560*/  LEA.HI.X.SX32 R17, R17, R26.reuse, 0x1, P0 ;  /* 0x0000001a11117211 */ /* 0x080fe400000f0eff */
[----:B------:R-:W-:Y:S02]  /*b570*/  LEA.HI.X.SX32 R13, R3, R26, 0x1, P2 ;  /* 0x0000001a030d7211 */ /* 0x000fe400010f0eff */
[----:B----4-:R-:W-:-:S04]  /*b580*/  LEA R14, P1, R4, R25, 0x1 ;  /* 0x00000019040e7211 */ /* 0x010fc800078208ff */
[----:B------:R-:W-:Y:S01]  /*b590*/  LEA.HI.X.SX32 R15, R4, R26, 0x1, P1 ;  /* 0x0000001a040f7211 */ /* 0x000fe200008f0eff */
[----:B------:R3:W-:Y:S01]  /*b5a0*/  STL.64 [R1+0xb48], R16 ;  /* 0x000b481001007387 */ /* 0x0007e20000100a00 */
[----:B------:R-:W-:-:S03]  /*b5b0*/  LEA R2, R0, R23, 0x1 ;  /* 0x0000001700027211 */ /* 0x000fc600078e08ff */
[----:B------:R-:W-:Y:S04]  /*b5c0*/  STL.64 [R1+0xb40], R14 ;  /* 0x000b400e01007387 */ /* 0x000fe80000100a00 */
[----:B------:R1:W-:Y:S01]  /*b5d0*/  STL.64 [R1+0xb38], R12 ;  /* 0x000b380c01007387 */ /* 0x0003e20000100a00 */
[-C--:B---3--:R-:W-:Y:S02]  /*b5e0*/  LEA R16, P0, R6, R25.reuse, 0x1 ;  /* 0x0000001906107211 */ /* 0x088fe400078008ff */
[----:B------:R-:W-:Y:S02]  /*b5f0*/  LEA R3, R0, R2, 0x1 ;  /* 0x0000000200037211 */ /* 0x000fe400078e08ff */
[----:B------:R-:W-:Y:S02]  /*b600*/  LEA.HI.X.SX32 R17, R6, R26, 0x1, P0 ;  /* 0x0000001a06117211 */ /* 0x000fe400000f0eff */
[----:B-1----:R-:W-:-:S02]  /*b610*/  LEA R12, P2, R7, R25, 0x1 ;  /* 0x00000019070c7211 */ /* 0x002fc400078408ff */
[----:B------:R-:W-:Y:S02]  /*b620*/  LEA R14, P1, R5, R25, 0x1 ;  /* 0x00000019050e7211 */ /* 0x000fe400078208ff */
[-C--:B------:R-:W-:Y:S01]  /*b630*/  LEA.HI.X.SX32 R13, R7, R26.reuse, 0x1, P2 ;  /* 0x0000001a070d7211 */ /* 0x080fe200010f0eff */
[C---:B------:R-:W-:Y:S01]  /*b640*/  IMAD R4, R0.reuse, 0x2, R3 ;  /* 0x0000000200047824 */ /* 0x040fe200078e0203 */
[----:B------:R-:W-:Y:S01]  /*b650*/  LEA.HI.X.SX32 R15, R5, R26, 0x1, P1 ;  /* 0x0000001a050f7211 */ /* 0x000fe200008f0eff */
[----:B------:R1:W-:Y:S04]  /*b660*/  STL.64 [R1+0xb30], R16 ;  /* 0x000b301001007387 */ /* 0x0003e80000100a00 */
[----:B------:R2:W-:Y:S01]  /*b670*/  STL.64 [R1+0xb20], R12 ;  /* 0x000b200c01007387 */ /* 0x0005e20000100a00 */
[----:B------:R-:W-:-:S03]  /*b680*/  LEA R5, R0, R4, 0x1 ;  /* 0x0000000400057211 */ /* 0x000fc600078e08ff */
[----:B------:R3:W-:Y:S01]  /*b690*/  STL.64 [R1+0xb28], R14 ;  /* 0x000b280e01007387 */ /* 0x0007e20000100a00 */
[CC--:B-1----:R-:W-:Y:S02]  /*b6a0*/  LEA R16, P1, R9.reuse, R25.reuse, 0x1 ;  /* 0x0000001909107211 */ /* 0x0c2fe400078208ff */
[-C--:B--2---:R-:W-:Y:S02]  /*b6b0*/  LEA R12, P0, R22, R25.reuse, 0x1 ;  /* 0x00000019160c7211 */ /* 0x084fe400078008ff */
[-C--:B------:R-:W-:Y:S02]  /*b6c0*/  LEA.HI.X.SX32 R17, R9, R26.reuse, 0x1, P1 ;  /* 0x0000001a09117211 */ /* 0x080fe400008f0eff */
[----:B---3--:R-:W-:Y:S02]  /*b6d0*/  LEA R14, P2, R8, R25, 0x1 ;  /* 0x00000019080e7211 */ /* 0x008fe400078408ff */
[-C--:B------:R-:W-:Y:S01]  /*b6e0*/  LEA.HI.X.SX32 R13, R22, R26.reuse, 0x1, P0 ;  /* 0x0000001a160d7211 */ /* 0x080fe200000f0eff */
[----:B------:R-:W-:Y:S01]  /*b6f0*/  STL.64 [R1+0x11a0], R4 ;  /* 0x0011a00401007387 */ /* 0x000fe20000100a00 */
[----:B------:R-:W-:-:S03]  /*b700*/  LEA.HI.X.SX32 R15, R8, R26, 0x1, P2 ;  /* 0x0000001a080f7211 */ /* 0x000fc600010f0eff */
[----:B------:R1:W-:Y:S01]  /*b710*/  STL.64 [R1+0xb18], R12 ;  /* 0x000b180c01007387 */ /* 0x0003e20000100a00 */
[----:B------:R-:W-:-:S04]  /*b720*/  LEA R6, R0, R5, 0x1 ;  /* 0x0000000500067211 */ /* 0x000fc800078e08ff */
[----:B------:R-:W-:Y:S01]  /*b730*/  LEA R7, R0, R6, 0x1 ;  /* 0x0000000600077211 */ /* 0x000fe200078e08ff */
[----:B-1----:R-:W2:Y:S04]  /*b740*/  LDL.LU.64 R12, [R1+0x11b8] ;  /* 0x0011b800010c7983 */ /* 0x002ea80000300a00 */
[----:B------:R1:W-:Y:S04]  /*b750*/  STL.64 [R1+0xb10], R16 ;  /* 0x000b101001007387 */ /* 0x0003e80000100a00 */
[----:B------:R3:W-:Y:S01]  /*b760*/  STL.64 [R1+0xb08], R14 ;  /* 0x000b080e01007387 */ /* 0x0007e20000100a00 */
[----:B-1----:R-:W-:-:S02]  /*b770*/  LEA R16, P0, R20, R25, 0x1 ;  /* 0x0000001914107211 */ /* 0x002fc400078008ff */
[CC--:B---3--:R-:W-:Y:S02]  /*b780*/  LEA R14, P1, R11.reuse, R25.reuse, 0x1 ;  /* 0x000000190b0e7211 */ /* 0x0c8fe400078208ff */
[-C--:B------:R-:W-:Y:S02]  /*b790*/  LEA.HI.X.SX32 R17, R20, R26.reuse, 0x1, P0 ;  /* 0x0000001a14117211 */ /* 0x080fe400000f0eff */
[----:B------:R-:W-:Y:S01]  /*b7a0*/  LEA.HI.X.SX32 R15, R11, R26, 0x1, P1 ;  /* 0x0000001a0b0f7211 */ /* 0x000fe200008f0eff */
[----:B------:R-:W-:Y:S01]  /*b7b0*/  STL.64 [R1+0x1198], R6 ;  /* 0x0011980601007387 */ /* 0x000fe20000100a00 */
[----:B------:R-:W-:-:S03]  /*b7c0*/  LEA R4, P2, R10, R25, 0x1 ;  /* 0x000000190a047211 */ /* 0x000fc600078408ff */
[----:B------:R1:W-:Y:S01]  /*b7d0*/  STL.64 [R1+0xb00], R16 ;  /* 0x000b001001007387 */ /* 0x0003e20000100a00 */
[----:B------:R-:W-:-:S03]  /*b7e0*/  LEA.HI.X.SX32 R5, R10, R26, 0x1, P2 ;  /* 0x0000001a0a057211 */ /* 0x000fc600010f0eff */
[----:B-1----:R-:W3:Y:S04]  /*b7f0*/  LDL.LU.64 R16, [R1+0x11b0] ;  /* 0x0011b00001107983 */ /* 0x002ee80000300a00 */
[----:B------:R1:W-:Y:S04]  /*b800*/  STL.64 [R1+0xaf8], R14 ;  /* 0x000af80e01007387 */ /* 0x0003e80000100a00 */
[----:B------:R-:W-:Y:S01]  /*b810*/  STL.64 [R1+0xaf0], R4 ;  /* 0x000af00401007387 */ /* 0x000fe20000100a00 */
[----:B-1----:R-:W-:-:S04]  /*b820*/  LEA R14, P0, R21, R25, 0x1 ;  /* 0x00000019150e7211 */ /* 0x002fc800078008ff */
[----:B------:R-:W-:-:S05]  /*b830*/  LEA.HI.X.SX32 R15, R21, R26, 0x1, P0 ;  /* 0x0000001a150f7211 */ /* 0x000fca00000f0eff */
[----:B------:R1:W-:Y:S04]  /*b840*/  STL.64 [R1+0xae8], R14 ;  /* 0x000ae80e01007387 */ /* 0x0003e80000100a00 */
[----:B-1----:R-:W4:Y:S01]  /*b850*/  LDL.LU.64 R14, [R1+0x11a8] ;  /* 0x0011a800010e7983 */ /* 0x002f220000300a00 */
[----:B------:R-:W-:Y:S01]  /*b860*/  IMAD R8, R0, 0x2, R7 ;  /* 0x0000000200087824 */ /* 0x000fe200078e0207 */
[----:B------:R-:W-:-:S04]  /*b870*/  LEA R20, P0, R24, R25, 0x1 ;  /* 0x0000001918147211 */ /* 0x000fc800078008ff */
[-C--:B------:R-:W-:Y:S02]  /*b880*/  LEA.HI.X.SX32 R21, R24, R26.reuse, 0x1, P0 ;  /* 0x0000001a18157211 */ /* 0x080fe400000f0eff */
[CC--:B--2---:R-:W-:Y:S02]  /*b890*/  LEA R6, P1, R13.reuse, R25.reuse, 0x1 ;  /* 0x000000190d067211 */ /* 0x0c4fe400078208ff */
[C---:B------:R-:W-:Y:S02]  /*b8a0*/  LEA R4, P2, R12.reuse, R25, 0x1 ;  /* 0x000000190c047211 */ /* 0x040fe400078408ff */
[-C--:B------:R-:W-:Y:S02]  /*b8b0*/  LEA.HI.X.SX32 R7, R13, R26.reuse, 0x1, P1 ;  /* 0x0000001a0d077211 */ /* 0x080fe400008f0eff */
[----:B------:R-:W-:-:S03]  /*b8c0*/  LEA.HI.X.SX32 R5, R12, R26, 0x1, P2 ;  /* 0x0000001a0c057211 */ /* 0x000fc600010f0eff */
[----:B------:R-:W-:Y:S04]  /*b8d0*/  STL.64 [R1+0xae0], R6 ;  /* 0x000ae00601007387 */ /* 0x000fe80000100a00 */
[----:B------:R-:W-:Y:S04]  /*b8e0*/  STL.64 [R1+0xad8], R4 ;  /* 0x000ad80401007387 */ /* 0x000fe80000100a00 */
[----:B------:R1:W-:Y:S02]  /*b8f0*/  STL.64 [R1+0xad0], R20 ;  /* 0x000ad01401007387 */ /* 0x0003e40000100a00 */
[----:B-1----:R-:W-:-:S04]  /*b900*/  LEA R20, P0, R27, R25, 0x1 ;  /* 0x000000191b147211 */ /* 0x002fc800078008ff */
[-C--:B------:R-:W-:Y:S02]  /*b910*/  LEA.HI.X.SX32 R21, R27, R26.reuse, 0x1, P0 ;  /* 0x0000001a1b157211 */ /* 0x080fe400000f0eff */
[CC--:B----4-:R-:W-:Y:S02]  /*b920*/  LEA R6, P1, R15.reuse, R25.reuse, 0x1 ;  /* 0x000000190f067211 */ /* 0x0d0fe400078208ff */
[C---:B------:R-:W-:Y:S02]  /*b930*/  LEA R4, P2, R14.reuse, R25, 0x1 ;  /* 0x000000190e047211 */ /* 0x040fe400078408ff */
[-C--:B------:R-:W-:Y:S02]  /*b940*/  LEA.HI.X.SX32 R7, R15, R26.reuse, 0x1, P1 ;  /* 0x0000001a0f077211 */ /* 0x080fe400008f0eff */
[----:B------:R-:W-:-:S03]  /*b950*/  LEA.HI.X.SX32 R5, R14, R26, 0x1, P2 ;  /* 0x0000001a0e057211 */ /* 0x000fc600010f0eff */
[----:B------:R3:W-:Y:S04]  /*b960*/  STL.64 [R1+0xac8], R6 ;  /* 0x000ac80601007387 */ /* 0x0007e80000100a00 */
[----:B------:R1:W-:Y:S01]  /*b970*/  STL.64 [R1+0xac0], R4 ;  /* 0x000ac00401007387 */ /* 0x0003e20000100a00 */
[CC--:B---3--:R-:W-:Y:S02]  /*b980*/  LEA R6, P1, R17.reuse, R25.reuse, 0x1 ;  /* 0x0000001911067211 */ /* 0x0c8fe400078208ff */
[CC--:B-1----:R-:W-:Y:S02]  /*b990*/  LEA R4, P2, R16.reuse, R25.reuse, 0x1 ;  /* 0x0000001910047211 */ /* 0x0c2fe400078408ff */
[-C--:B------:R-:W-:Y:S02]  /*b9a0*/  LEA.HI.X.SX32 R7, R17, R26.reuse, 0x1, P1 ;  /* 0x0000001a11077211 */ /* 0x080fe400008f0eff */
[----:B------:R-:W-:Y:S01]  /*b9b0*/  LEA.HI.X.SX32 R5, R16, R26, 0x1, P2 ;  /* 0x0000001a10057211 */ /* 0x000fe200010f0eff */
[----:B------:R1:W-:Y:S04]  /*b9c0*/  STL.64 [R1+0xab8], R20 ;  /* 0x000ab81401007387 */ /* 0x0003e80000100a00 */
[----:B------:R-:W-:Y:S04]  /*b9d0*/  STL.64 [R1+0xab0], R6 ;  /* 0x000ab00601007387 */ /* 0x000fe80000100a00 */
[----:B------:R2:W-:Y:S01]  /*b9e0*/  STL.64 [R1+0xaa8], R4 ;  /* 0x000aa80401007387 */ /* 0x0005e20000100a00 */
[----:B-1----:R-:W-:-:S04]  /*b9f0*/  LEA R20, P0, R28, R25, 0x1 ;  /* 0x000000191c147211 */ /* 0x002fc800078008ff */
[----:B------:R-:W-:Y:S02]  /*ba00*/  LEA.HI.X.SX32 R21, R28, R26, 0x1, P0 ;  /* 0x0000001a1c157211 */ /* 0x000fe400000f0eff */
[----:B--2---:R-:W-:-:S04]  /*ba10*/  LEA R4, P2, R18, R25, 0x1 ;  /* 0x0000001912047211 */ /* 0x004fc800078408ff */
[----:B------:R-:W-:Y:S01]  /*ba20*/  LEA.HI.X.SX32 R5, R18, R26, 0x1, P2 ;  /* 0x0000001a12057211 */ /* 0x000fe200010f0eff */
[----:B------:R-:W-:Y:S01]  /*ba30*/  STL.64 [R1+0xaa0], R20 ;  /* 0x000aa01401007387 */ /* 0x000fe20000100a00 */
[----:B------:R-:W-:-:S03]  /*ba40*/  LEA R6, P1, R19, R25, 0x1 ;  /* 0x0000001913067211 */ /* 0x000fc600078208ff */
[----:B------:R1:W-:Y:S01]  /*ba50*/  STL.64 [R1+0xa90], R4 ;  /* 0x000a900401007387 */ /* 0x0003e20000100a00 */
[----:B------:R-:W-:Y:S02]  /*ba60*/  LEA.HI.X.SX32 R7, R19, R26, 0x1, P1 ;  /* 0x0000001a13077211 */ /* 0x000fe400008f0eff */
[----:B-1----:R-:W-:-:S04]  /*ba70*/  LEA R4, P0, R29, R25, 0x1 ;  /* 0x000000191d047211 */ /* 0x002fc800078008ff */
[----:B------:R-:W-:Y:S01]  /*ba80*/  LEA.HI.X.SX32 R5, R29, R26, 0x1, P0 ;  /* 0x0000001a1d057211 */ /* 0x000fe200000f0eff */
[----:B------:R1:W-:Y:S04]  /*ba90*/  STL.64 [R1+0xa98], R6 ;  /* 0x000a980601007387 */ /* 0x0003e80000100a00 */
[----:B------:R2:W-:Y:S01]  /*baa0*/  STL.64 [R1+0xa88], R4 ;  /* 0x000a880401007387 */ /* 0x0005e20000100a00 */
[----:B-1----:R-:W-:-:S03]  /*bab0*/  LEA R6, P1, R23, R25, 0x1 ;  /* 0x0000001917067211 */ /* 0x002fc600078208ff */
[----:B--2---:R-:W2:Y:S01]  /*bac0*/  LDL.LU.64 R4, [R1+0x11a0] ;  /* 0x0011a00001047983 */ /* 0x004ea20000300a00 */
[----:B------:R-:W-:-:S05]  /*bad0*/  LEA.HI.X.SX32 R7, R23, R26, 0x1, P1 ;  /* 0x0000001a17077211 */ /* 0x000fca00008f0eff */
[----:B------:R1:W-:Y:S04]  /*bae0*/  STL.64 [R1+0xa80], R6 ;  /* 0x000a800601007387 */ /* 0x0003e80000100a00 */
[----:B-1----:R-:W3:Y:S01]  /*baf0*/  LDL.LU.64 R6, [R1+0x1198] ;  /* 0x0011980001067983 */ /* 0x002ee20000300a00 */
[----:B------:R-:W-:-:S04]  /*bb00*/  LEA R9, R0, R8, 0x1 ;  /* 0x0000000800097211 */ /* 0x000fc800078e08ff */
[----:B------:R-:W-:-:S04]  /*bb10*/  LEA R10, R0, R9, 0x1 ;  /* 0x00000009000a7211 */ /* 0x000fc800078e08ff */
[----:B------:R-:W-:-:S05]  /*bb20*/  LEA R11, R0, R10, 0x1 ;  /* 0x0000000a000b7211 */ /* 0x000fca00078e08ff */
[----:B------:R-:W-:Y:S01]  /*bb30*/  IMAD R12, R0, 0x2, R11 ;  /* 0x00000002000c7824 */ /* 0x000fe200078e020b */
[----:B------:R-:W-:-:S04]  /*bb40*/  LEA R20, P2, R2, R25, 0x1 ;  /* 0x0000001902147211 */ /* 0x000fc800078408ff */
[----:B------:R-:W-:-:S04]  /*bb50*/  LEA R13, R0, R12, 0x1 ;  /* 0x0000000c000d7211 */ /* 0x000fc800078e08ff */
[----:B------:R-:W-:Y:S02]  /*bb60*/  LEA R14, R0, R13, 0x1 ;  /* 0x0000000d000e7211 */ /* 0x000fe400078e08ff */
[----:B------:R-:W-:Y:S02]  /*bb70*/  LEA.HI.X.SX32 R21, R2, R26, 0x1, P2 ;  /* 0x0000001a02157211 */ /* 0x000fe400010f0eff */
[C---:B------:R-:W-:Y:S02]  /*bb80*/  LEA R15, R0.reuse, R14, 0x1 ;  /* 0x0000000e000f7211 */ /* 0x040fe400078e08ff */
[C---:B------:R-:W-:Y:S01]  /*bb90*/  LEA R28, P0, R3.reuse, R25, 0x1 ;  /* 0x00000019031c7211 */ /* 0x040fe200078008ff */
[----:B------:R1:W-:Y:S02]  /*bba0*/  STL.64 [R1+0xa78], R20 ;  /* 0x000a781401007387 */ /* 0x0003e40000100a00 */
[----:B------:R-:W-:Y:S01]  /*bbb0*/  IMAD R16, R0, 0x2, R15 ;  /* 0x0000000200107824 */ /* 0x000fe200078e020f */
[----:B------:R-:W-:-:S04]  /*bbc0*/  LEA.HI.X.SX32 R29, R3, R26, 0x1, P0 ;  /* 0x0000001a031d7211 */ /* 0x000fc800000f0eff */
[C---:B------:R-:W-:Y:S01]  /*bbd0*/  LEA R17, R0.reuse, R16, 0x1 ;  /* 0x0000001000117211 */ /* 0x040fe200078e08ff */
[----:B------:R3:W-:Y:S03]  /*bbe0*/  STL.64 [R1+0xa70], R28 ;  /* 0x000a701c01007387 */ /* 0x0007e60000100a00 */
[----:B------:R-:W-:-:S04]  /*bbf0*/  LEA R18, R0, R17, 0x1 ;  /* 0x0000001100127211 */ /* 0x000fc800078e08ff */
[----:B------:R-:W-:-:S05]  /*bc00*/  LEA R2, R0, R18, 0x1 ;  /* 0x0000001200027211 */ /* 0x000fca00078e08ff */
[----:B------:R-:W-:-:S05]  /*bc10*/  IMAD R19, R0, 0x2, R2 ;  /* 0x0000000200137824 */ /* 0x000fca00078e0202 */
[----:B------:R-:W-:Y:S02]  /*bc20*/  LEA R3, R0, R19, 0x1 ;  /* 0x0000001300037211 */ /* 0x000fe400078e08ff */
[CC--:B--2---:R-:W-:Y:S02]  /*bc30*/  LEA R22, P1, R4.reuse, R25.reuse, 0x1 ;  /* 0x0000001904167211 */ /* 0x0c4fe400078208ff */
[C---:B-1----:R-:W-:Y:S02]  /*bc40*/  LEA R20, P2, R5.reuse, R25, 0x1 ;  /* 0x0000001905147211 */ /* 0x042fe400078408ff */
[-C--:B------:R-:W-:Y:S02]  /*bc50*/  LEA.HI.X.SX32 R23, R4, R26.reuse, 0x1, P1 ;  /* 0x0000001a04177211 */ /* 0x080fe400008f0eff */
[----:B------:R-:W-:-:S03]  /*bc60*/  LEA.HI.X.SX32 R21, R5, R26, 0x1, P2 ;  /* 0x0000001a05157211 */ /* 0x000fc600010f0eff */
[----:B------:R1:W-:Y:S04]  /*bc70*/  STL.64 [R1+0xa68], R22 ;  /* 0x000a681601007387 */ /* 0x0003e80000100a00 */
[----:B------:R2:W-:Y:S01]  /*bc80*/  STL.64 [R1+0xa60], R20 ;  /* 0x000a601401007387 */ /* 0x0005e20000100a00 */
[CC--:B---3--:R-:W-:Y:S02]  /*bc90*/  LEA R28, P0, R6.reuse, R25.reuse, 0x1 ;  /* 0x00000019061c7211 */ /* 0x0c8fe400078008ff */
[-C--:B-1----:R-:W-:Y:S02]  /*bca0*/  LEA R22, P1, R7, R25.reuse, 0x1 ;  /* 0x0000001907167211 */ /* 0x082fe400078208ff */
[----:B------:R-:W-:Y:S02]  /*bcb0*/  LEA.HI.X.SX32 R29, R6, R26, 0x1, P0 ;  /* 0x0000001a061d7211 */ /* 0x000fe400000f0eff */
[----:B--2---:R-:W-:-:S02]  /*bcc0*/  LEA R20, P2, R8, R25, 0x1 ;  /* 0x0000001908147211 */ /* 0x004fc400078408ff */
[-C--:B------:R-:W-:Y:S02]  /*bcd0*/  LEA.HI.X.SX32 R23, R7, R26.reuse, 0x1, P1 ;  /* 0x0000001a07177211 */ /* 0x080fe400008f0eff */
[----:B------:R-:W-:Y:S01]  /*bce0*/  LEA.HI.X.SX32 R21, R8, R26, 0x1, P2 ;  /* 0x0000001a08157211 */ /* 0x000fe200010f0eff */
[----:B------:R1:W-:Y:S04]  /*bcf0*/  STL.64 [R1+0xa58], R28 ;  /* 0x000a581c01007387 */ /* 0x0003e80000100a00 */
[----:B------:R2:W-:Y:S04]  /*bd00*/  STL.64 [R1+0xa50], R22 ;  /* 0x000a501601007387 */ /* 0x0005e80000100a00 */
[----:B------:R3:W-:Y:S01]  /*bd10*/  STL.64 [R1+0xa48], R20 ;  /* 0x000a481401007387 */ /* 0x0007e20000100a00 */
[----:B-1----:R-:W-:-:S02]  /*bd20*/  LEA R28, P0, R9, R25, 0x1 ;  /* 0x00000019091c7211 */ /* 0x002fc400078008ff */
[CC--:B--2---:R-:W-:Y:S02]  /*bd30*/  LEA R22, P1, R10.reuse, R25.reuse, 0x1 ;  /* 0x000000190a167211 */ /* 0x0c4fe400078208ff */
[-C--:B------:R-:W-:Y:S02]  /*bd40*/  LEA.HI.X.SX32 R29, R9, R26.reuse, 0x1, P0 ;  /* 0x0000001a091d7211 */ /* 0x080fe400000f0eff */
[C---:B---3--:R-:W-:Y:S02]  /*bd50*/  LEA R20, P2, R11.reuse, R25, 0x1 ;  /* 0x000000190b147211 */ /* 0x048fe400078408ff */
[-C--:B------:R-:W-:Y:S02]  /*bd60*/  LEA.HI.X.SX32 R23, R10, R26.reuse, 0x1, P1 ;  /* 0x0000001a0a177211 */ /* 0x080fe400008f0eff */
[----:B------:R-:W-:Y:S01]  /*bd70*/  LEA.HI.X.SX32 R21, R11, R26, 0x1, P2 ;  /* 0x0000001a0b157211 */ /* 0x000fe200010f0eff */
[----:B------:R1:W-:Y:S01]  /*bd80*/  STL.64 [R1+0xa40], R28 ;  /* 0x000a401c01007387 */ /* 0x0003e20000100a00 */
[----:B------:R-:W-:-:S03]  /*bd90*/  LEA R4, R0, R3, 0x1 ;  /* 0x0000000300047211 */ /* 0x000fc600078e08ff */
[----:B------:R2:W-:Y:S01]  /*bda0*/  STL.64 [R1+0xa38], R22 ;  /* 0x000a381601007387 */ /* 0x0005e20000100a00 */
[----:B------:R-:W-:-:S03]  /*bdb0*/  LEA R5, R0, R4, 0x1 ;  /* 0x0000000400057211 */ /* 0x000fc600078e08ff */
[----:B------:R3:W-:Y:S01]  /*bdc0*/  STL.64 [R1+0xa30], R20 ;  /* 0x000a301401007387 */ /* 0x0007e20000100a00 */
[CC--:B-1----:R-:W-:Y:S02]  /*bdd0*/  LEA R28, P0, R12.reuse, R25.reuse, 0x1 ;  /* 0x000000190c1c7211 */ /* 0x0c2fe400078008ff */
[CC--:B--2---:R-:W-:Y:S02]  /*bde0*/  LEA R22, P1, R13.reuse, R25.reuse, 0x1 ;  /* 0x000000190d167211 */ /* 0x0c4fe400078208ff */
[-C--:B------:R-:W-:Y:S02]  /*bdf0*/  LEA.HI.X.SX32 R29, R12, R26.reuse, 0x1, P0 ;  /* 0x0000001a0c1d7211 */ /* 0x080fe400000f0eff */
[C---:B---3--:R-:W-:Y:S02]  /*be00*/  LEA R20, P2, R14.reuse, R25, 0x1 ;  /* 0x000000190e147211 */ /* 0x048fe400078408ff */
[-C--:B------:R-:W-:Y:S02]  /*be10*/  LEA.HI.X.SX32 R23, R13, R26.reuse, 0x1, P1 ;  /* 0x0000001a0d177211 */ /* 0x080fe400008f0eff */
[----:B------:R-:W-:Y:S01]  /*be20*/  LEA.HI.X.SX32 R21, R14, R26, 0x1, P2 ;  /* 0x0000001a0e157211 */ /* 0x000fe200010f0eff */
[C---:B------:R-:W-:Y:S01]  /*be30*/  IMAD R6, R0.reuse, 0x2, R5 ;  /* 0x0000000200067824 */ /* 0x040fe200078e0205 */
[----:B------:R-:W-:Y:S04]  /*be40*/  STL.64 [R1+0xa28], R28 ;  /* 0x000a281c01007387 */ /* 0x000fe80000100a00 */
[----:B------:R1:W-:Y:S01]  /*be50*/  STL.64 [R1+0xa20], R22 ;  /* 0x000a201601007387 */ /* 0x0003e20000100a00 */
[----:B------:R-:W-:-:S03]  /*be60*/  LEA R7, R0, R6, 0x1 ;  /* 0x0000000600077211 */ /* 0x000fc600078e08ff */
[----:B------:R2:W-:Y:S01]  /*be70*/  STL.64 [R1+0xa18], R20 ;  /* 0x000a181401007387 */ /* 0x0005e20000100a00 */
[----:B------:R-:W-:Y:S02]  /*be80*/  LEA R8, R0, R7, 0x1 ;  /* 0x0000000700087211 */ /* 0x000fe400078e08ff */
[CC--:B-1----:R-:W-:Y:S02]  /*be90*/  LEA R22, P0, R15.reuse, R25.reuse, 0x1 ;  /* 0x000000190f167211 */ /* 0x0c2fe400078008ff */
[CC--:B--2---:R-:W-:Y:S02]  /*bea0*/  LEA R20, P1, R16.reuse, R25.reuse, 0x1 ;  /* 0x0000001910147211 */ /* 0x0c4fe400078208ff */
[-C--:B------:R-:W-:Y:S02]  /*beb0*/  LEA.HI.X.SX32 R23, R15, R26.reuse, 0x1, P0 ;  /* 0x0000001a0f177211 */ /* 0x080fe400000f0eff */
[----:B------:R-:W-:Y:S02]  /*bec0*/  LEA.HI.X.SX32 R21, R16, R26, 0x1, P1 ;  /* 0x0000001a10157211 */ /* 0x000fe400008f0eff */
[----:B------:R-:W-:Y:S01]  /*bed0*/  LEA R12, P2, R17, R25, 0x1 ;  /* 0x00000019110c7211 */ /* 0x000fe200078408ff */
[----:B------:R1:W-:Y:S01]  /*bee0*/  STL.64 [R1+0xa10], R22 ;  /* 0x000a101601007387 */ /* 0x0003e20000100a00 */
[----:B------:R-:W-:-:S03]  /*bef0*/  LEA R9, R0, R8, 0x1 ;  /* 0x0000000800097211 */ /* 0x000fc600078e08ff */
[----:B------:R2:W-:Y:S01]  /*bf00*/  STL.64 [R1+0xa08], R20 ;  /* 0x000a081401007387 */ /* 0x0005e20000100a00 */
[-C--:B------:R-:W-:Y:S02]  /*bf10*/  LEA.HI.X.SX32 R13, R17, R26.reuse, 0x1, P2 ;  /* 0x0000001a110d7211 */ /* 0x080fe400010f0eff */
[CC--:B------:R-:W-:Y:S02]  /*bf20*/  LEA R14, P2, R19.reuse, R25.reuse, 0x1 ;  /* 0x00000019130e7211 */ /* 0x0c0fe400078408ff */
[-C--:B-1----:R-:W-:Y:S02]  /*bf30*/  LEA R22, P0, R18, R25.reuse, 0x1 ;  /* 0x0000001912167211 */ /* 0x082fe400078008ff */
[----:B--2---:R-:W-:Y:S01]  /*bf40*/  LEA R20, P1, R2, R25, 0x1 ;  /* 0x0000001902147211 */ /* 0x004fe200078208ff */
[----:B------:R-:W-:Y:S01]  /*bf50*/  IMAD R10, R0, 0x2, R9 ;  /* 0x00000002000a7824 */ /* 0x000fe200078e0209 */
[-C--:B------:R-:W-:Y:S02]  /*bf60*/  LEA.HI.X.SX32 R23, R18, R26.reuse, 0x1, P0 ;  /* 0x0000001a12177211 */ /* 0x080fe400000f0eff */
[-C--:B------:R-:W-:Y:S01]  /*bf70*/  LEA.HI.X.SX32 R21, R2, R26.reuse, 0x1, P1 ;  /* 0x0000001a02157211 */ /* 0x080fe200008f0eff */
[----:B------:R1:W-:Y:S01]  /*bf80*/  STL.64 [R1+0xa00], R12 ;  /* 0x000a000c01007387 */ /* 0x0003e20000100a00 */
[----:B------:R-:W-:-:S02]  /*bf90*/  LEA.HI.X.SX32 R15, R19, R26, 0x1, P2 ;  /* 0x0000001a130f7211 */ /* 0x000fc400010f0eff */
[----:B------:R-:W-:Y:S01]  /*bfa0*/  LEA R11, R0, R10, 0x1 ;  /* 0x0000000a000b7211 */ /* 0x000fe200078e08ff */
[----:B------:R-:W-:Y:S01]  /*bfb0*/  STL.64 [R1+0x9f8], R22 ;  /* 0x0009f81601007387 */ /* 0x000fe20000100a00 */
[----:B------:R-:W-:-:S03]  /*bfc0*/  LEA R16, P1, R4, R25, 0x1 ;  /* 0x0000001904107211 */ /* 0x000fc600078208ff */
[----:B------:R2:W-:Y:S04]  /*bfd0*/  STL.64 [R1+0x9f0], R20 ;  /* 0x0009f01401007387 */ /* 0x0005e80000100a00 */
[----:B------:R3:W-:Y:S01]  /*bfe0*/  STL.64 [R1+0x9e8], R14 ;  /* 0x0009e80e01007387 */ /* 0x0007e20000100a00 */
[----:B-1----:R-:W-:Y:S02]  /*bff0*/  LEA R12, R0, R11, 0x1 ;  /* 0x0000000b000c7211 */ /* 0x002fe400078e08ff */
[----:B------:R-:W-:Y:S02]  /*c000*/  LEA.HI.X.SX32 R17, R4, R26, 0x1, P1 ;  /* 0x0000001a04117211 */ /* 0x000fe400008f0eff */
[-C--:B--2---:R-:W-:Y:S02]  /*c010*/  LEA R20, P0, R3, R25.reuse, 0x1 ;  /* 0x0000001903147211 */ /* 0x084fe400078008ff */
[----:B---3--:R-:W-:-:S02]  /*c020*/  LEA R14, P2, R5, R25, 0x1 ;  /* 0x00000019050e7211 */ /* 0x008fc400078408ff */
[-C--:B------:R-:W-:Y:S02]  /*c030*/  LEA.HI.X.SX32 R21, R3, R26.reuse, 0x1, P0 ;  /* 0x0000001a03157211 */ /* 0x080fe400000f0eff */
[----:B------:R-:W-:Y:S02]  /*c040*/  LEA.HI.X.SX32 R15, R5, R26, 0x1, P2 ;  /* 0x0000001a050f7211 */ /* 0x000fe400010f0eff */
[----:B------:R-:W-:Y:S01]  /*c050*/  LEA R13, R0, R12, 0x1 ;  /* 0x0000000c000d7211 */ /* 0x000fe200078e08ff */
[----:B------:R-:W-:Y:S01]  /*c060*/  STL.64 [R1+0x9e0], R20 ;  /* 0x0009e01401007387 */ /* 0x000fe20000100a00 */
[----:B------:R-:W-:-:S03]  /*c070*/  LEA R18, P0, R6, R25, 0x1 ;  /* 0x0000001906127211 */ /* 0x000fc600078008ff */
[----:B------:R1:W-:Y:S01]  /*c080*/  STL.64 [R1+0x9d8], R16 ;  /* 0x0009d81001007387 */ /* 0x0003e20000100a00 */
[----:B------:R-:W-:-:S03]  /*c090*/  IMAD R2, R0, 0x2, R13 ;  /* 0x0000000200027824 */ /* 0x000fc600078e020d */
[----:B------:R2:W-:Y:S01]  /*c0a0*/  STL.64 [R1+0x9d0], R14 ;  /* 0x0009d00e01007387 */ /* 0x0005e20000100a00 */
[-C--:B------:R-:W-:Y:S02]  /*c0b0*/  LEA.HI.X.SX32 R19, R6, R26.reuse, 0x1, P0 ;  /* 0x0000001a06137211 */ /* 0x080fe400000f0eff */
[CC--:B-1----:R-:W-:Y:S02]  /*c0c0*/  LEA R16, P1, R7.reuse, R25.reuse, 0x1 ;  /* 0x0000001907107211 */ /* 0x0c2fe400078208ff */
[CC--:B--2---:R-:W-:Y:S02]  /*c0d0*/  LEA R14, P2, R8.reuse, R25.reuse, 0x1 ;  /* 0x00000019080e7211 */ /* 0x0c4fe400078408ff */
[-C--:B------:R-:W-:Y:S02]  /*c0e0*/  LEA.HI.X.SX32 R17, R7, R26.reuse, 0x1, P1 ;  /* 0x0000001a07117211 */ /* 0x080fe400008f0eff */
[----:B------:R-:W-:Y:S02]  /*c0f0*/  LEA.HI.X.SX32 R15, R8, R26, 0x1, P2 ;  /* 0x0000001a080f7211 */ /* 0x000fe400010f0eff */
[C---:B------:R-:W-:Y:S01]  /*c100*/  LEA R4, R0.reuse, R2, 0x1 ;  /* 0x0000000200047211 */ /* 0x040fe200078e08ff */
[----:B------:R1:W-:Y:S03]  /*c110*/  STL.64 [R1+0x9c8], R18 ;  /* 0x0009c81201007387 */ /* 0x0003e60000100a00 */
[----:B------:R-:W-:Y:S01]  /*c120*/  LEA R3, R0, R4, 0x1 ;  /* 0x0000000400037211 */ /* 0x000fe200078e08ff */
[----:B------:R2:W-:Y:S04]  /*c130*/  STL.64 [R1+0x9c0], R16 ;  /* 0x0009c01001007387 */ /* 0x0005e80000100a00 */
[----:B------:R3:W-:Y:S01]  /*c140*/  STL.64 [R1+0x9b8], R14 ;  /* 0x0009b80e01007387 */ /* 0x0007e20000100a00 */
[----:B-1----:R-:W-:-:S02]  /*c150*/  LEA R18, P0, R9, R25, 0x1 ;  /* 0x0000001909127211 */ /* 0x002fc400078008ff */
[-C--:B--2---:R-:W-:Y:S02]  /*c160*/  LEA R16, P1, R10, R25.reuse, 0x1 ;  /* 0x000000190a107211 */ /* 0x084fe400078208ff */
[-C--:B------:R-:W-:Y:S02]  /*c170*/  LEA.HI.X.SX32 R19, R9, R26.reuse, 0x1, P0 ;  /* 0x0000001a09137211 */ /* 0x080fe400000f0eff */
[C---:B---3--:R-:W-:Y:S02]  /*c180*/  LEA R14, P2, R11.reuse, R25, 0x1 ;  /* 0x000000190b0e7211 */ /* 0x048fe400078408ff */
[----:B------:R-:W-:Y:S02]  /*c190*/  LEA R8, R0, R3, 0x1 ;  /* 0x0000000300087211 */ /* 0x000fe400078e08ff */
[-C--:B------:R-:W-:Y:S02]  /*c1a0*/  LEA.HI.X.SX32 R17, R10, R26.reuse, 0x1, P1 ;  /* 0x0000001a0a117211 */ /* 0x080fe400008f0eff */
[----:B------:R-:W-:Y:S01]  /*c1b0*/  LEA.HI.X.SX32 R15, R11, R26, 0x1, P2 ;  /* 0x0000001a0b0f7211 */ /* 0x000fe200010f0eff */
[----:B------:R1:W-:Y:S01]  /*c1c0*/  STL.64 [R1+0x9b0], R18 ;  /* 0x0009b01201007387 */ /* 0x0003e20000100a00 */
[----:B------:R-:W-:-:S03]  /*c1d0*/  IMAD R7, R0, 0x2, R8 ;  /* 0x0000000200077824 */ /* 0x000fc600078e0208 */
[----:B------:R2:W-:Y:S04]  /*c1e0*/  STL.64 [R1+0x9a8], R16 ;  /* 0x0009a81001007387 */ /* 0x0005e80000100a00 */
[----:B------:R3:W-:Y:S01]  /*c1f0*/  STL.64 [R1+0x9a0], R14 ;  /* 0x0009a00e01007387 */ /* 0x0007e20000100a00 */
[CC--:B-1----:R-:W-:Y:S02]  /*c200*/  LEA R18, P0, R12.reuse, R25.reuse, 0x1 ;  /* 0x000000190c127211 */ /* 0x0c2fe400078008ff */
[-C--:B--2---:R-:W-:Y:S02]  /*c210*/  LEA R16, P1, R13, R25.reuse, 0x1 ;  /* 0x000000190d107211 */ /* 0x084fe400078208ff */
[----:B------:R-:W-:Y:S02]  /*c220*/  LEA.HI.X.SX32 R19, R12, R26, 0x1, P0 ;  /* 0x0000001a0c137211 */ /* 0x000fe400000f0eff */
[----:B---3--:R-:W-:-:S02]  /*c230*/  LEA R14, P2, R2, R25, 0x1 ;  /* 0x00000019020e7211 */ /* 0x008fc400078408ff */
[----:B------:R-:W-:Y:S02]  /*c240*/  LEA R9, R0, R7, 0x1 ;  /* 0x0000000700097211 */ /* 0x000fe400078e08ff */
[-C--:B------:R-:W-:Y:S02]  /*c250*/  LEA.HI.X.SX32 R17, R13, R26.reuse, 0x1, P1 ;  /* 0x0000001a0d117211 */ /* 0x080fe400008f0eff */
[----:B------:R-:W-:Y:S01]  /*c260*/  LEA.HI.X.SX32 R15, R2, R26, 0x1, P2 ;  /* 0x0000001a020f7211 */ /* 0x000fe200010f0eff */
[----:B------:R-:W-:Y:S01]  /*c270*/  STL.64 [R1+0x998], R18 ;  /* 0x0009981201007387 */ /* 0x000fe20000100a00 */
[----:B------:R-:W-:-:S03]  /*c280*/  LEA R10, R0, R9, 0x1 ;  /* 0x00000009000a7211 */ /* 0x000fc600078e08ff */
[----:B------:R1:W-:Y:S01]  /*c290*/  STL.64 [R1+0x990], R16 ;  /* 0x0009901001007387 */ /* 0x0003e20000100a00 */
[----:B------:R-:W-:-:S03]  /*c2a0*/  LEA R5, R0, R10, 0x1 ;  /* 0x0000000a00057211 */ /* 0x000fc600078e08ff */
[----:B------:R2:W-:Y:S01]  /*c2b0*/  STL.64 [R1+0x988], R14 ;  /* 0x0009880e01007387 */ /* 0x0005e20000100a00 */
[-C--:B------:R-:W-:Y:S02]  /*c2c0*/  LEA R12, P2, R8, R25.reuse, 0x1 ;  /* 0x00000019080c7211 */ /* 0x080fe400078408ff */
[CC--:B-1----:R-:W-:Y:S02]  /*c2d0*/  LEA R16, P0, R4.reuse, R25.reuse, 0x1 ;  /* 0x0000001904107211 */ /* 0x0c2fe400078008ff */
[CC--:B--2---:R-:W-:Y:S02]  /*c2e0*/  LEA R14, P1, R3.reuse, R25.reuse, 0x1 ;  /* 0x00000019030e7211 */ /* 0x0c4fe400078208ff */
[-C--:B------:R-:W-:Y:S02]  /*c2f0*/  LEA.HI.X.SX32 R17, R4, R26.reuse, 0x1, P0 ;  /* 0x0000001a04117211 */ /* 0x080fe400000f0eff */
[-C--:B------:R-:W-:Y:S01]  /*c300*/  LEA.HI.X.SX32 R15, R3, R26.reuse, 0x1, P1 ;  /* 0x0000001a030f7211 */ /* 0x080fe200008f0eff */
[----:B------:R-:W-:Y:S01]  /*c310*/  IMAD R6, R0, 0x2, R5 ;  /* 0x0000000200067824 */ /* 0x000fe200078e0205 */
[----:B------:R-:W-:Y:S01]  /*c320*/  LEA.HI.X.SX32 R13, R8, R26, 0x1, P2 ;  /* 0x0000001a080d7211 */ /* 0x000fe200010f0eff */
[----:B------:R-:W-:Y:S01]  /*c330*/  STL.64 [R1+0x980], R16 ;  /* 0x0009801001007387 */ /* 0x000fe20000100a00 */
[----:B------:R-:W-:-:S03]  /*c340*/  LEA R2, P2, R10, R25, 0x1 ;  /* 0x000000190a027211 */ /* 0x000fc600078408ff */
[----:B------:R1:W-:Y:S01]  /*c350*/  STL.64 [R1+0x978], R14 ;  /* 0x0009780e01007387 */ /* 0x0003e20000100a00 */
[----:B------:R-:W-:-:S03]  /*c360*/  LEA R8, R0, R6, 0x1 ;  /* 0x0000000600087211 */ /* 0x000fc600078e08ff */
[----:B------:R2:W-:Y:S01]  /*c370*/  STL.64 [R1+0x970], R12 ;  /* 0x0009700c01007387 */ /* 0x0005e20000100a00 */
[----:B------:R-:W-:Y:S02]  /*c380*/  LEA.HI.X.SX32 R3, R10, R26, 0x1, P2 ;  /* 0x0000001a0a037211 */ /* 0x000fe400010f0eff */
[----:B------:R-:W-:Y:S02]  /*c390*/  LEA R4, R0, R8, 0x1 ;  /* 0x0000000800047211 */ /* 0x000fe400078e08ff */
[-C--:B-1----:R-:W-:Y:S02]  /*c3a0*/  LEA R14, P0, R7, R25.reuse, 0x1 ;  /* 0x00000019070e7211 */ /* 0x082fe400078008ff */
[-C--:B--2---:R-:W-:Y:S02]  /*c3b0*/  LEA R12, P1, R9, R25.reuse, 0x1 ;  /* 0x00000019090c7211 */ /* 0x084fe400078208ff */
[-C--:B------:R-:W-:Y:S02]  /*c3c0*/  LEA.HI.X.SX32 R15, R7, R26.reuse, 0x1, P0 ;  /* 0x0000001a070f7211 */ /* 0x080fe400000f0eff */
[----:B------:R-:W-:Y:S01]  /*c3d0*/  LEA.HI.X.SX32 R13, R9, R26, 0x1, P1 ;  /* 0x0000001a090d7211 */ /* 0x000fe200008f0eff */
[----:B------:R1:W-:Y:S01]  /*c3e0*/  STL.64 [R1+0x958], R2 ;  /* 0x0009580201007387 */ /* 0x0003e20000100a00 */
[----:B------:R-:W-:-:S03]  /*c3f0*/  LEA R16, P0, R5, R25, 0x1 ;  /* 0x0000001905107211 */ /* 0x000fc600078008ff */
[----:B------:R2:W-:Y:S01]  /*c400*/  STL.64 [R1+0x968], R14 ;  /* 0x0009680e01007387 */ /* 0x0005e20000100a00 */
[----:B------:R-:W-:-:S03]  /*c410*/  LEA.HI.X.SX32 R17, R5, R26, 0x1, P0 ;  /* 0x0000001a05117211 */ /* 0x000fc600000f0eff */
[----:B------:R3:W-:Y:S01]  /*c420*/  STL.64 [R1+0x960], R12 ;  /* 0x0009600c01007387 */ /* 0x0007e20000100a00 */
[----:B-1----:R-:W-:Y:S02]  /*c430*/  LEA R3, R0, R4, 0x1 ;  /* 0x0000000400037211 */ /* 0x002fe400078e08ff */
[----:B--2---:R-:W-:-:S03]  /*c440*/  LEA R14, P1, R6, R25, 0x1 ;  /* 0x00000019060e7211 */ /* 0x004fc600078208ff */
[----:B------:R-:W-:Y:S01]  /*c450*/  IMAD R2, R0, 0x2, R3 ;  /* 0x0000000200027824 */ /* 0x000fe200078e0203 */
[----:B---3--:R-:W-:Y:S02]  /*c460*/  LEA R12, P2, R8, R25, 0x1 ;  /* 0x00000019080c7211 */ /* 0x008fe400078408ff */
[-C--:B------:R-:W-:Y:S02]  /*c470*/  LEA.HI.X.SX32 R15, R6, R26.reuse, 0x1, P1 ;  /* 0x0000001a060f7211 */ /* 0x080fe400008f0eff */
[----:B------:R-:W-:Y:S01]  /*c480*/  LEA.HI.X.SX32 R13, R8, R26, 0x1, P2 ;  /* 0x0000001a080d7211 */ /* 0x000fe200010f0eff */
[----:B------:R-:W-:Y:S01]  /*c490*/  STL.64 [R1+0x950], R16 ;  /* 0x0009501001007387 */ /* 0x000fe20000100a00 */
[----:B------:R-:W-:-:S03]  /*c4a0*/  LEA R0, R0, R2, 0x1 ;  /* 0x0000000200007211 */ /* 0x000fc600078e08ff */
[----:B------:R1:W-:Y:S01]  /*c4b0*/  STL.64 [R1+0x948], R14 ;  /* 0x0009480e01007387 */ /* 0x0003e20000100a00 */
[----:B------:R-:W-:-:S03]  /*c4c0*/  LEA R10, P2, R2, R25, 0x1 ;  /* 0x00000019020a7211 */ /* 0x000fc600078408ff */
[----:B------:R2:W-:Y:S01]  /*c4d0*/  STL.64 [R1+0x940], R12 ;  /* 0x0009400c01007387 */ /* 0x0005e20000100a00 */
[-C--:B------:R-:W-:Y:S02]  /*c4e0*/  LEA R6, P3, R0, R25.reuse, 0x1 ;  /* 0x0000001900067211 */ /* 0x080fe400078608ff */
[CC--:B-1----:R-:W-:Y:S02]  /*c4f0*/  LEA R14, P0, R4.reuse, R25.reuse, 0x1 ;  /* 0x00000019040e7211 */ /* 0x0c2fe400078008ff */
[C---:B--2---:R-:W-:Y:S02]  /*c500*/  LEA R12, P1, R3.reuse, R25, 0x1 ;  /* 0x00000019030c7211 */ /* 0x044fe400078208ff */
[-C--:B------:R-:W-:Y:S02]  /*c510*/  LEA.HI.X.SX32 R15, R4, R26.reuse, 0x1, P0 ;  /* 0x0000001a040f7211 */ /* 0x080fe400000f0eff */
[-C--:B------:R-:W-:Y:S02]  /*c520*/  LEA.HI.X.SX32 R13, R3, R26.reuse, 0x1, P1 ;  /* 0x0000001a030d7211 */ /* 0x080fe400008f0eff */
[----:B------:R-:W-:-:S02]  /*c530*/  LEA.HI.X.SX32 R11, R2, R26, 0x1, P2 ;  /* 0x0000001a020b7211 */ /* 0x000fc400010f0eff */
[----:B------:R-:W-:Y:S01]  /*c540*/  LEA.HI.X.SX32 R7, R0, R26, 0x1, P3 ;  /* 0x0000001a00077211 */ /* 0x000fe200018f0eff */
[----:B------:R-:W-:Y:S01]  /*c550*/  STL.64 [R1+0x938], R14 ;  /* 0x0009380e01007387 */ /* 0x000fe20000100a00 */
[----:B------:R-:W-:Y:S01]  /*c560*/  MOV R3, 0x3f800000 ;  /* 0x3f80000000037802 */ /* 0x000fe20000000f00 */
[----:B------:R-:W-:Y:S02]  /*c570*/  IMAD.MOV.U32 R2, RZ, RZ, -0x800000 ;  /* 0xff800000ff027424 */ /* 0x000fe400078e00ff */
[----:B------:R-:W-:Y:S01]  /*c580*/  STL.64 [R1+0x930], R12 ;  /* 0x0009300c01007387 */ /* 0x000fe20000100a00 */
[----:B------:R-:W-:-:S03]  /*c590*/  MOV R4, 0xff800000 ;  /* 0xff80000000047802 */ /* 0x000fc60000000f00 */
[----:B------:R-:W-:Y:S04]  /*c5a0*/  STL.64 [R1+0x928], R10 ;  /* 0x0009280a01007387 */ /* 0x000fe80000100a00 */
[----:B------:R-:W-:Y:S04]  /*c5b0*/  STL.64 [R1+0x920], R6 ;  /* 0x0009200601007387 */ /* 0x000fe80000100a00 */
[----:B------:R1:W-:Y:S04]  /*c5c0*/  STL [R1+0x8dc], R3 ;  /* 0x0008dc0301007387 */ /* 0x0003e80000100800 */
[----:B------:R-:W-:Y:S04]  /*c5d0*/  STL [R1+0x344], RZ ;  /* 0x000344ff01007387 */ /* 0x000fe80000100800 */
[----:B------:R-:W-:Y:S01]  /*c5e0*/  STL [R1+0x200], R2 ;  /* 0x0002000201007387 */ /* 0x000fe20000100800 */
[----:B-1----:R-:W-:-:S03]  /*c5f0*/  MOV R3, 0xff800000 ;  /* 0xff80000000037802 */ /* 0x002fc60000000f00 */
[----:B------:R-:W-:Y:S04]  /*c600*/  STL [R1+0x340], RZ ;  /* 0x000340ff01007387 */ /* 0x000fe80000100800 */
        /* <DEDUP_REMOVED lines=14> */
[----:B------:R-:W-:Y:S01]  /*c6f0*/  STL [R1+0x8d4], RZ ;  /* 0x0008d4ff01007387 */ /* 0x000fe20000100800 */
[----:B-1----:R-:W-:-:S03]  /*c700*/  MOV R4, 0x3f800000 ;  /* 0x3f80000000047802 */ /* 0x002fc60000000f00 */
[----:B------:R1:W-:Y:S01]  /*c710*/  STL [R1+0x8d0], R2 ;  /* 0x0008d00201007387 */ /* 0x0003e20000100800 */
[----:B--2---:R-:W-:-:S03]  /*c720*/  IMAD.MOV.U32 R3, RZ, RZ, 0x3f800000 ;  /* 0x3f800000ff037424 */ /* 0x004fc600078e00ff */
[----:B------:R-:W-:Y:S01]  /*c730*/  STL [R1+0x8e0], R4 ;  /* 0x0008e00401007387 */ /* 0x000fe20000100800 */
[----:B-1----:R-:W-:-:S03]  /*c740*/  MOV R2, 0x3f800000 ;  /* 0x3f80000000027802 */ /* 0x002fc60000000f00 */
        /* <DEDUP_REMOVED lines=13> */
[----:B------:R-:W-:Y:S04]  /*c820*/  STL [R1+0x490], RZ ;  /* 0x000490ff01007387 */ /* 0x000fe80000100800 */
[----:B------:R1:W-:Y:S04]  /*c830*/  STL [R1+0x918], R2 ;  /* 0x0009180201007387 */ /* 0x0003e80000100800 */
[----:B------:R-:W-:Y:S04]  /*c840*/  STL [R1+0x494], RZ ;  /* 0x000494ff01007387 */ /* 0x000fe80000100800 */
        /* <DEDUP_REMOVED lines=241> */
[----:B------:R-:W-:Y:S01]  /*d760*/  STL [R1+0x66c], RZ ;  /* 0x00066cff01007387 */ /* 0x000fe20000100800 */
[----:B------:R-:W-:-:S03]  /*d770*/  MOV R0, c[0x0][0x1a4] ;  /* 0x0000690000007a02 */ /* 0x000fc60000000f00 */
[----:B------:R-:W-:Y:S04]  /*d780*/  STL [R1+0x740], RZ ;  /* 0x000740ff01007387 */ /* 0x000fe80000100800 */
[----:B------:R-:W-:Y:S04]  /*d790*/  STL [R1+0x744], RZ ;  /* 0x000744ff01007387 */ /* 0x000fe80000100800 */
[----:B------:R-:W-:Y:S04]  /*d7a0*/  STL [R1+0x748], RZ ;  /* 0x000748ff01007387 */ /* 0x000fe80000100800 */
[----:B------:R-:W-:Y:S01]  /*d7b0*/  STL [R1+0x74c], RZ ;  /* 0x00074cff01007387 */ /* 0x000fe20000100800 */
[----:B-1----:R-:W-:-:S03]  /*d7c0*/  SHF.L.U32 R2, R0, 0x1, RZ ;  /* 0x0000000100027819 */ /* 0x002fc600000006ff */
[----:B------:R-:W-:Y:S01]  /*d7d0*/  STL [R1+0x750], RZ ;  /* 0x000750ff01007387 */ /* 0x000fe20000100800 */
[----:B------:R-:W-:-:S03]  /*d7e0*/  IMAD R3, R0, 0x3, RZ ;  /* 0x0000000300037824 */ /* 0x000fc600078e02ff */
[----:B------:R-:W-:Y:S01]  /*d7f0*/  STL [R1+0x754], RZ ;  /* 0x000754ff01007387 */ /* 0x000fe20000100800 */
[----:B------:R-:W-:-:S03]  /*d800*/  SHF.L.U32 R4, R0, 0x2, RZ ;  /* 0x0000000200047819 */ /* 0x000fc600000006ff */
[----:B------:R-:W-:Y:S01]  /*d810*/  STL [R1+0x758], RZ ;  /* 0x000758ff01007387 */ /* 0x000fe20000100800 */
[----:B------:R-:W-:-:S03]  /*d820*/  IMAD R5, R0, 0x5, RZ ;  /* 0x0000000500057824 */ /* 0x000fc600078e02ff */
[----:B------:R-:W-:Y:S01]  /*d830*/  STL [R1+0x75c], RZ ;  /* 0x00075cff01007387 */ /* 0x000fe20000100800 */
[----:B------:R-:W-:-:S03]  /*d840*/  IMAD R6, R0, 0x6, RZ ;  /* 0x0000000600067824 */ /* 0x000fc600078e02ff */
[----:B------:R-:W-:Y:S01]  /*d850*/  STL [R1+0x730], RZ ;  /* 0x000730ff01007387 */ /* 0x000fe20000100800 */
[----:B------:R-:W-:-:S03]  /*d860*/  IMAD R7, R0, 0x7, RZ ;  /* 0x0000000700077824 */ /* 0x000fc600078e02ff */
[----:B------:R-:W-:Y:S01]  /*d870*/  STL [R1+0x734], RZ ;  /* 0x000734ff01007387 */ /* 0x000fe20000100800 */
[C---:B------:R-:W-:Y:S02]  /*d880*/  IMAD.SHL.U32 R8, R0.reuse, 0x8, RZ ;  /* 0x0000000800087824 */ /* 0x040fe400078e00ff */
[C---:B------:R-:W-:Y:S01]  /*d890*/  IMAD R9, R0.reuse, 0x9, RZ ;  /* 0x0000000900097824 */ /* 0x040fe200078e02ff */
[----:B------:R-:W-:Y:S01]  /*d8a0*/  STL [R1+0x738], RZ ;  /* 0x000738ff01007387 */ /* 0x000fe20000100800 */
[----:B------:R-:W-:-:S03]  /*d8b0*/  IMAD R10, R0, 0xa, RZ ;  /* 0x0000000a000a7824 */ /* 0x000fc600078e02ff */
[----:B------:R-:W-:Y:S01]  /*d8c0*/  STL [R1+0x73c], RZ ;  /* 0x00073cff01007387 */ /* 0x000fe20000100800 */
[----:B------:R-:W-:-:S03]  /*d8d0*/  IMAD R11, R0, 0xb, RZ ;  /* 0x0000000b000b7824 */ /* 0x000fc600078e02ff */
[----:B------:R-:W-:Y:S01]  /*d8e0*/  STL [R1+0x1178], R2 ;  /* 0x0011780201007387 */ /* 0x000fe20000100800 */
[----:B------:R-:W-:-:S03]  /*d8f0*/  IMAD R12, R0, 0xc, RZ ;  /* 0x0000000c000c7824 */ /* 0x000fc600078e02ff */
[----:B------:R1:W-:Y:S01]  /*d900*/  STL [R1+0x117c], R3 ;  /* 0x00117c0301007387 */ /* 0x0003e20000100800 */
[----:B------:R-:W-:-:S03]  /*d910*/  IMAD R13, R0, 0xd, RZ ;  /* 0x0000000d000d7824 */ /* 0x000fc600078e02ff */
[----:B------:R-:W-:Y:S01]  /*d920*/  STL.64 [R1+0x1170], R4 ;  /* 0x0011700401007387 */ /* 0x000fe20000100a00 */
[----:B------:R-:W-:-:S03]  /*d930*/  IMAD R14, R0, 0xe, RZ ;  /* 0x0000000e000e7824 */ /* 0x000fc600078e02ff */
[----:B------:R-:W-:Y:S04]  /*d940*/  STL.64 [R1+0x1168], R6 ;  /* 0x0011680601007387 */ /* 0x000fe80000100a00 */
[----:B------:R-:W-:Y:S04]  /*d950*/  STL.64 [R1+0x1160], R8 ;  /* 0x0011600801007387 */ /* 0x000fe80000100a00 */
[----:B------:R-:W-:Y:S04]  /*d960*/  STL [R1+0x1180], R10 ;  /* 0x0011800a01007387 */ /* 0x000fe80000100800 */
[----:B------:R-:W-:Y:S04]  /*d970*/  STL [R1+0x1184], R11 ;  /* 0x0011840b01007387 */ /* 0x000fe80000100800 */
[----:B------:R-:W-:Y:S04]  /*d980*/  STL [R1+0x1188], R12 ;  /* 0x0011880c01007387 */ /* 0x000fe80000100800 */
[----:B------:R2:W-:Y:S04]  /*d990*/  STL [R1+0x118c], R13 ;  /* 0x00118c0d01007387 */ /* 0x0005e80000100800 */
[----:B------:R3:W-:Y:S04]  /*d9a0*/  STL [R1+0x1190], R14 ;  /* 0x0011900e01007387 */ /* 0x0007e80000100800 */
[----:B-1----:R-:W4:Y:S04]  /*d9b0*/  LDL R3, [R1+0x764] ;  /* 0x0007640001037983 */ /* 0x002f280000100800 */
[----:B--2---:R-:W3:Y:S04]  /*d9c0*/  LDL R13, [R1+0x34c] ;  /* 0x00034c00010d7983 */ /* 0x004ee80000100800 */
[----:B------:R-:W1:Y:S04]  /*d9d0*/  S2R R2, SR_TID.X ;  /* 0x0000000000027919 */ /* 0x000e680000002100 */
[----:B------:R-:W2:Y:S04]  /*d9e0*/  S2R R12, SR_TID.X ;  /* 0x00000000000c7919 */ /* 0x000ea80000002100 */
[----:B------:R-:W5:Y:S04]  /*d9f0*/  S2R R11, SR_TID.X ;  /* 0x00000000000b7919 */ /* 0x000f680000002100 */
[----:B------:R-:W4:Y:S04]  /*da00*/  LDL R5, [R1+0x760] ;  /* 0x0007600001057983 */ /* 0x000f280000100800 */
[----:B------:R-:W4:Y:S04]  /*da10*/  LDL.64 R8, [R1+0x6b0] ;  /* 0x0006b00001087983 */ /* 0x000f280000100a00 */
[----:B------:R-:W4:Y:S01]  /*da20*/  LDL.64 R6, [R1+0x6a8] ;  /* 0x0006a80001067983 */ /* 0x000f220000100a00 */
[----:B-1----:R-:W-:-:S02]  /*da30*/  LOP3.LUT R4, R2, 0x7, RZ, 0xc0, !PT ;  /* 0x0000000702047812 */ /* 0x002fc400078ec0ff */
[----:B------:R-:W-:Y:S02]  /*da40*/  SHF.L.U32 R2, R2, 0x7, RZ ;  /* 0x0000000702027819 */ /* 0x000fe400000006ff */
[----:B------:R-:W-:-:S04]  /*da50*/  SHF.L.U32 R4, R4, 0x4, RZ ;  /* 0x0000000404047819 */ /* 0x000fc800000006ff */
[----:B------:R-:W-:Y:S02]  /*da60*/  LOP3.LUT R4, R4, 0x780, R2, 0xf8, !PT ;  /* 0x0000078004047812 */ /* 0x000fe400078ef802 */
[----:B------:R-:W1:Y:S02]  /*da70*/  S2R R2, SR_TID.X ;  /* 0x0000000000027919 */ /* 0x000e640000002100 */
[----:B--2---:R-:W-:Y:S01]  /*da80*/  LOP3.LUT R4, R4, 0x10, R12, 0x78, !PT ;  /* 0x0000001004047812 */ /* 0x004fe200078e780c */
[----:B-1----:R-:W-:Y:S01]  /*da90*/  IMAD.SHL.U32 R10, R2, 0x4, RZ ;  /* 0x00000004020a7824 */ /* 0x002fe200078e00ff */
[----:B-----5:R-:W-:-:S04]  /*daa0*/  LOP3.LUT R2, R11, 0x7, RZ, 0xc0, !PT ;  /* 0x000000070b027812 */ /* 0x020fc800078ec0ff */
[----:B------:R-:W-:Y:S01]  /*dab0*/  LOP3.LUT R10, R10, 0x7c, RZ, 0xc0, !PT ;  /* 0x0000007c0a0a7812 */ /* 0x000fe200078ec0ff */
[----:B------:R-:W-:Y:S01]  /*dac0*/  IMAD R2, R2, 0x110, RZ ;  /* 0x0000011002027824 */ /* 0x000fe200078e02ff */
[----:B---3--:R-:W-:-:S05]  /*dad0*/  LOP3.LUT R14, R13, 0x20, RZ, 0x3c, !PT ;  /* 0x000000200d0e7812 */ /* 0x008fca00078e3cff */
[----:B------:R1:W-:Y:S02]  /*dae0*/  STL [R1+0xd28], R14 ;  /* 0x000d280e01007387 */ /* 0x0003e40000100800 */
[----:B-1----:R-:W-:-:S05]  /*daf0*/  LOP3.LUT R14, R13, 0x40, RZ, 0x3c, !PT ;  /* 0x000000400d0e7812 */ /* 0x002fca00078e3cff */
[----:B------:R1:W-:Y:S02]  /*db00*/  STL [R1+0xd24], R14 ;  /* 0x000d240e01007387 */ /* 0x0003e40000100800 */
[----:B-1----:R-:W-:Y:S02]  /*db10*/  LOP3.LUT R14, R13, 0x60, RZ, 0x3c, !PT ;  /* 0x000000600d0e7812 */ /* 0x002fe400078e3cff */
[----:B------:R-:W-:-:S03]  /*db20*/  LOP3.LUT R13, R11, 0x60, RZ, 0xc0, !PT ;  /* 0x000000600b0d7812 */ /* 0x000fc600078ec0ff */
[----:B------:R1:W-:Y:S01]  /*db30*/  STL [R1+0xd20], R14 ;  /* 0x000d200e01007387 */ /* 0x0003e20000100800 */
[----:B------:R-:W-:Y:S02]  /*db40*/  SHF.R.U32.HI R13, RZ, 0x1, R13 ;  /* 0x00000001ff0d7819 */ /* 0x000fe4000001160d */
[C---:B------:R-:W-:Y:S02]  /*db50*/  LOP3.LUT R11, R12.reuse, 0x10, RZ, 0xc0, !PT ;  /* 0x000000100c0b7812 */ /* 0x040fe400078ec0ff */
[----:B-1----:R-:W-:-:S04]  /*db60*/  LOP3.LUT R14, R12, 0x1c, RZ, 0xc0, !PT ;  /* 0x0000001c0c0e7812 */ /* 0x002fc800078ec0ff */
[----:B------:R-:W-:Y:S02]  /*db70*/  LEA R10, R14, R10, 0x5 ;  /* 0x0000000a0e0a7211 */ /* 0x000fe400078e28ff */
[----:B------:R-:W-:Y:S01]  /*db80*/  SHF.L.U32 R12, R12, 0x1, RZ ;  /* 0x000000010c0c7819 */ /* 0x000fe200000006ff */
[----:B------:R-:W2:Y:S01]  /*db90*/  LDL.LU R14, [R1+0x1190] ;  /* 0x00119000010e7983 */ /* 0x000ea20000300800 */
[----:B------:R-:W-:Y:S02]  /*dba0*/  LOP3.LUT R10, R10, R13, RZ, 0x3c, !PT ;  /* 0x0000000d0a0a7212 */ /* 0x000fe400078e3cff */
[----:B------:R-:W-:Y:S01]  /*dbb0*/  SHF.L.U32 R11, R11, 0x7, RZ ;  /* 0x000000070b0b7819 */ /* 0x000fe200000006ff */
[----:B------:R-:W3:Y:S01]  /*dbc0*/  LDL.LU R13, [R1+0x118c] ;  /* 0x00118c00010d7983 */ /* 0x000ee20000300800 */
[----:B------:R-:W-:Y:S02]  /*dbd0*/  LOP3.LUT R2, R2, 0x10, R12, 0x78, !PT ;  /* 0x0000001002027812 */ /* 0x000fe400078e780c */
[----:B------:R-:W-:Y:S01]  /*dbe0*/  LOP3.LUT R10, R10, 0x40, RZ, 0x3c, !PT ;  /* 0x000000400a0a7812 */ /* 0x000fe200078e3cff */
[----:B------:R-:W5:Y:S01]  /*dbf0*/  LDL.LU R12, [R1+0x1188] ;  /* 0x00118800010c7983 */ /* 0x000f620000300800 */
[----:B----4-:R-:W-:-:S02]  /*dc00*/  LOP3.LUT R3, R3, 0x40, RZ, 0x3c, !PT ;  /* 0x0000004003037812 */ /* 0x010fc400078e3cff */
[----:B------:R-:W-:Y:S02]  /*dc10*/  LOP3.LUT R2, R2, R11, RZ, 0xfc, !PT ;  /* 0x0000000b02027212 */ /* 0x000fe400078efcff */
[----:B------:R-:W4:Y:S04]  /*dc20*/  LDL.LU R11, [R1+0x1184] ;  /* 0x00118400010b7983 */ /* 0x000f280000300800 */
[----:B------:R-:W2:Y:S04]  /*dc30*/  LDL.LU R10, [R1+0x1180] ;  /* 0x00118000010a7983 */ /* 0x000ea80000300800 */
[----:B------:R1:W-:Y:S02]  /*dc40*/  STL [R1+0xd68], R3 ;  /* 0x000d680301007387 */ /* 0x0003e40000100800 */
[----:B-1----:R-:W-:-:S02]  /*dc50*/  LOP3.LUT R3, R2, 0x20, RZ, 0x3c, !PT ;  /* 0x0000002002037812 */ /* 0x002fc400078e3cff */
[C---:B------:R-:W-:Y:S02]  /*dc60*/  LOP3.LUT R3, R2.reuse, 0x40, RZ, 0x3c, !PT ;  /* 0x0000004002037812 */ /* 0x040fe400078e3cff */
[----:B------:R-:W-:Y:S02]  /*dc70*/  LOP3.LUT R2, R2, 0x60, RZ, 0x3c, !PT ;  /* 0x0000006002027812 */ /* 0x000fe400078e3cff */
[C---:B------:R-:W-:Y:S02]  /*dc80*/  LOP3.LUT R2, R4.reuse, 0x20, RZ, 0x3c, !PT ;  /* 0x0000002004027812 */ /* 0x040fe400078e3cff */
[C---:B------:R-:W-:Y:S01]  /*dc90*/  LOP3.LUT R2, R4.reuse, 0x40, RZ, 0x3c, !PT ;  /* 0x0000004004027812 */ /* 0x040fe200078e3cff */
[----:B------:R-:W2:Y:S05]  /*dca0*/  LDL.LU R3, [R1+0x117c] ;  /* 0x00117c0001037983 */ /* 0x000eaa0000300800 */
[----:B------:R-:W2:Y:S01]  /*dcb0*/  LDL.LU R2, [R1+0x1178] ;  /* 0x0011780001027983 */ /* 0x000ea20000300800 */
[----:B------:R-:W-:-:S02]  /*dcc0*/  LOP3.LUT R4, R4, 0x60, RZ, 0x3c, !PT ;  /* 0x0000006004047812 */ /* 0x000fc400078e3cff */
[----:B------:R-:W-:-:S03]  /*dcd0*/  LOP3.LUT R5, R5, 0x40, RZ, 0x3c, !PT ;  /* 0x0000004005057812 */ /* 0x000fc600078e3cff */
[----:B------:R-:W-:-:S05]  /*dce0*/  IMAD.WIDE R4, R0, 0x2, R8 ;  /* 0x0000000200047825 */ /* 0x000fca00078e0208 */
[----:B------:R1:W-:Y:S02]  /*dcf0*/  STL.64 [R1+0x1158], R4 ;  /* 0x0011580401007387 */ /* 0x0003e40000100a00 */
[----:B-1----:R-:W-:-:S05]  /*dd00*/  IMAD.WIDE R4, R0, 0x2, R6 ;  /* 0x0000000200047825 */ /* 0x002fca00078e0206 */
[----:B------:R2:W-:Y:S02]  /*dd10*/  STL.64 [R1+0x1150], R4 ;  /* 0x0011500401007387 */ /* 0x0005e40000100a00 */
[----:B--2---:R-:W-:-:S05]  /*dd20*/  IMAD.WIDE R4, R2, 0x2, R8 ;  /* 0x0000000202047825 */ /* 0x004fca00078e0208 */
[----:B------:R1:W-:Y:S02]  /*dd30*/  STL.64 [R1+0x1148], R4 ;  /* 0x0011480401007387 */ /* 0x0003e40000100a00 */
[----:B-1----:R-:W-:-:S05]  /*dd40*/  IMAD.WIDE R4, R2, 0x2, R6 ;  /* 0x0000000202047825 */ /* 0x002fca00078e0206 */
[----:B------:R1:W-:Y:S01]  /*dd50*/  STL.64 [R1+0x1140], R4 ;  /* 0x0011400401007387 */ /* 0x0003e20000100a00 */
[----:B------:R-:W-:-:S04]  /*dd60*/  IMAD.WIDE R6, R3, 0x2, R6 ;  /* 0x0000000203067825 */ /* 0x000fc800078e0206 */
[----:B-1----:R-:W-:-:S05]  /*dd70*/  IMAD.WIDE R4, R3, 0x2, R8 ;  /* 0x0000000203047825 */ /* 0x002fca00078e0208 */
[----:B------:R1:W-:Y:S04]  /*dd80*/  STL.64 [R1+0x1138], R4 ;  /* 0x0011380401007387 */ /* 0x0003e80000100a00 */
[----:B-1----:R-:W2:Y:S04]  /*dd90*/  LDL.LU.64 R4, [R1+0x1170] ;  /* 0x0011700001047983 */ /* 0x002ea80000300a00 */
[----:B------:R-:W3:Y:S04]  /*dda0*/  LDL.64 R2, [R1+0x6a8] ;  /* 0x0006a80001027983 */ /* 0x000ee80000100a00 */
[----:B------:R2:W-:Y:S02]  /*ddb0*/  STL.64 [R1+0x1130], R6 ;  /* 0x0011300601007387 */ /* 0x0005e40000100a00 */
[----:B--2---:R-:W-:-:S05]  /*ddc0*/  IMAD.WIDE R6, R4, 0x2, R8 ;  /* 0x0000000204067825 */ /* 0x004fca00078e0208 */
[----:B------:R3:W-:Y:S01]  /*ddd0*/  STL.64 [R1+0x1128], R6 ;  /* 0x0011280601007387 */ /* 0x0007e20000100a00 */
[----:B------:R-:W-:-:S04]  /*dde0*/  IMAD.WIDE R8, R5, 0x2, R8 ;  /* 0x0000000205087825 */ /* 0x000fc800078e0208 */
[----:B---3--:R-:W-:-:S05]  /*ddf0*/  IMAD.WIDE R6, R4, 0x2, R2 ;  /* 0x0000000204067825 */ /* 0x008fca00078e0202 */
[----:B------:R1:W-:Y:S04]  /*de00*/  STL.64 [R1+0x1120], R6 ;  /* 0x0011200601007387 */ /* 0x0003e80000100a00 */
[----:B-1----:R-:W2:Y:S04]  /*de10*/  LDL.LU.64 R6, [R1+0x1168] ;  /* 0x0011680001067983 */ /* 0x002ea80000300a00 */
[----:B------:R1:W-:Y:S02]  /*de20*/  STL.64 [R1+0x1118], R8 ;  /* 0x0011180801007387 */ /* 0x0003e40000100a00 */
[----:B-1----:R-:W-:-:S02]  /*de30*/  IMAD.WIDE R8, R5, 0x2, R2 ;  /* 0x0000000205087825 */ /* 0x002fc400078e0202 */
[----:B------:R-:W2:Y:S04]  /*de40*/  LDL.64 R4, [R1+0x6b0] ;  /* 0x0006b00001047983 */ /* 0x000ea80000100a00 */
[----:B------:R2:W-:Y:S02]  /*de50*/  STL.64 [R1+0x1110], R8 ;  /* 0x0011100801007387 */ /* 0x0005e40000100a00 */
[----:B--2---:R-:W-:-:S05]  /*de60*/  IMAD.WIDE R8, R6, 0x2, R4 ;  /* 0x0000000206087825 */ /* 0x004fca00078e0204 */
[----:B------:R1:W-:Y:S02]  /*de70*/  STL.64 [R1+0x1108], R8 ;  /* 0x0011080801007387 */ /* 0x0003e40000100a00 */
[----:B-1----:R-:W-:-:S05]  /*de80*/  IMAD.WIDE R8, R6, 0x2, R2 ;  /* 0x0000000206087825 */ /* 0x002fca00078e0202 */
[----:B------:R1:W-:Y:S02]  /*de90*/  STL.64 [R1+0x1100], R8 ;  /* 0x0011000801007387 */ /* 0x0003e40000100a00 */
[----:B-1----:R-:W-:-:S05]  /*dea0*/  IMAD.WIDE R8, R7, 0x2, R4 ;  /* 0x0000000207087825 */ /* 0x002fca00078e0204 */
[----:B------:R1:W-:Y:S04]  /*deb0*/  STL.64 [R1+0x10f8], R8 ;  /* 0x0010f80801007387 */ /* 0x0003e80000100a00 */
[----:B-1----:R-:W2:Y:S01]  /*dec0*/  LDL.LU.64 R8, [R1+0x1160] ;  /* 0x0011600001087983 */ /* 0x002ea20000300a00 */
[----:B------:R-:W-:-:S05]  /*ded0*/  IMAD.WIDE R6, R7, 0x2, R2 ;  /* 0x0000000207067825 */ /* 0x000fca00078e0202 */
[----:B------:R2:W-:Y:S01]  /*dee0*/  STL.64 [R1+0x10f0], R6 ;  /* 0x0010f00601007387 */ /* 0x0005e20000100a00 */
[C---:B------:R-:W-:Y:S01]  /*def0*/  IMAD R15, R0.reuse, 0xf, RZ ;  /* 0x0000000f000f7824 */ /* 0x040fe200078e02ff */
[C---:B------:R-:W-:Y:S02]  /*df00*/  SHF.L.U32 R16, R0.reuse, 0x4, RZ ;  /* 0x0000000400107819 */ /* 0x040fe400000006ff */
[----:B------:R-:W1:Y:S01]  /*df10*/  S2R R22, SR_TID.X ;  /* 0x0000000000167919 */ /* 0x000e620000002100 */
[C---:B------:R-:W-:Y:S02]  /*df20*/  IMAD R17, R0.reuse, 0x11, RZ ;  /* 0x0000001100117824 */ /* 0x040fe400078e02ff */
[C---:B------:R-:W-:Y:S02]  /*df30*/  IMAD R18, R0.reuse, 0x12, RZ ;  /* 0x0000001200127824 */ /* 0x040fe400078e02ff */
[C---:B------:R-:W-:Y:S02]  /*df40*/  IMAD R19, R0.reuse, 0x13, RZ ;  /* 0x0000001300137824 */ /* 0x040fe400078e02ff */
[----:B------:R-:W-:-:S02]  /*df50*/  IMAD R20, R0, 0x14, RZ ;  /* 0x0000001400147824 */ /* 0x000fc400078e02ff */
[C---:B------:R-:W-:Y:S02]  /*df60*/  IMAD R21, R0.reuse, 0x15, RZ ;  /* 0x0000001500157824 */ /* 0x040fe400078e02ff */
[C---:B------:R-:W-:Y:S02]  /*df70*/  IMAD R23, R0.reuse, 0x17, RZ ;  /* 0x0000001700177824 */ /* 0x040fe400078e02ff */
[----:B------:R-:W-:Y:S01]  /*df80*/  IMAD R24, R0, 0x18, RZ ;  /* 0x0000001800187824 */ /* 0x000fe200078e02ff */
[----:B-1----:R-:W-:Y:S01]  /*df90*/  LOP3.LUT P0, RZ, R22, 0x3, RZ, 0xc0, !PT ;  /* 0x0000000316ff7812 */ /* 0x002fe2000780c0ff */
[C---:B------:R-:W-:Y:S02]  /*dfa0*/  IMAD R22, R0.reuse, 0x16, RZ ;  /* 0x0000001600167824 */ /* 0x040fe400078e02ff */
[C---:B------:R-:W-:Y:S02]  /*dfb0*/  IMAD R25, R0.reuse, 0x19, RZ ;  /* 0x0000001900197824 */ /* 0x040fe400078e02ff */
[----:B------:R-:W-:-:S02]  /*dfc0*/  IMAD R26, R0, 0x1a, RZ ;  /* 0x0000001a001a7824 */ /* 0x000fc400078e02ff */
[C---:B------:R-:W-:Y:S02]  /*dfd0*/  IMAD R27, R0.reuse, 0x1b, RZ ;  /* 0x0000001b001b7824 */ /* 0x040fe400078e02ff */
[C---:B------:R-:W-:Y:S02]  /*dfe0*/  IMAD R28, R0.reuse, 0x1c, RZ ;  /* 0x0000001c001c7824 */ /* 0x040fe400078e02ff */
[C---:B------:R-:W-:Y:S02]  /*dff0*/  IMAD R29, R0.reuse, 0x1d, RZ ;  /* 0x0000001d001d7824 */ /* 0x040fe400078e02ff */
[----:B------:R-:W-:Y:S02]  /*e000*/  IMAD R0, R0, 0x1e, RZ ;  /* 0x0000001e00007824 */ /* 0x000fe400078e02ff */
[----:B--2---:R-:W-:-:S05]  /*e010*/  IMAD.WIDE R6, R8, 0x2, R4 ;  /* 0x0000000208067825 */ /* 0x004fca00078e0204 */
[----:B------:R1:W-:Y:S02]  /*e020*/  STL.64 [R1+0x10e8], R6 ;  /* 0x0010e80601007387 */ /* 0x0003e40000100a00 */
[----:B-1----:R-:W-:-:S05]  /*e030*/  IMAD.WIDE R6, R8, 0x2, R2 ;  /* 0x0000000208067825 */ /* 0x002fca00078e0202 */
[----:B------:R1:W-:Y:S02]  /*e040*/  STL.64 [R1+0x10e0], R6 ;  /* 0x0010e00601007387 */ /* 0x0003e40000100a00 */
[----:B-1----:R-:W-:-:S04]  /*e050*/  IMAD.WIDE R6, R9, 0x2, R4 ;  /* 0x0000000209067825 */ /* 0x002fc800078e0204 */
[----:B------:R-:W-:Y:S01]  /*e060*/  IMAD.WIDE R8, R9, 0x2, R2 ;  /* 0x0000000209087825 */ /* 0x000fe200078e0202 */
[----:B------:R1:W-:Y:S04]  /*e070*/  STL.64 [R1+0x10d8], R6 ;  /* 0x0010d80601007387 */ /* 0x0003e80000100a00 */
[----:B------:R2:W-:Y:S01]  /*e080*/  STL.64 [R1+0x10d0], R8 ;  /* 0x0010d00801007387 */ /* 0x0005e20000100a00 */
[----:B-1----:R-:W-:-:S04]  /*e090*/  IMAD.WIDE R6, R10, 0x2, R4 ;  /* 0x000000020a067825 */ /* 0x002fc800078e0204 */
[----:B--2---:R-:W-:Y:S01]  /*e0a0*/  IMAD.WIDE R8, R10, 0x2, R2 ;  /* 0x000000020a087825 */ /* 0x004fe200078e0202 */
[----:B------:R4:W-:Y:S04]  /*e0b0*/  STL.64 [R1+0x10c8], R6 ;  /* 0x0010c80601007387 */ /* 0x0009e80000100a00 */
[----:B------:R5:W-:Y:S01]  /*e0c0*/  STL.64 [R1+0x10c0], R8 ;  /* 0x0010c00801007387 */ /* 0x000be20000100a00 */
[----:B----4-:R-:W-:-:S04]  /*e0d0*/  IMAD.WIDE R6, R11, 0x2, R4 ;  /* 0x000000020b067825 */ /* 0x010fc800078e0204 */
[----:B------:R-:W-:Y:S01]  /*e0e0*/  IMAD.WIDE R10, R11, 0x2, R2 ;  /* 0x000000020b0a7825 */ /* 0x000fe200078e0202 */
[----:B------:R1:W-:Y:S03]  /*e0f0*/  STL.64 [R1+0x10b8], R6 ;  /* 0x0010b80601007387 */ /* 0x0003e60000100a00 */
[C---:B-----5:R-:W-:Y:S01]  /*e100*/  IMAD.WIDE R8, R12.reuse, 0x2, R4 ;  /* 0x000000020c087825 */ /* 0x060fe200078e0204 */
[----:B------:R2:W-:Y:S04]  /*e110*/  STL.64 [R1+0x10b0], R10 ;  /* 0x0010b00a01007387 */ /* 0x0005e80000100a00 */
[----:B------:R3:W-:Y:S01]  /*e120*/  STL.64 [R1+0x10a8], R8 ;  /* 0x0010a80801007387 */ /* 0x0007e20000100a00 */
[----:B-1----:R-:W-:-:S04]  /*e130*/  IMAD.WIDE R6, R12, 0x2, R2 ;  /* 0x000000020c067825 */ /* 0x002fc800078e0202 */
[C---:B--2---:R-:W-:Y:S01]  /*e140*/  IMAD.WIDE R10, R13.reuse, 0x2, R4 ;  /* 0x000000020d0a7825 */ /* 0x044fe200078e0204 */
[----:B------:R1:W-:Y:S03]  /*e150*/  STL.64 [R1+0x10a0], R6 ;  /* 0x0010a00601007387 */ /* 0x0003e60000100a00 */
[----:B---3--:R-:W-:Y:S01]  /*e160*/  IMAD.WIDE R8, R13, 0x2, R2 ;  /* 0x000000020d087825 */ /* 0x008fe200078e0202 */
[----:B------:R2:W-:Y:S04]  /*e170*/  STL.64 [R1+0x1098], R10 ;  /* 0x0010980a01007387 */ /* 0x0005e80000100a00 */
[----:B------:R3:W-:Y:S01]  /*e180*/  STL.64 [R1+0x1090], R8 ;  /* 0x0010900801007387 */ /* 0x0007e20000100a00 */
[----:B-1----:R-:W-:-:S04]  /*e190*/  IMAD.WIDE R6, R14, 0x2, R4 ;  /* 0x000000020e067825 */ /* 0x002fc800078e0204 */
[----:B--2---:R-:W-:Y:S01]  /*e1a0*/  IMAD.WIDE R10, R14, 0x2, R2 ;  /* 0x000000020e0a7825 */ /* 0x004fe200078e0202 */
[----:B------:R1:W-:Y:S03]  /*e1b0*/  STL.64 [R1+0x1088], R6 ;  /* 0x0010880601007387 */ /* 0x0003e60000100a00 */
[C---:B---3--:R-:W-:Y:S01]  /*e1c0*/  IMAD.WIDE R8, R15.reuse, 0x2, R4 ;  /* 0x000000020f087825 */ /* 0x048fe200078e0204 */
        /* <DEDUP_REMOVED lines=54> */
[----:B------:R-:W-:Y:S04]  /*e530*/  STL.64 [R1+0xfa8], R10 ;  /* 0x000fa80a01007387 */ /* 0x000fe80000100a00 */
[----:B------:R2:W-:Y:S01]  /*e540*/  STL.64 [R1+0xfa0], R8 ;  /* 0x000fa00801007387 */ /* 0x0005e20000100a00 */
[----:B-1----:R-:W-:-:S05]  /*e550*/  IMAD.WIDE R6, R29, 0x2, R4 ;  /* 0x000000021d067825 */ /* 0x002fca00078e0204 */
[----:B------:R1:W-:Y:S01]  /*e560*/  STL.64 [R1+0xf98], R6 ;  /* 0x000f980601007387 */ /* 0x0003e20000100a00 */
[----:B--2---:R-:W-:-:S04]  /*e570*/  IMAD.WIDE R8, R29, 0x2, R2 ;  /* 0x000000021d087825 */ /* 0x004fc800078e0202 */
[----:B-1----:R-:W-:Y:S01]  /*e580*/  IMAD.MOV.U32 R6, RZ, RZ, c[0x0][0x1a4] ;  /* 0x00006900ff067624 */ /* 0x002fe200078e00ff */
[----:B------:R1:W-:Y:S01]  /*e590*/  STL.64 [R1+0xf90], R8 ;  /* 0x000f900801007387 */ /* 0x0003e20000100a00 */
[----:B------:R-:W-:-:S04]  /*e5a0*/  IMAD.WIDE R12, R0, 0x2, R4 ;  /* 0x00000002000c7825 */ /* 0x000fc800078e0204 */
[----:B------:R-:W-:Y:S02]  /*e5b0*/  IMAD R6, R6, 0x1f, RZ ;  /* 0x0000001f06067824 */ /* 0x000fe400078e02ff */
[----:B------:R-:W-:Y:S01]  /*e5c0*/  IMAD.WIDE R10, R0, 0x2, R2 ;  /* 0x00000002000a7825 */ /* 0x000fe200078e0202 */
[----:B------:R-:W-:Y:S01]  /*e5d0*/  MOV R0, c[0x0][0x1a4] ;  /* 0x0000690000007a02 */ /* 0x000fe20000000f00 */
[----:B------:R2:W-:Y:S02]  /*e5e0*/  STL.64 [R1+0xf88], R12 ;  /* 0x000f880c01007387 */ /* 0x0005e40000100a00 */
[----:B-1----:R-:W-:Y:S01]  /*e5f0*/  IMAD.WIDE R8, R6, 0x2, R4 ;  /* 0x0000000206087825 */ /* 0x002fe200078e0204 */
[----:B------:R-:W-:Y:S01]  /*e600*/  MOV R7, c[0x0][0x1a4] ;  /* 0x0000690000077a02 */ /* 0x000fe20000000f00 */
[----:B------:R-:W-:Y:S01]  /*e610*/  STL.64 [R1+0xf80], R10 ;  /* 0x000f800a01007387 */ /* 0x000fe20000100a00 */
[----:B------:R-:W-:-:S03]  /*e620*/  SHF.L.U32 R0, R0, 0x5, RZ ;  /* 0x0000000500007819 */ /* 0x000fc600000006ff */
[----:B------:R1:W-:Y:S01]  /*e630*/  STL.64 [R1+0xf78], R8 ;  /* 0x000f780801007387 */ /* 0x0003e20000100a00 */
[----:B------:R-:W-:Y:S02]  /*e640*/  IMAD R7, R7, 0x21, RZ ;  /* 0x0000002107077824 */ /* 0x000fe400078e02ff */
[----:B--2---:R-:W-:-:S04]  /*e650*/  IMAD.WIDE R12, R0, 0x2, R4 ;  /* 0x00000002000c7825 */ /* 0x004fc800078e0204 */
[----:B-1----:R-:W-:-:S04]  /*e660*/  IMAD.WIDE R8, R6, 0x2, R2 ;  /* 0x0000000206087825 */ /* 0x002fc800078e0202 */
[----:B------:R-:W-:Y:S01]  /*e670*/  IMAD.WIDE R10, R0, 0x2, R2 ;  /* 0x00000002000a7825 */ /* 0x000fe200078e0202 */
[----:B------:R1:W-:Y:S01]  /*e680*/  STL.64 [R1+0xf70], R8 ;  /* 0x000f700801007387 */ /* 0x0003e20000100a00 */
[----:B------:R-:W-:Y:S02]  /*e690*/  MOV R6, c[0x0][0x1a4] ;  /* 0x0000690000067a02 */ /* 0x000fe40000000f00 */
[----:B------:R-:W-:Y:S01]  /*e6a0*/  IMAD.MOV.U32 R0, RZ, RZ, c[0x0][0x1a4] ;  /* 0x00006900ff007624 */ /* 0x000fe200078e00ff */
[----:B------:R2:W-:Y:S04]  /*e6b0*/  STL.64 [R1+0xf68], R12 ;  /* 0x000f680c01007387 */ /* 0x0005e80000100a00 */
[----:B------:R3:W-:Y:S01]  /*e6c0*/  STL.64 [R1+0xf60], R10 ;  /* 0x000f600a01007387 */ /* 0x0007e20000100a00 */
[----:B-1----:R-:W-:-:S04]  /*e6d0*/  IMAD.WIDE R8, R7, 0x2, R4 ;  /* 0x0000000207087825 */ /* 0x002fc800078e0204 */
[----:B------:R-:W-:Y:S01]  /*e6e0*/  IMAD R0, R0, 0x22, RZ ;  /* 0x0000002200007824 */ /* 0x000fe200078e02ff */
[----:B------:R1:W-:Y:S01]  /*e6f0*/  STL.64 [R1+0xf58], R8 ;  /* 0x000f580801007387 */ /* 0x0003e20000100a00 */
[----:B------:R-:W-:Y:S02]  /*e700*/  IMAD R6, R6, 0x23, RZ ;  /* 0x0000002306067824 */ /* 0x000fe400078e02ff */
[----:B--2---:R-:W-:-:S04]  /*e710*/  IMAD.WIDE R12, R0, 0x2, R4 ;  /* 0x00000002000c7825 */ /* 0x004fc800078e0204 */
[----:B---3--:R-:W-:-:S04]  /*e720*/  IMAD.WIDE R10, R0, 0x2, R2 ;  /* 0x00000002000a7825 */ /* 0x008fc800078e0202 */
[----:B-1----:R-:W-:Y:S01]  /*e730*/  IMAD.WIDE R8, R7, 0x2, R2 ;  /* 0x0000000207087825 */ /* 0x002fe200078e0202 */
[----:B------:R-:W-:-:S04]  /*e740*/  MOV R0, c[0x0][0x1a4] ;  /* 0x0000690000007a02 */ /* 0x000fc80000000f00 */
[----:B------:R1:W-:Y:S01]  /*e750*/  STL.64 [R1+0xf50], R8 ;  /* 0x000f500801007387 */ /* 0x0003e20000100a00 */
[----:B------:R-:W-:-:S03]  /*e760*/  MOV R7, c[0x0][0x1a4] ;  /* 0x0000690000077a02 */ /* 0x000fc60000000f00 */
[----:B------:R2:W-:Y:S01]  /*e770*/  STL.64 [R1+0xf48], R12 ;  /* 0x000f480c01007387 */ /* 0x0005e20000100a00 */
[----:B------:R-:W-:-:S03]  /*e780*/  IMAD R0, R0, 0x24, RZ ;  /* 0x0000002400007824 */ /* 0x000fc600078e02ff */
[----:B------:R3:W-:Y:S01]  /*e790*/  STL.64 [R1+0xf40], R10 ;  /* 0x000f400a01007387 */ /* 0x0007e20000100a00 */
[----:B-1----:R-:W-:-:S05]  /*e7a0*/  IMAD.WIDE R8, R6, 0x2, R4 ;  /* 0x0000000206087825 */ /* 0x002fca00078e0204 */
[----:B------:R1:W-:Y:S01]  /*e7b0*/  STL.64 [R1+0xf38], R8 ;  /* 0x000f380801007387 */ /* 0x0003e20000100a00 */
[----:B------:R-:W-:Y:S02]  /*e7c0*/  IMAD R7, R7, 0x25, RZ ;  /* 0x0000002507077824 */ /* 0x000fe400078e02ff */
[----:B--2---:R-:W-:-:S04]  /*e7d0*/  IMAD.WIDE R12, R0, 0x2, R4 ;  /* 0x00000002000c7825 */ /* 0x004fc800078e0204 */
[----:B---3--:R-:W-:-:S04]  /*e7e0*/  IMAD.WIDE R10, R0, 0x2, R2 ;  /* 0x00000002000a7825 */ /* 0x008fc800078e0202 */
[----:B-1----:R-:W-:Y:S01]  /*e7f0*/  IMAD.WIDE R8, R6, 0x2, R2 ;  /* 0x0000000206087825 */ /* 0x002fe200078e0202 */
[----:B------:R-:W-:-:S04]  /*e800*/  MOV R6, c[0x0][0x1a4] ;  /* 0x0000690000067a02 */ /* 0x000fc80000000f00 */
[----:B------:R1:W-:Y:S01]  /*e810*/  STL.64 [R1+0xf30], R8 ;  /* 0x000f300801007387 */ /* 0x0003e20000100a00 */
[----:B------:R-:W-:-:S03]  /*e820*/  IMAD.MOV.U32 R0, RZ, RZ, c[0x0][0x1a4] ;  /* 0x00006900ff007624 */ /* 0x000fc600078e00ff */
        /* <DEDUP_REMOVED lines=141> */
[----:B------:R-:W-:-:S03]  /*f100*/  MOV R0, c[0x0][0x1a4] ;  /* 0x0000690000007a02 */ /* 0x000fc60000000f00 */
[----:B------:R-:W-:Y:S01]  /*f110*/  IMAD.MOV.U32 R6, RZ, RZ, c[0x0][0x1a4] ;  /* 0x00006900ff067624 */ /* 0x000fe200078e00ff */
[----:B------:R1:W-:Y:S01]  /*f120*/  STL.64 [R1+0xdb0], R8 ;  /* 0x000db00801007387 */ /* 0x0003e20000100a00 */
[----:B------:R-:W-:Y:S02]  /*f130*/  IMAD R0, R0, 0x3f, RZ ;  /* 0x0000003f00007824 */ /* 0x000fe400078e02ff */
[----:B------:R-:W-:Y:S01]  /*f140*/  IMAD R6, R6, 0x3e, RZ ;  /* 0x0000003e06067824 */ /* 0x000fe200078e02ff */
[----:B------:R-:W-:Y:S04]  /*f150*/  STL.64 [R1+0xda8], R12 ;  /* 0x000da80c01007387 */ /* 0x000fe80000100a00 */
[----:B------:R2:W-:Y:S01]  /*f160*/  STL.64 [R1+0xda0], R10 ;  /* 0x000da00a01007387 */ /* 0x0005e20000100a00 */
[----:B-1----:R-:W-:-:S05]  /*f170*/  IMAD.WIDE R8, R7, 0x2, R4 ;  /* 0x0000000207087825 */ /* 0x002fca00078e0204 */
[----:B------:R1:W-:Y:S01]  /*f180*/  STL.64 [R1+0xd98], R8 ;  /* 0x000d980801007387 */ /* 0x0003e20000100a00 */
[----:B--2---:R-:W-:-:S05]  /*f190*/  IMAD.WIDE R10, R7, 0x2, R2 ;  /* 0x00000002070a7825 */ /* 0x004fca00078e0202 */
[----:B------:R0:W-:Y:S01]  /*f1a0*/  STL.64 [R1+0xd90], R10 ;  /* 0x000d900a01007387 */ /* 0x0001e20000100a00 */
[----:B-1----:R-:W-:-:S04]  /*f1b0*/  IMAD.WIDE R8, R6, 0x2, R4 ;  /* 0x0000000206087825 */ /* 0x002fc800078e0204 */
[--C-:B------:R-:W-:Y:S01]  /*f1c0*/  IMAD.WIDE R6, R6, 0x2, R2.reuse ;  /* 0x0000000206067825 */ /* 0x100fe200078e0202 */
[----:B------:R0:W-:Y:S03]  /*f1d0*/  STL.64 [R1+0xd88], R8 ;  /* 0x000d880801007387 */ /* 0x0001e60000100a00 */
[C---:B------:R-:W-:Y:S01]  /*f1e0*/  IMAD.WIDE R2, R0.reuse, 0x2, R2 ;  /* 0x0000000200027825 */ /* 0x040fe200078e0202 */
[----:B------:R0:W-:Y:S03]  /*f1f0*/  STL.64 [R1+0xd80], R6 ;  /* 0x000d800601007387 */ /* 0x0001e60000100a00 */
[----:B------:R-:W-:Y:S01]  /*f200*/  IMAD.WIDE R4, R0, 0x2, R4 ;  /* 0x0000000200047825 */ /* 0x000fe200078e0204 */
[----:B------:R0:W-:Y:S04]  /*f210*/  STL.64 [R1+0xd70], R2 ;  /* 0x000d700201007387 */ /* 0x0001e80000100a00 */
[----:B------:R0:W-:Y:S02]  /*f220*/  STL.64 [R1+0xd78], R4 ;  /* 0x000d780401007387 */ /* 0x0001e40000100a00 */
.L_x_1:
[----:B0-----:R-:W2:Y:S04]  /*f230*/  LDL.64 R6, [R1+0x6b0] ;  /* 0x0006b00001067983 */ /* 0x001ea80000100a00 */
[----:B------:R-:W2:Y:S04]  /*f240*/  LDL R0, [R1+0x344] ;  /* 0x0003440001007983 */ /* 0x000ea80000100800 */
[----:B------:R-:W3:Y:S04]  /*f250*/  LDL.64 R4, [R1+0x6a8] ;  /* 0x0006a80001047983 */ /* 0x000ee80000100a00 */
[----:B------:R-:W4:Y:S04]  /*f260*/  LDL.64 R2, [R1+0x1158] ;  /* 0x0011580001027983 */ /* 0x000f280000100a00 */
[----:B------:R-:W5:Y:S04]  /*f270*/  LDL.64 R10, [R1+0x1150] ;  /* 0x00115000010a7983 */ /* 0x000f680000100a00 */
[----:B------:R-:W5:Y:S04]  /*f280*/  LDL.64 R20, [R1+0x1138] ;  /* 0x0011380001147983 */ /* 0x000f680000100a00 */
[----:B------:R-:W5:Y:S04]  /*f290*/  LDL.64 R8, [R1+0x1148] ;  /* 0x0011480001087983 */ /* 0x000f680000100a00 */
[----:B------:R-:W5:Y:S04]  /*f2a0*/  LDL.64 R16, [R1+0x1140] ;  /* 0x0011400001107983 */ /* 0x000f680000100a00 */
[----:B------:R-:W5:Y:S04]  /*f2b0*/  LDL.64 R14, [R1+0x1130] ;  /* 0x00113000010e7983 */ /* 0x000f680000100a00 */
[----:B------:R-:W5:Y:S04]  /*f2c0*/  LDL.64 R18, [R1+0x1128] ;  /* 0x0011280001127983 */ /* 0x000f680000100a00 */
[----:B------:R-:W5:Y:S04]  /*f2d0*/  LDL.64 R24, [R1+0x1120] ;  /* 0x0011200001187983 */ /* 0x000f680000100a00 */
[----:B------:R-:W5:Y:S04]  /*f2e0*/  LDL.64 R22, [R1+0x1110] ;  /* 0x0011100001167983 */ /* 0x000f680000100a00 */
[----:B------:R-:W5:Y:S01]  /*f2f0*/  LDL.64 R12, [R1+0x1118] ;  /* 0x00111800010c7983 */ /* 0x000f620000100a00 */
[----:B--2---:R-:W-:-:S04]  /*f300*/  IMAD.WIDE R6, R0, 0x2, R6 ;  /* 0x0000000200067825 */ /* 0x004fc800078e0206 */
[C---:B---3--:R-:W-:Y:S01]  /*f310*/  IMAD.WIDE R4, R0.reuse, 0x2, R4 ;  /* 0x0000000200047825 */ /* 0x048fe200078e0204 */
[----:B------:R0:W2:Y:S03]  /*f320*/  LDG.E.U16 R29, [R6.64] ;  /* 0x00000004061d7981 */ /* 0x0000a6000c1e1500 */
[C---:B----4-:R-:W-:Y:S01]  /*f330*/  IMAD.WIDE R2, R0.reuse, 0x2, R2 ;  /* 0x0000000200027825 */ /* 0x050fe200078e0202 */
[----:B------:R1:W3:Y:S03]  /*f340*/  LDG.E.U16 R26, [R4.64] ;  /* 0x00000004041a7981 */ /* 0x0002e6000c1e1500 */
[C---:B-----5:R-:W-:Y:S01]  /*f350*/  IMAD.WIDE R10, R0.reuse, 0x2, R10 ;  /* 0x00000002000a7825 */ /* 0x060fe200078e020a */
[----:B------:R4:W5:Y:S03]  /*f360*/  LDG.E.U16 R27, [R2.64] ;  /* 0x00000004021b7981 */ /* 0x000966000c1e1500 */
[----:B-1----:R-:W-:-:S02]  /*f370*/  IMAD.WIDE R4, R0, 0x2, R20 ;  /* 0x0000000200047825 */ /* 0x002fc400078e0214 */
[----:B------:R1:W5:Y:S02]  /*f380*/  LDG.E.U16 R21, [R10.64] ;  /* 0x000000040a157981 */ /* 0x000364000c1e1500 */
[----:B------:R-:W-:-:S04]  /*f390*/  IMAD.WIDE R8, R0, 0x2, R8 ;  /* 0x0000000200087825 */ /* 0x000fc800078e0208 */
[C---:B0-----:R-:W-:Y:S01]  /*f3a0*/  IMAD.WIDE R6, R0.reuse, 0x2, R16 ;  /* 0x0000000200067825 */ /* 0x041fe200078e0210 */
[----:B------:R0:W5:Y:S04]  /*f3b0*/  LDG.E.U16 R28, [R8.64] ;  /* 0x00000004081c7981 */ /* 0x000168000c1e1500 */
[----:B------:R-:W5:Y:S01]  /*f3c0*/  LDL.64 R16, [R1+0x1108] ;  /* 0x0011080001107983 */ /* 0x000f620000100a00 */
[----:B----4-:R-:W-:-:S04]  /*f3d0*/  IMAD.WIDE R2, R0, 0x2, R14 ;  /* 0x0000000200027825 */ /* 0x010fc800078e020e */
[----:B-1----:R-:W-:-:S04]  /*f3e0*/  IMAD.WIDE R10, R0, 0x2, R18 ;  /* 0x00000002000a7825 */ /* 0x002fc800078e0212 */
[C---:B0-----:R-:W-:Y:S01]  /*f3f0*/  IMAD.WIDE R8, R0.reuse, 0x2, R24 ;  /* 0x0000000200087825 */ /* 0x041fe200078e0218 */
[----:B--2---:R0:W-:Y:S04]  /*f400*/  STL [R1+0x19c], R29 ;  /* 0x00019c1d01007387 */ /* 0x0041e80000100800 */
[----:B---3--:R1:W-:Y:S04]  /*f410*/  STL [R1+0x198], R26 ;  /* 0x0001981a01007387 */ /* 0x0083e80000100800 */
[----:B------:R-:W2:Y:S04]  /*f420*/  LDL.64 R14, [R1+0x1100] ;  /* 0x00110000010e7983 */ /* 0x000ea80000100a00 */
[----:B0-----:R0:W3:Y:S04]  /*f430*/  LDG.E.U16 R29, [R6.64] ;  /* 0x00000004061d7981 */ /* 0x0010e8000c1e1500 */
[----:B-1----:R1:W4:Y:S04]  /*f440*/  LDG.E.U16 R26, [R4.64] ;  /* 0x00000004041a7981 */ /* 0x002328000c1e1500 */
[----:B-----5:R5:W-:Y:S04]  /*f450*/  STL [R1+0x194], R27 ;  /* 0x0001941b01007387 */ /* 0x020be80000100800 */
[----:B------:R0:W-:Y:S01]  /*f460*/  STL [R1+0x190], R21 ;  /* 0x0001901501007387 */ /* 0x0001e20000100800 */
[----:B-1----:R-:W-:-:S03]  /*f470*/  IMAD.WIDE R4, R0, 0x2, R22 ;  /* 0x0000000200047825 */ /* 0x002fc600078e0216 */
[----:B------:R-:W2:Y:S04]  /*f480*/  LDL.64 R18, [R1+0x10f0] ;  /* 0x0010f00001127983 */ /* 0x000ea80000100a00 */
[----:B-----5:R1:W5:Y:S04]  /*f490*/  LDG.E.U16 R27, [R2.64] ;  /* 0x00000004021b7981 */ /* 0x020368000c1e1500 */
[----:B------:R-:W5:Y:S04]  /*f4a0*/  LDL.64 R24, [R1+0x10e8] ;  /* 0x0010e80001187983 */ /* 0x000f680000100a00 */
[----:B------:R2:W5:Y:S01]  /*f4b0*/  LDG.E.U16 R23, [R10.64] ;  /* 0x000000040a177981 */ /* 0x000562000c1e1500 */
[----:B0-----:R-:W-:-:S03]  /*f4c0*/  IMAD.WIDE R6, R0, 0x2, R12 ;  /* 0x0000000200067825 */ /* 0x001fc600078e020c */
[----:B------:R-:W5:Y:S01]  /*f4d0*/  LDL.64 R20, [R1+0x10f8] ;  /* 0x0010f80001147983 */ /* 0x000f620000100a00 */
[----:B-1----:R-:W-:-:S03]  /*f4e0*/  IMAD.WIDE R2, R0, 0x2, R16 ;  /* 0x0000000200027825 */ /* 0x002fc600078e0210 */
[----:B------:R-:W5:Y:S04]  /*f4f0*/  LDL.64 R12, [R1+0x10e0] ;  /* 0x0010e000010c7983 */ /* 0x000f680000100a00 */
[----:B------:R0:W-:Y:S04]  /*f500*/  STL [R1+0x18c], R28 ;  /* 0x00018c1c01007387 */ /* 0x0001e80000100800 */
[----:B0-----:R0:W5:Y:S04]  /*f510*/  LDG.E.U16 R28, [R8.64] ;  /* 0x00000004081c7981 */ /* 0x001168000c1e1500 */
[----:B---3--:R1:W-:Y:S04]  /*f520*/  STL [R1+0x188], R29 ;  /* 0x0001881d01007387 */ /* 0x0083e80000100800 */
[----:B----4-:R3:W-:Y:S01]  /*f530*/  STL [R1+0x184], R26 ;  /* 0x0001841a01007387 */ /* 0x0107e20000100800 */
[----:B--2---:R-:W-:-:S03]  /*f540*/  IMAD.WIDE R10, R0, 0x2, R14 ;  /* 0x00000002000a7825 */ /* 0x004fc600078e020e */
[----:B------:R-:W2:Y:S04]  /*f550*/  LDL.64 R16, [R1+0x10d8] ;  /* 0x0010d80001107983 */ /* 0x000ea80000100a00 */
[----:B-1----:R1:W4:Y:S04]  /*f560*/  LDG.E.U16 R29, [R6.64] ;  /* 0x00000004061d7981 */ /* 0x002328000c1e1500 */
[----:B---3--:R3:W2:Y:S04]  /*f570*/  LDG.E.U16 R26, [R4.64] ;  /* 0x00000004041a7981 */ /* 0x0086a8000c1e1500 */
[----:B-----5:R5:W-:Y:S01]  /*f580*/  STL [R1+0x180], R27 ;  /* 0x0001801b01007387 */ /* 0x020be20000100800 */
[----:B-1----:R-:W-:-:S04]  /*f590*/  IMAD.WIDE R6, R0, 0x2, R18 ;  /* 0x0000000200067825 */ /* 0x002fc800078e0212 */
[C---:B---3--:R-:W-:Y:S01]  /*f5a0*/  IMAD.WIDE R4, R0.reuse, 0x2, R24 ;  /* 0x0000000200047825 */ /* 0x048fe200078e0218 */
[----:B-----5:R1:W3:Y:S04]  /*f5b0*/  LDG.E.U16 R27, [R2.64] ;  /* 0x00000004021b7981 */ /* 0x0202e8000c1e1500 */
[----:B------:R5:W-:Y:S04]  /*f5c0*/  STL [R1+0x17c], R23 ;  /* 0x00017c1701007387 */ /* 0x000be80000100800 */
[----:B------:R-:W3:Y:S04]  /*f5d0*/  LDL.64 R18, [R1+0x10b8] ;  /* 0x0010b80001127983 */ /* 0x000ee80000100a00 */
[----:B------:R2:W3:Y:S04]  /*f5e0*/  LDG.E.U16 R25, [R10.64] ;  /* 0x000000040a197981 */ /* 0x0004e8000c1e1500 */
[----:B-----5:R-:W5:Y:S01]  /*f5f0*/  LDL.64 R22, [R1+0x10d0] ;  /* 0x0010d00001167983 */ /* 0x020f620000100a00 */
[----:B0-----:R-:W-:-:S03]  /*f600*/  IMAD.WIDE R8, R0, 0x2, R20 ;  /* 0x0000000200087825 */ /* 0x001fc600078e0214 */
[----:B------:R-:W5:Y:S01]  /*f610*/  LDL.64 R14, [R1+0x10c8] ;  /* 0x0010c800010e7983 */ /* 0x000f620000100a00 */
[----:B-1----:R-:W-:-:S03]  /*f620*/  IMAD.WIDE R2, R0, 0x2, R12 ;  /* 0x0000000200027825 */ /* 0x002fc600078e020c */
[----:B------:R-:W5:Y:S04]  /*f630*/  LDL.64 R20, [R1+0x10c0] ;  /* 0x0010c00001147983 */ /* 0x000f680000100a00 */
[----:B------:R0:W-:Y:S04]  /*f640*/  STL [R1+0x178], R28 ;  /* 0x0001781c01007387 */ /* 0x0001e80000100800 */
[----:B0-----:R5:W5:Y:S04]  /*f650*/  LDG.E.U16 R28, [R8.64] ;  /* 0x00000004081c7981 */ /* 0x001b68000c1e1500 */
[----:B----4-:R0:W-:Y:S04]  /*f660*/  STL [R1+0x174], R29 ;  /* 0x0001741d01007387 */ /* 0x0101e80000100800 */
[----:B--2---:R1:W-:Y:S01]  /*f670*/  STL [R1+0x170], R26 ;  /* 0x0001701a01007387 */ /* 0x0043e20000100800 */
[----:B------:R-:W-:-:S03]  /*f680*/  IMAD.WIDE R10, R0, 0x2, R16 ;  /* 0x00000002000a7825 */ /* 0x000fc600078e0210 */
[----:B------:R-:W2:Y:S04]  /*f690*/  LDL.64 R12, [R1+0x10b0] ;  /* 0x0010b000010c7983 */ /* 0x000ea80000100a00 */
[----:B0-----:R0:W4:Y:S04]  /*f6a0*/  LDG.E.U16 R29, [R6.64] ;  /* 0x00000004061d7981 */ /* 0x001128000c1e1500 */
[----:B-1----:R1:W2:Y:S04]  /*f6b0*/  LDG.E.U16 R26, [R4.64] ;  /* 0x00000004041a7981 */ /* 0x0022a8000c1e1500 */
[----:B---3--:R3:W-:Y:S04]  /*f6c0*/  STL [R1+0x16c], R27 ;  /* 0x00016c1b01007387 */ /* 0x0087e80000100800 */
[----:B---3--:R3:W2:Y:S04]  /*f6d0*/  LDG.E.U16 R27, [R2.64] ;  /* 0x00000004021b7981 */ /* 0x0086a8000c1e1500 */
[----:B------:R0:W-:Y:S01]  /*f6e0*/  STL [R1+0x168], R25 ;  /* 0x0001681901007387 */ /* 0x0001e20000100800 */
[----:B-----5:R-:W-:-:S03]  /*f6f0*/  IMAD.WIDE R8, R0, 0x2, R22 ;  /* 0x0000000200087825 */ /* 0x020fc600078e0216 */
[----:B------:R-:W5:Y:S01]  /*f700*/  LDL.64 R22, [R1+0x1098] ;  /* 0x0010980001167983 */ /* 0x000f620000100a00 */
[----:B---3--:R-:W-:-:S03]  /*f710*/  IMAD.WIDE R2, R0, 0x2, R18 ;  /* 0x0000000200027825 */ /* 0x008fc600078e0212 */
[----:B------:R3:W5:Y:S04]  /*f720*/  LDG.E.U16 R19, [R10.64] ;  /* 0x000000040a137981 */ /* 0x000768000c1e1500 */
[----:B0-----:R-:W5:Y:S01]  /*f730*/  LDL.64 R24, [R1+0x10a8] ;  /* 0x0010a80001187983 */ /* 0x001f620000100a00 */
[----:B------:R-:W-:-:S03]  /*f740*/  IMAD.WIDE R6, R0, 0x2, R14 ;  /* 0x0000000200067825 */ /* 0x000fc600078e020e */
[----:B------:R-:W5:Y:S01]  /*f750*/  LDL.64 R16, [R1+0x10a0] ;  /* 0x0010a00001107983 */ /* 0x000f620000100a00 */
[----:B-1----:R-:W-:-:S03]  /*f760*/  IMAD.WIDE R4, R0, 0x2, R20 ;  /* 0x0000000200047825 */ /* 0x002fc600078e0214 */
[----:B------:R-:W5:Y:S04]  /*f770*/  LDL.64 R14, [R1+0x1090] ;  /* 0x00109000010e7983 */ /* 0x000f680000100a00 */
[----:B------:R0:W-:Y:S04]  /*f780*/  STL [R1+0x164], R28 ;  /* 0x0001641c01007387 */ /* 0x0001e80000100800 */
[----:B0-----:R0:W5:Y:S04]  /*f790*/  LDG.E.U16 R28, [R8.64] ;  /* 0x00000004081c7981 */ /* 0x001168000c1e1500 */
[----:B----4-:R1:W-:Y:S04]  /*f7a0*/  STL [R1+0x160], R29 ;  /* 0x0001601d01007387 */ /* 0x0103e80000100800 */
[----:B--2---:R2:W-:Y:S01]  /*f7b0*/  STL [R1+0x15c], R26 ;  /* 0x00015c1a01007387 */ /* 0x0045e20000100800 */
[----:B---3--:R-:W-:-:S03]  /*f7c0*/  IMAD.WIDE R10, R0, 0x2, R12 ;  /* 0x00000002000a7825 */ /* 0x008fc600078e020c */
[----:B------:R-:W3:Y:S04]  /*f7d0*/  LDL.64 R20, [R1+0x1088] ;  /* 0x0010880001147983 */ /* 0x000ee80000100a00 */
[----:B-1----:R1:W4:Y:S04]  /*f7e0*/  LDG.E.U16 R29, [R6.64] ;  /* 0x00000004061d7981 */ /* 0x002328000c1e1500 */
[----:B--2---:R5:W2:Y:S04]  /*f7f0*/  LDG.E.U16 R26, [R4.64] ;  /* 0x00000004041a7981 */ /* 0x004aa8000c1e1500 */
[----:B------:R0:W-:Y:S01]  /*f800*/  STL [R1+0x158], R27 ;  /* 0x0001581b01007387 */ /* 0x0001e20000100800 */
[----:B-----5:R-:W-:-:S03]  /*f810*/  IMAD.WIDE R4, R0, 0x2, R22 ;  /* 0x0000000200047825 */ /* 0x020fc600078e0216 */
[----:B------:R3:W5:Y:S04]  /*f820*/  LDG.E.U16 R23, [R10.64] ;  /* 0x000000040a177981 */ /* 0x000768000c1e1500 */
[----:B0-----:R0:W5:Y:S01]  /*f830*/  LDG.E.U16 R27, [R2.64] ;  /* 0x00000004021b7981 */ /* 0x001162000c1e1500 */
[----:B------:R-:W-:-:S03]  /*f840*/  IMAD.WIDE R8, R0, 0x2, R24 ;  /* 0x0000000200087825 */ /* 0x000fc600078e0218 */
[----:B------:R0:W-:Y:S04]  /*f850*/  STL [R1+0x154], R19 ;  /* 0x0001541301007387 */ /* 0x0001e80000100800 */
[----:B------:R-:W5:Y:S01]  /*f860*/  LDL.64 R24, [R1+0x1070] ;  /* 0x0010700001187983 */ /* 0x000f620000100a00 */
[----:B-1----:R-:W-:-:S03]  /*f870*/  IMAD.WIDE R6, R0, 0x2, R16 ;  /* 0x0000000200067825 */ /* 0x002fc600078e0210 */
[----:B------:R-:W5:Y:S04]  /*f880*/  LDL.64 R12, [R1+0x1078] ;  /* 0x00107800010c7983 */ /* 0x000f680000100a00 */
[----:B0-----:R-:W5:Y:S01]  /*f890*/  LDL.64 R18, [R1+0x1080] ;  /* 0x0010800001127983 */ /* 0x001f620000100a00 */
[----:B------:R-:W-:-:S03]  /*f8a0*/  IMAD.WIDE R2, R0, 0x2, R14 ;  /* 0x0000000200027825 */ /* 0x000fc600078e020e */
        /* <DEDUP_REMOVED lines=8> */
[----:B--2---:R2:W3:Y:S04]  /*f930*/  LDG.E.U16 R26, [R4.64] ;  /* 0x00000004041a7981 */ /* 0x0044e8000c1e1500 */
[----:B-----5:R5:W-:Y:S04]  /*f940*/  STL [R1+0x144], R27 ;  /* 0x0001441b01007387 */ /* 0x020be80000100800 */
[----:B------:R0:W-:Y:S01]  /*f950*/  STL [R1+0x140], R23 ;  /* 0x0001401701007387 */ /* 0x0001e20000100800 */
[----:B--2---:R-:W-:-:S03]  /*f960*/  IMAD.WIDE R4, R0, 0x2, R24 ;  /* 0x0000000200047825 */ /* 0x004fc600078e0218 */
[----:B------:R-:W2:Y:S04]  /*f970*/  LDL.64 R20, [R1+0x1050] ;  /* 0x0010500001147983 */ /* 0x000ea80000100a00 */
[----:B-----5:R5:W2:Y:S01]  /*f980*/  LDG.E.U16 R27, [R2.64] ;  /* 0x00000004021b7981 */ /* 0x020aa2000c1e1500 */
[----:B0-----:R-:W-:-:S03]  /*f990*/  IMAD.WIDE R8, R0, 0x2, R18 ;  /* 0x0000000200087825 */ /* 0x001fc600078e0212 */
[----:B------:R0:W2:Y:S04]  /*f9a0*/  LDG.E.U16 R25, [R10.64] ;  /* 0x000000040a197981 */ /* 0x0000a8000c1e1500 */
[----:B------:R-:W2:Y:S01]  /*f9b0*/  LDL.64 R18, [R1+0x1048] ;  /* 0x0010480001127983 */ /* 0x000ea20000100a00 */
[----:B-1----:R-:W-:-:S03]  /*f9c0*/  IMAD.WIDE R6, R0, 0x2, R12 ;  /* 0x0000000200067825 */ /* 0x002fc600078e020c */
[----:B------:R-:W2:Y:S01]  /*f9d0*/  LDL.64 R22, [R1+0x1058] ;  /* 0x0010580001167983 */ /* 0x000ea20000100a00 */
[----:B-----5:R-:W-:-:S03]  /*f9e0*/  IMAD.WIDE R2, R0, 0x2, R16 ;  /* 0x0000000200027825 */ /* 0x020fc600078e0210 */
[----:B------:R-:W2:Y:S04]  /*f9f0*/  LDL.64 R12, [R1+0x1040] ;  /* 0x00104000010c7983 */ /* 0x000ea80000100a00 */
[----:B------:R1:W-:Y:S04]  /*fa00*/  STL [R1+0x13c], R28 ;  /* 0x00013c1c01007387 */ /* 0x0003e80000100800 */
[----:B-1----:R1:W2:Y:S04]  /*fa10*/  LDG.E.U16 R28, [R8.64] ;  /* 0x00000004081c7981 */ /* 0x0022a8000c1e1500 */
[----:B----4-:R4:W-:Y:S04]  /*fa20*/  STL [R1+0x138], R29 ;  /* 0x0001381d01007387 */ /* 0x0109e80000100800 */
[----:B---3--:R3:W-:Y:S01]  /*fa30*/  STL [R1+0x134], R26 ;  /* 0x0001341a01007387 */ /* 0x0087e20000100800 */
[----:B0-----:R-:W-:-:S03]  /*fa40*/  IMAD.WIDE R10, R0, 0x2, R14 ;  /* 0x00000002000a7825 */ /* 0x001fc600078e020e */
[----:B------:R-:W5:Y:S04]  /*fa50*/  LDL.64 R16, [R1+0x1038] ;  /* 0x0010380001107983 */ /* 0x000f680000100a00 */
[----:B----4-:R0:W4:Y:S04]  /*fa60*/  LDG.E.U16 R29, [R6.64] ;  /* 0x00000004061d7981 */ /* 0x010128000c1e1500 */
[----:B---3--:R3:W5:Y:S04]  /*fa70*/  LDG.E.U16 R26, [R4.64] ;  /* 0x00000004041a7981 */ /* 0x008768000c1e1500 */
[----:B--2---:R2:W-:Y:S01]  /*fa80*/  STL [R1+0x130], R27 ;  /* 0x0001301b01007387 */ /* 0x0045e20000100800 */
[----:B0-----:R-:W-:-:S03]  /*fa90*/  IMAD.WIDE R6, R0, 0x2, R20 ;  /* 0x0000000200067825 */ /* 0x001fc600078e0214 */
[----:B------:R0:W-:Y:S01]  /*faa0*/  STL [R1+0x12c], R25 ;  /* 0x00012c1901007387 */ /* 0x0001e20000100800 */
[----:B---3--:R-:W-:-:S03]  /*fab0*/  IMAD.WIDE R4, R0, 0x2, R18 ;  /* 0x0000000200047825 */ /* 0x008fc600078e0212 */
[----:B------:R-:W3:Y:S04]  /*fac0*/  LDL.64 R20, [R1+0x1018] ;  /* 0x0010180001147983 */ /* 0x000ee80000100a00 */
[----:B--2---:R2:W3:Y:S04]  /*fad0*/  LDG.E.U16 R27, [R2.64] ;  /* 0x00000004021b7981 */ /* 0x0044e8000c1e1500 */
[----:B------:R2:W3:Y:S04]  /*fae0*/  LDG.E.U16 R19, [R10.64] ;  /* 0x000000040a137981 */ /* 0x0004e8000c1e1500 */
[----:B0-----:R-:W3:Y:S01]  /*faf0*/  LDL.64 R24, [R1+0x1030] ;  /* 0x0010300001187983 */ /* 0x001ee20000100a00 */
[----:B-1----:R-:W-:-:S03]  /*fb00*/  IMAD.WIDE R8, R0, 0x2, R22 ;  /* 0x0000000200087825 */ /* 0x002fc600078e0216 */
[----:B------:R-:W3:Y:S01]  /*fb10*/  LDL.64 R14, [R1+0x1028] ;  /* 0x00102800010e7983 */ /* 0x000ee20000100a00 */
[----:B--2---:R-:W-:-:S03]  /*fb20*/  IMAD.WIDE R2, R0, 0x2, R12 ;  /* 0x0000000200027825 */ /* 0x004fc600078e020c */
[----:B------:R-:W2:Y:S04]  /*fb30*/  LDL.64 R22, [R1+0x1020] ;  /* 0x0010200001167983 */ /* 0x000ea80000100a00 */
[----:B------:R0:W-:Y:S04]  /*fb40*/  STL [R1+0x128], R28 ;  /* 0x0001281c01007387 */ /* 0x0001e80000100800 */
[----:B0-----:R0:W2:Y:S04]  /*fb50*/  LDG.E.U16 R28, [R8.64] ;  /* 0x00000004081c7981 */ /* 0x0010a8000c1e1500 */
[----:B----4-:R1:W-:Y:S04]  /*fb60*/  STL [R1+0x124], R29 ;  /* 0x0001241d01007387 */ /* 0x0103e80000100800 */
[----:B-----5:R4:W-:Y:S01]  /*fb70*/  STL [R1+0x120], R26 ;  /* 0x0001201a01007387 */ /* 0x0209e20000100800 */
[----:B------:R-:W-:-:S03]  /*fb80*/  IMAD.WIDE R10, R0, 0x2, R16 ;  /* 0x00000002000a7825 */ /* 0x000fc600078e0210 */
[----:B------:R-:W5:Y:S04]  /*fb90*/  LDL.64 R12, [R1+0x1010] ;  /* 0x00101000010c7983 */ /* 0x000f680000100a00 */
[----:B-1----:R1:W5:Y:S04]  /*fba0*/  LDG.E.U16 R29, [R6.64] ;  /* 0x00000004061d7981 */ /* 0x002368000c1e1500 */
[----:B----4-:R2:W4:Y:S04]  /*fbb0*/  LDG.E.U16 R26, [R4.64] ;  /* 0x00000004041a7981 */ /* 0x010528000c1e1500 */
[----:B---3--:R3:W-:Y:S04]  /*fbc0*/  STL [R1+0x11c], R27 ;  /* 0x00011c1b01007387 */ /* 0x0087e80000100800 */
[----:B------:R1:W-:Y:S04]  /*fbd0*/  STL [R1+0x118], R19 ;  /* 0x0001181301007387 */ /* 0x0003e80000100800 */
[----:B------:R-:W4:Y:S04]  /*fbe0*/  LDL.64 R16, [R1+0x1000] ;  /* 0x0010000001107983 */ /* 0x000f280000100a00 */
[----:B---3--:R3:W4:Y:S01]  /*fbf0*/  LDG.E.U16 R27, [R2.64] ;  /* 0x00000004021b7981 */ /* 0x008722000c1e1500 */
[----:B0-----:R-:W-:-:S03]  /*fc00*/  IMAD.WIDE R8, R0, 0x2, R24 ;  /* 0x0000000200087825 */ /* 0x001fc600078e0218 */
[----:B------:R-:W4:Y:S01]  /*fc10*/  LDL.64 R24, [R1+0xff8] ;  /* 0x000ff80001187983 */ /* 0x000f220000100a00 */
[----:B-1----:R-:W-:-:S03]  /*fc20*/  IMAD.WIDE R6, R0, 0x2, R14 ;  /* 0x0000000200067825 */ /* 0x002fc600078e020e */
[----:B------:R-:W4:Y:S01]  /*fc30*/  LDL.64 R18, [R1+0x1008] ;  /* 0x0010080001127983 */ /* 0x000f220000100a00 */
[----:B---3--:R-:W-:-:S03]  /*fc40*/  IMAD.WIDE R2, R0, 0x2, R20 ;  /* 0x0000000200027825 */ /* 0x008fc600078e0214 */
[----:B------:R0:W3:Y:S01]  /*fc50*/  LDG.E.U16 R21, [R10.64] ;  /* 0x000000040a157981 */ /* 0x0000e2000c1e1500 */
[----:B--2---:R-:W-:-:S03]  /*fc60*/  IMAD.WIDE R4, R0, 0x2, R22 ;  /* 0x0000000200047825 */ /* 0x004fc600078e0216 */
[----:B------:R-:W3:Y:S04]  /*fc70*/  LDL.64 R14, [R1+0xff0] ;  /* 0x000ff000010e7983 */ /* 0x000ee80000100a00 */
[----:B------:R1:W-:Y:S04]  /*fc80*/  STL [R1+0x114], R28 ;  /* 0x0001141c01007387 */ /* 0x0003e80000100800 */
[----:B-1----:R1:W3:Y:S04]  /*fc90*/  LDG.E.U16 R28, [R8.64] ;  /* 0x00000004081c7981 */ /* 0x0022e8000c1e1500 */
[----:B-----5:R5:W-:Y:S04]  /*fca0*/  STL [R1+0x110], R29 ;  /* 0x0001101d01007387 */ /* 0x020be80000100800 */
[----:B----4-:R4:W-:Y:S01]  /*fcb0*/  STL [R1+0x10c], R26 ;  /* 0x00010c1a01007387 */ /* 0x0109e20000100800 */
[----:B0-----:R-:W-:-:S03]  /*fcc0*/  IMAD.WIDE R10, R0, 0x2, R12 ;  /* 0x00000002000a7825 */ /* 0x001fc600078e020c */
[----:B------:R-:W2:Y:S04]  /*fcd0*/  LDL.64 R22, [R1+0xfe8] ;  /* 0x000fe80001167983 */ /* 0x000ea80000100a00 */
[----:B-----5:R0:W5:Y:S04]  /*fce0*/  LDG.E.U16 R29, [R6.64] ;  /* 0x00000004061d7981 */ /* 0x020168000c1e1500 */
[----:B----4-:R4:W2:Y:S04]  /*fcf0*/  LDG.E.U16 R26, [R4.64] ;  /* 0x00000004041a7981 */ /* 0x0108a8000c1e1500 */
[----:B------:R1:W-:Y:S01]  /*fd00*/  STL [R1+0x108], R27 ;  /* 0x0001081b01007387 */ /* 0x0003e20000100800 */
[----:B0-----:R-:W-:-:S04]  /*fd10*/  IMAD.WIDE R6, R0, 0x2, R16 ;  /* 0x0000000200067825 */ /* 0x001fc800078e0210 */
[C---:B----4-:R-:W-:Y:S02]  /*fd20*/  IMAD.WIDE R4, R0.reuse, 0x2, R24 ;  /* 0x0000000200047825 */ /* 0x050fe400078e0218 */
[----:B------:R0:W4:Y:S04]  /*fd30*/  LDG.E.U16 R25, [R10.64] ;  /* 0x000000040a197981 */ /* 0x000128000c1e1500 */
[----:B-1----:R1:W4:Y:S04]  /*fd40*/  LDG.E.U16 R27, [R2.64] ;  /* 0x00000004021b7981 */ /* 0x002328000c1e1500 */
[----:B---3--:R3:W-:Y:S04]  /*fd50*/  STL [R1+0x104], R21 ;  /* 0x0001041501007387 */ /* 0x0087e80000100800 */
[----:B------:R-:W4:Y:S01]  /*fd60*/  LDL.64 R16, [R1+0xfc8] ;  /* 0x000fc80001107983 */ /* 0x000f220000100a00 */
[----:B------:R-:W-:-:S03]  /*fd70*/  IMAD.WIDE R8, R0, 0x2, R18 ;  /* 0x0000000200087825 */ /* 0x000fc600078e0212 */
[----:B------:R-:W4:Y:S01]  /*fd80*/  LDL.64 R12, [R1+0xfd8] ;  /* 0x000fd800010c7983 */ /* 0x000f220000100a00 */
[----:B-1----:R-:W-:-:S03]  /*fd90*/  IMAD.WIDE R2, R0, 0x2, R14 ;  /* 0x0000000200027825 */ /* 0x002fc600078e020e */
[----:B---3--:R-:W3:Y:S04]  /*fda0*/  LDL.64 R20, [R1+0xfe0] ;  /* 0x000fe00001147983 */ /* 0x008ee80000100a00 */
[----:B------:R-:W3:Y:S04]  /*fdb0*/  LDL.64 R18, [R1+0xfd0] ;  /* 0x000fd00001127983 */ /* 0x000ee80000100a00 */
[----:B------:R1:W-:Y:S04]  /*fdc0*/  STL [R1+0x100], R28 ;  /* 0x0001001c01007387 */ /* 0x0003e80000100800 */
[----:B-1----:R3:W3:Y:S04]  /*fdd0*/  LDG.E.U16 R28, [R8.64] ;  /* 0x00000004081c7981 */ /* 0x0026e8000c1e1500 */
[----:B-----5:R1:W-:Y:S04]  /*fde0*/  STL [R1+0xfc], R29 ;  /* 0x0000fc1d01007387 */ /* 0x0203e80000100800 */
[----:B--2---:R2:W-:Y:S01]  /*fdf0*/  STL [R1+0xf8], R26 ;  /* 0x0000f81a01007387 */ /* 0x0045e20000100800 */
[----:B0-----:R-:W-:-:S03]  /*fe00*/  IMAD.WIDE R10, R0, 0x2, R22 ;  /* 0x00000002000a7825 */ /* 0x001fc600078e0216 */
[----:B------:R-:W5:Y:S04]  /*fe10*/  LDL.64 R14, [R1+0xfc0] ;  /* 0x000fc000010e7983 */ /* 0x000f680000100a00 */
[----:B-1----:R0:W5:Y:S04]  /*fe20*/  LDG.E.U16 R29, [R6.64] ;  /* 0x00000004061d7981 */ /* 0x002168000c1e1500 */
[----:B--2---:R1:W2:Y:S04]  /*fe30*/  LDG.E.U16 R26, [R4.64] ;  /* 0x00000004041a7981 */ /* 0x0042a8000c1e1500 */
[----:B----4-:R4:W-:Y:S04]  /*fe40*/  STL [R1+0xf4], R27 ;  /* 0x0000f41b01007387 */ /* 0x0109e80000100800 */
[----:B------:R0:W-:Y:S04]  /*fe50*/  STL [R1+0xf0], R25 ;  /* 0x0000f01901007387 */ /* 0x0001e80000100800 */
[----:B------:R-:W2:Y:S04]  /*fe60*/  LDL.64 R22, [R1+0xfb0] ;  /* 0x000fb00001167983 */ /* 0x000ea80000100a00 */
[----:B----4-:R4:W2:Y:S04]  /*fe70*/  LDG.E.U16 R27, [R2.64] ;  /* 0x00000004021b7981 */ /* 0x0108a8000c1e1500 */
[----:B0-----:R-:W2:Y:S01]  /*fe80*/  LDL.64 R24, [R1+0xfb8] ;  /* 0x000fb80001187983 */ /* 0x001ea20000100a00 */
[----:B----4-:R-:W-:-:S03]  /*fe90*/  IMAD.WIDE R2, R0, 0x2, R16 ;  /* 0x0000000200027825 */ /* 0x010fc600078e0210 */
[----:B------:R5:W4:Y:S01]  /*fea0*/  LDG.E.U16 R17, [R10.64] ;  /* 0x000000040a117981 */ /* 0x000b22000c1e1500 */
[----:B---3--:R-:W-:-:S03]  /*feb0*/  IMAD.WIDE R8, R0, 0x2, R20 ;  /* 0x0000000200087825 */ /* 0x008fc600078e0214 */
[----:B------:R-:W3:Y:S01]  /*fec0*/  LDL.64 R20, [R1+0xfa8] ;  /* 0x000fa80001147983 */ /* 0x000ee20000100a00 */
[----:B------:R-:W-:-:S03]  /*fed0*/  IMAD.WIDE R6, R0, 0x2, R12 ;  /* 0x0000000200067825 */ /* 0x000fc600078e020c */
[----:B------:R-:W3:Y:S01]  /*fee0*/  LDL.64 R12, [R1+0xfa0] ;  /* 0x000fa000010c7983 */ /* 0x000ee20000100a00 */
[----:B-1----:R-:W-:-:S03]  /*fef0*/  IMAD.WIDE R4, R0, 0x2, R18 ;  /* 0x0000000200047825 */ /* 0x002fc600078e0212 */
[----:B------:R0:W-:Y:S04]  /*ff00*/  STL [R1+0xec], R28 ;  /* 0x0000ec1c01007387 */ /* 0x0001e80000100800 */
[----:B0-----:R0:W3:Y:S01]  /*ff10*/  LDG.E.U16 R28, [R8.64] ;  /* 0x00000004081c7981 */ /* 0x0010e2000c1e1500 */
[----:B-----5:R-:W-:-:S03]  /*ff20*/  IMAD.WIDE R10, R0, 0x2, R14 ;  /* 0x00000002000a7825 */ /* 0x020fc600078e020e */
[----:B------:R1:W-:Y:S04]  /*ff30*/  STL [R1+0xe8], R29 ;  /* 0x0000e81d01007387 */ /* 0x0003e80000100800 */
[----:B--2---:R2:W-:Y:S04]  /*ff40*/  STL [R1+0xe4], R26 ;  /* 0x0000e41a01007387 */ /* 0x0045e80000100800 */
[----:B------:R-:W5:Y:S04]  /*ff50*/  LDG.E.U16 R11, [R10.64] ;  /* 0x000000040a0b7981 */ /* 0x000f68000c1e1500 */
[----:B-1----:R1:W5:Y:S04]  /*ff60*/  LDG.E.U16 R29, [R6.64] ;  /* 0x00000004061d7981 */ /* 0x002368000c1e1500 */
[----:B--2---:R3:W2:Y:S04]  /*ff70*/  LDG.E.U16 R26, [R4.64] ;  /* 0x00000004041a7981 */ /* 0x0046a8000c1e1500 */
[----:B------:R1:W-:Y:S04]  /*ff80*/  STL [R1+0xe0], R27 ;  /* 0x0000e01b01007387 */ /* 0x0003e80000100800 */
[----:B------:R-:W2:Y:S01]  /*ff90*/  LDL.64 R18, [R1+0xf98] ;  /* 0x000f980001127983 */ /* 0x000ea20000100a00 */
[----:B0-----:R-:W-:-:S03]  /*ffa0*/  IMAD.WIDE R8, R0, 0x2, R24 ;  /* 0x0000000200087825 */ /* 0x001fc600078e0218 */
[----:B-1----:R0:W2:Y:S04]  /*ffb0*/  LDG.E.U16 R27, [R2.64] ;  /* 0x00000004021b7981 */ /* 0x0020a8000c1e1500 */
[----:B----4-:R1:W-:Y:S01]  /*ffc0*/  STL [R1+0xdc], R17 ;  /* 0x0000dc1101007387 */ /* 0x0103e20000100800 */
[----:B------:R-:W-:-:S03]  /*ffd0*/  IMAD.WIDE R6, R0, 0x2, R22 ;  /* 0x0000000200067825 */ /* 0x000fc600078e0216 */
[----:B------:R-:W4:Y:S04]  /*ffe0*/  LDL.64 R14, [R1+0xf88] ;  /* 0x000f8800010e7983 */ /* 0x000f280000100a00 */
[----:B------:R-:W4:Y:S04]  /*fff0*/  LDL.64 R24, [R1+0xf80] ;  /* 0x000f800001187983 */ /* 0x000f280000100a00 */
[----:B-1----:R-:W4:Y:S04]  /*10000*/  LDL.64 R16, [R1+0xf90] ;  /* 0x000f900001107983 */ /* 0x002f280000100a00 */
[----:B------:R-:W4:Y:S01]  /*10010*/  LDL.64 R22, [R1+0xf68] ;  /* 0x000f680001167983 */ /* 0x000f220000100a00 */
[----:B---3--:R-:W-:-:S03]  /*10020*/  IMAD.WIDE R4, R0, 0x2, R20 ;  /* 0x0000000200047825 */ /* 0x008fc600078e0214 */
[----:B------:R1:W-:Y:S01]  /*10030*/  STL [R1+0xd8], R28 ;  /* 0x0000d81c01007387 */ /* 0x0003e20000100800 */
[----:B0-----:R-:W-:-:S03]  /*10040*/  IMAD.WIDE R2, R0, 0x2, R12 ;  /* 0x0000000200027825 */ /* 0x001fc600078e020c */
[----:B-1----:R0:W3:Y:S04]  /*10050*/  LDG.E.U16 R28, [R8.64] ;  /* 0x00000004081c7981 */ /* 0x0020e8000c1e1500 */
[----:B-----5:R1:W-:Y:S04]  /*10060*/  STL [R1+0xd4], R29 ;  /* 0x0000d41d01007387 */ /* 0x0203e80000100800 */
[----:B------:R-:W5:Y:S04]  /*10070*/  LDL.64 R20, [R1+0xf60] ;  /* 0x000f600001147983 */ /* 0x000f680000100a00 */
[----:B------:R-:W3:Y:S04]  /*10080*/  LDL.64 R12, [R1+0xf58] ;  /* 0x000f5800010c7983 */ /* 0x000ee80000100a00 */
[----:B--2---:R2:W-:Y:S04]  /*10090*/  STL [R1+0xd0], R26 ;  /* 0x0000d01a01007387 */ /* 0x0045e80000100800 */
[----:B-1----:R4:W3:Y:S04]  /*100a0*/  LDG.E.U16 R29, [R6.64] ;  /* 0x00000004061d7981 */ /* 0x0028e8000c1e1500 */
[----:B------:R1:W-:Y:S04]  /*100b0*/  STL [R1+0xcc], R27 ;  /* 0x0000cc1b01007387 */ /* 0x0003e80000100800 */
[----:B------:R0:W-:Y:S01]  /*100c0*/  STL [R1+0xc8], R11 ;  /* 0x0000c80b01007387 */ /* 0x0001e20000100800 */
[----:B----4-:R-:W-:-:S03]  /*100d0*/  IMAD.WIDE R6, R0, 0x2, R14 ;  /* 0x0000000200067825 */ /* 0x010fc600078e020e */
[----:B--2---:R2:W4:Y:S04]  /*100e0*/  LDG.E.U16 R26, [R4.64] ;  /* 0x00000004041a7981 */ /* 0x004528000c1e1500 */
[----:B-1----:R1:W4:Y:S01]  /*100f0*/  LDG.E.U16 R27, [R2.64] ;  /* 0x00000004021b7981 */ /* 0x002322000c1e1500 */
[----:B0-----:R-:W-:-:S03]  /*10100*/  IMAD.WIDE R10, R0, 0x2, R18 ;  /* 0x00000002000a7825 */ /* 0x001fc600078e0212 */
[----:B------:R-:W4:Y:S01]  /*10110*/  LDL.64 R18, [R1+0xee8] ;  /* 0x000ee80001127983 */ /* 0x000f220000100a00 */
[----:B------:R-:W-:-:S03]  /*10120*/  IMAD.WIDE R8, R0, 0x2, R16 ;  /* 0x0000000200087825 */ /* 0x000fc600078e0210 */
[----:B------:R-:W4:Y:S01]  /*10130*/  LDL.64 R16, [R1+0xee0] ;  /* 0x000ee00001107983 */ /* 0x000f220000100a00 */
[----:B--2---:R-:W-:-:S03]  /*10140*/  IMAD.WIDE R4, R0, 0x2, R24 ;  /* 0x0000000200047825 */ /* 0x004fc600078e0218 */
[----:B------:R5:W2:Y:S01]  /*10150*/  LDG.E.U16 R25, [R10.64] ;  /* 0x000000040a197981 */ /* 0x000aa2000c1e1500 */
[----:B-1----:R-:W-:-:S03]  /*10160*/  IMAD.WIDE R2, R0, 0x2, R22 ;  /* 0x0000000200027825 */ /* 0x002fc600078e0216 */
[----:B------:R0:W2:Y:S04]  /*10170*/  LDG.E.U16 R23, [R6.64] ;  /* 0x0000000406177981 */ /* 0x0000a8000c1e1500 */
[----:B------:R3:W2:Y:S04]  /*10180*/  LDG.E.U16 R22, [R8.64] ;  /* 0x0000000408167981 */ /* 0x0006a8000c1e1500 */
[----:B------:R-:W2:Y:S04]  /*10190*/  LDG.E.U16 R5, [R4.64] ;  /* 0x0000000404057981 */ /* 0x000ea8000c1e1500 */
[----:B------:R-:W2:Y:S04]  /*101a0*/  LDG.E.U16 R3, [R2.64] ;  /* 0x0000000402037981 */ /* 0x000ea8000c1e1500 */
[----:B------:R-:W2:Y:S01]  /*101b0*/  LDL.64 R14, [R1+0xe68] ;  /* 0x000e6800010e7983 */ /* 0x000ea20000100a00 */
[----:B-----5:R-:W-:-:S04]  /*101c0*/  IMAD.WIDE R10, R0, 0x2, R20 ;  /* 0x00000002000a7825 */ /* 0x020fc800078e0214 */
[C---:B---3--:R-:W-:Y:S02]  /*101d0*/  IMAD.WIDE R8, R0.reuse, 0x2, R12 ;  /* 0x0000000200087825 */ /* 0x048fe400078e020c */
[----:B------:R-:W3:Y:S04]  /*101e0*/  LDG.E.U16 R11, [R10.64] ;  /* 0x000000040a0b7981 */ /* 0x000ee8000c1e1500 */
[----:B------:R-:W5:Y:S04]  /*101f0*/  LDG.E.U16 R9, [R8.64] ;  /* 0x0000000408097981 */ /* 0x000f68000c1e1500 */
[----:B------:R-:W-:Y:S04]  /*10200*/  STL [R1+0xc0], R29 ;  /* 0x0000c01d01007387 */ /* 0x000fe80000100800 */
[----:B------:R1:W-:Y:S04]  /*10210*/  STL [R1+0xc4], R28 ;  /* 0x0000c41c01007387 */ /* 0x0003e80000100800 */
[----:B-1----:R-:W5:Y:S04]  /*10220*/  LDL.64 R28, [R1+0xe60] ;  /* 0x000e6000011c7983 */ /* 0x002f680000100a00 */
[----:B----4-:R-:W-:Y:S04]  /*10230*/  STL [R1+0xb8], R27 ;  /* 0x0000b81b01007387 */ /* 0x010fe80000100800 */
[----:B------:R1:W-:Y:S04]  /*10240*/  STL [R1+0xbc], R26 ;  /* 0x0000bc1a01007387 */ /* 0x0003e80000100800 */
[----:B------:R-:W4:Y:S01]  /*10250*/  LDL.64 R12, [R1+0xde0] ;  /* 0x000de000010c7983 */ /* 0x000f220000100a00 */
[----:B0-----:R-:W-:-:S03]  /*10260*/  IMAD.WIDE R6, R0, 0x2, R18 ;  /* 0x0000000200067825 */ /* 0x001fc600078e0212 */
[----:B-1----:R-:W4:Y:S04]  /*10270*/  LDL.64 R26, [R1+0xde8] ;  /* 0x000de800011a7983 */ /* 0x002f280000100a00 */
[----:B--2---:R0:W-:Y:S04]  /*10280*/  STL [R1+0xb4], R25 ;  /* 0x0000b41901007387 */ /* 0x0041e80000100800 */
[----:B------:R-:W2:Y:S04]  /*10290*/  LDG.E.U16 R7, [R6.64] ;  /* 0x0000000406077981 */ /* 0x000ea8000c1e1500 */
[----:B0-----:R-:W2:Y:S04]  /*102a0*/  LDL.64 R24, [R1+0xf50] ;  /* 0x000f500001187983 */ /* 0x001ea80000100a00 */
[----:B------:R-:W-:Y:S04]  /*102b0*/  STL [R1+0xac], R23 ;  /* 0x0000ac1701007387 */ /* 0x000fe80000100800 */
[----:B------:R0:W-:Y:S04]  /*102c0*/  STL [R1+0xb0], R22 ;  /* 0x0000b01601007387 */ /* 0x0001e80000100800 */
[----:B0-----:R-:W2:Y:S04]  /*102d0*/  LDL.64 R22, [R1+0xed8] ;  /* 0x000ed80001167983 */ /* 0x001ea80000100a00 */
[----:B------:R0:W-:Y:S04]  /*102e0*/  STL [R1+0xa8], R5 ;  /* 0x0000a80501007387 */ /* 0x0001e80000100800 */
[----:B------:R1:W-:Y:S04]  /*102f0*/  STL [R1+0xa4], R3 ;  /* 0x0000a40301007387 */ /* 0x0003e80000100800 */
[----:B------:R-:W2:Y:S01]  /*10300*/  LDL.64 R20, [R1+0xe58] ;  /* 0x000e580001147983 */ /* 0x000ea20000100a00 */
[----:B0-----:R-:W-:-:S03]  /*10310*/  IMAD.WIDE R4, R0, 0x2, R16 ;  /* 0x0000000200047825 */ /* 0x001fc600078e0210 */
[----:B------:R-:W2:Y:S01]  /*10320*/  LDL.64 R18, [R1+0xe50] ;  /* 0x000e500001127983 */ /* 0x000ea20000100a00 */
[----:B-1----:R-:W-:-:S03]  /*10330*/  IMAD.WIDE R2, R0, 0x2, R14 ;  /* 0x0000000200027825 */ /* 0x002fc600078e020e */
[----:B------:R-:W2:Y:S04]  /*10340*/  LDG.E.U16 R5, [R4.64] ;  /* 0x0000000404057981 */ /* 0x000ea8000c1e1500 */
[----:B------:R-:W2:Y:S04]  /*10350*/  LDG.E.U16 R3, [R2.64] ;  /* 0x0000000402037981 */ /* 0x000ea8000c1e1500 */
[----:B------:R-:W2:Y:S04]  /*10360*/  LDL.64 R14, [R1+0xed0] ;  /* 0x000ed000010e7983 */ /* 0x000ea80000100a00 */
[----:B------:R-:W2:Y:S04]  /*10370*/  LDL.64 R16, [R1+0xdd8] ;  /* 0x000dd80001107983 */ /* 0x000ea80000100a00 */
[----:B---3--:R0:W-:Y:S04]  /*10380*/  STL [R1+0xa0], R11 ;  /* 0x0000a00b01007387 */ /* 0x0081e80000100800 */
[----:B-----5:R4:W-:Y:S01]  /*10390*/  STL [R1+0x9c], R9 ;  /* 0x00009c0901007387 */ /* 0x0209e20000100800 */
[----:B0-----:R-:W-:-:S04]  /*103a0*/  IMAD.WIDE R10, R0, 0x2, R28 ;  /* 0x00000002000a7825 */ /* 0x001fc800078e021c */
[C---:B----4-:R-:W-:Y:S02]  /*103b0*/  IMAD.WIDE R8, R0.reuse, 0x2, R26 ;  /* 0x0000000200087825 */ /* 0x050fe400078e021a */
[----:B------:R0:W3:Y:S04]  /*103c0*/  LDG.E.U16 R27, [R10.64] ;  /* 0x000000040a1b7981 */ /* 0x0000e8000c1e1500 */
[----:B--2---:R1:W-:Y:S02]  /*103d0*/  STL [R1+0x94], R7 ;  /* 0x0000940701007387 */ /* 0x0043e40000100800 */
[C---:B-1----:R-:W-:Y:S02]  /*103e0*/  IMAD.WIDE R6, R0.reuse, 0x2, R12 ;  /* 0x0000000200067825 */ /* 0x042fe400078e020c */
[----:B------:R-:W2:Y:S04]  /*103f0*/  LDL.64 R12, [R1+0xdd0] ;  /* 0x000dd000010c7983 */ /* 0x000ea80000100a00 */
[----:B------:R1:W-:Y:S04]  /*10400*/  STL [R1+0x90], R5 ;  /* 0x0000900501007387 */ /* 0x0003e80000100800 */
[----:B------:R4:W-:Y:S01]  /*10410*/  STL [R1+0x84], R3 ;  /* 0x0000840301007387 */ /* 0x0009e20000100800 */
[----:B-1----:R-:W-:-:S03]  /*10420*/  IMAD.WIDE R4, R0, 0x2, R24 ;  /* 0x0000000200047825 */ /* 0x002fc600078e0218 */
[----:B------:R1:W5:Y:S01]  /*10430*/  LDG.E.U16 R24, [R8.64] ;  /* 0x0000000408187981 */ /* 0x000362000c1e1500 */
[----:B----4-:R-:W-:-:S03]  /*10440*/  IMAD.WIDE R2, R0, 0x2, R22 ;  /* 0x0000000200027825 */ /* 0x010fc600078e0216 */
[----:B------:R4:W5:Y:S04]  /*10450*/  LDG.E.U16 R25, [R6.64] ;  /* 0x0000000406197981 */ /* 0x000968000c1e1500 */
[----:B------:R4:W5:Y:S04]  /*10460*/  LDG.E.U16 R28, [R4.64] ;  /* 0x00000004041c7981 */ /* 0x000968000c1e1500 */
[----:B------:R2:W5:Y:S01]  /*10470*/  LDG.E.U16 R29, [R2.64] ;  /* 0x00000004021d7981 */ /* 0x000562000c1e1500 */
[----:B0-----:R-:W-:-:S03]  /*10480*/  IMAD.WIDE R10, R0, 0x2, R14 ;  /* 0x00000002000a7825 */ /* 0x001fc600078e020e */
[----:B------:R-:W5:Y:S01]  /*10490*/  LDL.64 R22, [R1+0xf48] ;  /* 0x000f480001167983 */ /* 0x000f620000100a00 */
[----:B-1----:R-:W-:-:S03]  /*104a0*/  IMAD.WIDE R8, R0, 0x2, R20 ;  /* 0x0000000200087825 */ /* 0x002fc600078e0214 */
[----:B------:R-:W5:Y:S01]  /*104b0*/  LDL.64 R14, [R1+0xf40] ;  /* 0x000f4000010e7983 */ /* 0x000f620000100a00 */
[----:B----4-:R-:W-:-:S04]  /*104c0*/  IMAD.WIDE R6, R0, 0x2, R18 ;  /* 0x0000000200067825 */ /* 0x010fc800078e0212 */
[C---:B------:R-:W-:Y:S02]  /*104d0*/  IMAD.WIDE R4, R0.reuse, 0x2, R16 ;  /* 0x0000000200047825 */ /* 0x040fe400078e0210 */
[----:B------:R-:W4:Y:S04]  /*104e0*/  LDG.E.U16 R7, [R6.64] ;  /* 0x0000000406077981 */ /* 0x000f28000c1e1500 */
[----:B---3--:R0:W-:Y:S04]  /*104f0*/  STL [R1+0x80], R27 ;  /* 0x0000801b01007387 */ /* 0x0081e80000100800 */
[----:B------:R-:W3:Y:S04]  /*10500*/  LDL.64 R20, [R1+0xf30] ;  /* 0x000f300001147983 */ /* 0x000ee80000100a00 */
[----:B------:R-:W3:Y:S04]  /*10510*/  LDL.64 R18, [R1+0xec8] ;  /* 0x000ec80001127983 */ /* 0x000ee80000100a00 */
[----:B0-----:R-:W4:Y:S01]  /*10520*/  LDL.64 R26, [R1+0xf38] ;  /* 0x000f3800011a7983 */ /* 0x001f220000100a00 */
[----:B--2---:R-:W-:-:S03]  /*10530*/  IMAD.WIDE R2, R0, 0x2, R12 ;  /* 0x0000000200027825 */ /* 0x004fc600078e020c */
[----:B-----5:R-:W-:Y:S04]  /*10540*/  STL [R1+0x54], R24 ;  /* 0x0000541801007387 */ /* 0x020fe80000100800 */
[----:B------:R0:W-:Y:S04]  /*10550*/  STL [R1+0x30], R25 ;  /* 0x0000301901007387 */ /* 0x0001e80000100800 */
[----:B------:R-:W-:Y:S04]  /*10560*/  STL [R1+0x98], R28 ;  /* 0x0000981c01007387 */ /* 0x000fe80000100800 */
[----:B------:R-:W2:Y:S04]  /*10570*/  LDL.64 R12, [R1+0xec0] ;  /* 0x000ec000010c7983 */ /* 0x000ea80000100a00 */
[----:B------:R-:W5:Y:S04]  /*10580*/  LDL.64 R16, [R1+0xe48] ;  /* 0x000e480001107983 */ /* 0x000f680000100a00 */
[----:B------:R1:W-:Y:S04]  /*10590*/  STL [R1+0x8c], R29 ;  /* 0x00008c1d01007387 */ /* 0x0003e80000100800 */
[----:B0-----:R0:W2:Y:S04]  /*105a0*/  LDG.E.U16 R25, [R8.64] ;  /* 0x0000000408197981 */ /* 0x0010a8000c1e1500 */
[----:B------:R0:W2:Y:S04]  /*105b0*/  LDG.E.U16 R24, [R10.64] ;  /* 0x000000040a187981 */ /* 0x0000a8000c1e1500 */
[----:B-1----:R3:W2:Y:S04]  /*105c0*/  LDG.E.U16 R29, [R2.64] ;  /* 0x00000004021d7981 */ /* 0x0026a8000c1e1500 */
[----:B------:R-:W4:Y:S01]  /*105d0*/  LDG.E.U16 R28, [R4.64] ;  /* 0x00000004041c7981 */ /* 0x000f22000c1e1500 */
[----:B0-----:R-:W-:-:S04]  /*105e0*/  IMAD.WIDE R10, R0, 0x2, R22 ;  /* 0x00000002000a7825 */ /* 0x001fc800078e0216 */
[----:B------:R-:W-:-:S04]  /*105f0*/  IMAD.WIDE R8, R0, 0x2, R14 ;  /* 0x0000000200087825 */ /* 0x000fc800078e020e */
[C---:B---3--:R-:W-:Y:S02]  /*10600*/  IMAD.WIDE R2, R0.reuse, 0x2, R18 ;  /* 0x0000000200027825 */ /* 0x048fe400078e0212 */
[----:B------:R0:W3:Y:S04]  /*10610*/  LDG.E.U16 R19, [R10.64] ;  /* 0x000000040a137981 */ /* 0x0000e8000c1e1500 */
[----:B--2---:R-:W-:Y:S04]  /*10620*/  STL [R1+0x3548], R29 ;  /* 0x0035481d01007387 */ /* 0x004fe80000100800 */
[----:B------:R-:W-:Y:S04]  /*10630*/  STL [R1+0x7c], R25 ;  /* 0x00007c1901007387 */ /* 0x000fe80000100800 */
[----:B------:R1:W-:Y:S04]  /*10640*/  STL [R1+0x88], R24 ;  /* 0x0000881801007387 */ /* 0x0003e80000100800 */
[----:B------:R-:W2:Y:S04]  /*10650*/  LDL.64 R22, [R1+0xdc8] ;  /* 0x000dc80001167983 */ /* 0x000ea80000100a00 */
[----:B------:R-:W2:Y:S04]  /*10660*/  LDL.64 R14, [R1+0xdc0] ;  /* 0x000dc000010e7983 */ /* 0x000ea80000100a00 */
[----:B-1----:R-:W2:Y:S04]  /*10670*/  LDL.64 R24, [R1+0xe40] ;  /* 0x000e400001187983 */ /* 0x002ea80000100a00 */
[----:B----4-:R-:W-:Y:S04]  /*10680*/  STL [R1+0x60], R7 ;  /* 0x0000600701007387 */ /* 0x010fe80000100800 */
[----:B------:R1:W-:Y:S04]  /*10690*/  STL [R1+0x20], R28 ;  /* 0x0000201c01007387 */ /* 0x0003e80000100800 */
[----:B-1----:R5:W4:Y:S01]  /*106a0*/  LDG.E.U16 R28, [R8.64] ;  /* 0x00000004081c7981 */ /* 0x002b22000c1e1500 */
[----:B------:R-:W-:-:S03]  /*106b0*/  IMAD.WIDE R6, R0, 0x2, R26 ;  /* 0x0000000200067825 */ /* 0x000fc600078e021a */
[----:B------:R1:W4:Y:S01]  /*106c0*/  LDG.E.U16 R27, [R2.64] ;  /* 0x00000004021b7981 */ /* 0x000322000c1e1500 */
[----:B------:R-:W-:-:S03]  /*106d0*/  IMAD.WIDE R4, R0, 0x2, R20 ;  /* 0x0000000200047825 */ /* 0x000fc600078e0214 */
[----:B------:R1:W4:Y:S01]  /*106e0*/  LDG.E.U16 R29, [R6.64] ;  /* 0x00000004061d7981 */ /* 0x000322000c1e1500 */
[----:B0-----:R-:W-:-:S03]  /*106f0*/  IMAD.WIDE R10, R0, 0x2, R12 ;  /* 0x00000002000a7825 */ /* 0x001fc600078e020c */
[----:B------:R2:W4:Y:S01]  /*10700*/  LDG.E.U16 R26, [R4.64] ;  /* 0x00000004041a7981 */ /* 0x000522000c1e1500 */
[----:B-----5:R-:W-:-:S03]  /*10710*/  IMAD.WIDE R8, R0, 0x2, R16 ;  /* 0x0000000200087825 */ /* 0x020fc600078e0210 */
[----:B------:R-:W5:Y:S04]  /*10720*/  LDL.64 R12, [R1+0xeb8] ;  /* 0x000eb800010c7983 */ /* 0x000f680000100a00 */
[----:B------:R-:W5:Y:S04]  /*10730*/  LDL.64 R20, [R1+0xeb0] ;  /* 0x000eb00001147983 */ /* 0x000f680000100a00 */
[----:B---3--:R0:W-:Y:S04]  /*10740*/  STL [R1+0x78], R19 ;  /* 0x0000781301007387 */ /* 0x0081e80000100800 */
[----:B------:R-:W3:Y:S04]  /*10750*/  LDL.64 R16, [R1+0xe30] ;  /* 0x000e300001107983 */ /* 0x000ee80000100a00 */
[----:B0-----:R-:W3:Y:S01]  /*10760*/  LDL.64 R18, [R1+0xe38] ;  /* 0x000e380001127983 */ /* 0x001ee20000100a00 */
[----:B--2---:R-:W-:-:S04]  /*10770*/  IMAD.WIDE R4, R0, 0x2, R22 ;  /* 0x0000000200047825 */ /* 0x004fc800078e0216 */
[C---:B-1----:R-:W-:Y:S02]  /*10780*/  IMAD.WIDE R2, R0.reuse, 0x2, R14 ;  /* 0x0000000200027825 */ /* 0x042fe400078e020e */
[----:B------:R-:W2:Y:S02]  /*10790*/  LDL.64 R14, [R1+0xdb8] ;  /* 0x000db800010e7983 */ /* 0x000ea40000100a00 */
[----:B------:R-:W-:Y:S02]  /*107a0*/  IMAD.WIDE R6, R0, 0x2, R24 ;  /* 0x0000000200067825 */ /* 0x000fe400078e0218 */
[----:B------:R3:W2:Y:S04]  /*107b0*/  LDG.E.U16 R25, [R8.64] ;  /* 0x0000000408197981 */ /* 0x0006a8000c1e1500 */
[----:B------:R0:W2:Y:S04]  /*107c0*/  LDG.E.U16 R22, [R6.64] ;  /* 0x0000000406167981 */ /* 0x0000a8000c1e1500 */
[----:B------:R1:W2:Y:S04]  /*107d0*/  LDG.E.U16 R24, [R10.64] ;  /* 0x000000040a187981 */ /* 0x0002a8000c1e1500 */
[----:B0-----:R-:W2:Y:S04]  /*107e0*/  LDG.E.U16 R7, [R2.64] ;  /* 0x0000000402077981 */ /* 0x001ea8000c1e1500 */
[----:B----4-:R0:W-:Y:S04]  /*107f0*/  STL [R1+0x74], R28 ;  /* 0x0000741c01007387 */ /* 0x0101e80000100800 */
[----:B0-----:R-:W4:Y:S04]  /*10800*/  LDG.E.U16 R28, [R4.64] ;  /* 0x00000004041c7981 */ /* 0x001f28000c1e1500 */
[----:B----4-:R-:W-:Y:S04]  /*10810*/  STL [R1+0x353c], R28 ;  /* 0x00353c1c01007387 */ /* 0x010fe80000100800 */
[----:B--2---:R0:W-:Y:S04]  /*10820*/  STL [R1+0x3540], R7 ;  /* 0x0035400701007387 */ /* 0x0041e80000100800 */
[----:B0-----:R-:W2:Y:S02]  /*10830*/  LDL R7, [R1+0x344] ;  /* 0x0003440001077983 */ /* 0x001ea40000100800 */
[----:B--2---:R-:W-:-:S04]  /*10840*/  IMAD.WIDE R2, R7, 0x2, R14 ;  /* 0x0000000207027825 */ /* 0x004fc800078e020e */
[C---:B-----5:R-:W-:Y:S01]  /*10850*/  IMAD.WIDE R12, R7.reuse, 0x2, R12 ;  /* 0x00000002070c7825 */ /* 0x060fe200078e020c */
[----:B------:R-:W2:Y:S03]  /*10860*/  LDG.E.U16 R6, [R2.64] ;  /* 0x0000000402067981 */ /* 0x000ea6000c1e1500 */
[C---:B-1----:R-:W-:Y:S01]  /*10870*/  IMAD.WIDE R10, R7.reuse, 0x2, R20 ;  /* 0x00000002070a7825 */ /* 0x042fe200078e0214 */
[----:B------:R0:W4:Y:S04]  /*10880*/  LDG.E.U16 R23, [R12.64] ;  /* 0x000000040c177981 */ /* 0x000128000c1e1500 */
[----:B------:R-:W5:Y:S01]  /*10890*/  LDL.64 R20, [R1+0xdb0] ;  /* 0x000db00001147983 */ /* 0x000f620000100a00 */
[----:B---3--:R-:W-:-:S03]  /*108a0*/  IMAD.WIDE R8, R7, 0x2, R18 ;  /* 0x0000000207087825 */ /* 0x008fc600078e0212 */
[----:B------:R1:W-:Y:S01]  /*108b0*/  STL [R1+0x70], R29 ;  /* 0x0000701d01007387 */ /* 0x0003e20000100800 */
[----:B------:R-:W-:-:S03]  /*108c0*/  IMAD.WIDE R4, R7, 0x2, R16 ;  /* 0x0000000207047825 */ /* 0x000fc600078e0210 */
[----:B------:R-:W3:Y:S04]  /*108d0*/  LDG.E.U16 R11, [R10.64] ;  /* 0x000000040a0b7981 */ /* 0x000ee8000c1e1500 */
[----:B------:R-:W3:Y:S04]  /*108e0*/  LDG.E.U16 R9, [R8.64] ;  /* 0x0000000408097981 */ /* 0x000ee8000c1e1500 */
[----:B-1----:R-:W3:Y:S04]  /*108f0*/  LDL.64 R28, [R1+0xf20] ;  /* 0x000f2000011c7983 */ /* 0x002ee80000100a00 */
[----:B------:R-:W-:Y:S04]  /*10900*/  STL [R1+0x68], R27 ;  /* 0x0000681b01007387 */ /* 0x000fe80000100800 */
[----:B------:R1:W-:Y:S04]  /*10910*/  STL [R1+0x6c], R26 ;  /* 0x00006c1a01007387 */ /* 0x0003e80000100800 */
[----:B------:R-:W3:Y:S04]  /*10920*/  LDL.64 R16, [R1+0xea8] ;  /* 0x000ea80001107983 */ /* 0x000ee80000100a00 */
[----:B0-----:R-:W3:Y:S04]  /*10930*/  LDL.64 R12, [R1+0xf28] ;  /* 0x000f2800010c7983 */ /* 0x001ee80000100a00 */
[----:B-1----:R-:W3:Y:S04]  /*10940*/  LDL.64 R26, [R1+0xf18] ;  /* 0x000f1800011a7983 */ /* 0x002ee80000100a00 */
[----:B------:R-:W3:Y:S04]  /*10950*/  LDL.64 R14, [R1+0xea0] ;  /* 0x000ea000010e7983 */ /* 0x000ee80000100a00 */
[----:B------:R-:W-:Y:S04]  /*10960*/  STL [R1+0x5c], R25 ;  /* 0x00005c1901007387 */ /* 0x000fe80000100800 */
[----:B------:R0:W-:Y:S04]  /*10970*/  STL [R1+0x64], R24 ;  /* 0x0000641801007387 */ /* 0x0001e80000100800 */
[----:B------:R5:W3:Y:S04]  /*10980*/  LDG.E.U16 R0, [R4.64] ;  /* 0x0000000404007981 */ /* 0x000ae8000c1e1500 */
[----:B------:R-:W3:Y:S04]  /*10990*/  LDL.64 R18, [R1+0xe20] ;  /* 0x000e200001127983 */ /* 0x000ee80000100a00 */
[----:B0-----:R-:W3:Y:S04]  /*109a0*/  LDL.64 R24, [R1+0xe28] ;  /* 0x000e280001187983 */ /* 0x001ee80000100a00 */
[----:B--2---:R-:W-:Y:S04]  /*109b0*/  STL [R1+0x3538], R6 ;  /* 0x0035380601007387 */ /* 0x004fe80000100800 */
[----:B----4-:R-:W-:Y:S01]  /*109c0*/  STL [R1+0x50], R23 ;  /* 0x0000501701007387 */ /* 0x010fe20000100800 */
[----:B-----5:R-:W-:-:S03]  /*109d0*/  IMAD.WIDE R4, R7, 0x2, R20 ;  /* 0x0000000207047825 */ /* 0x020fc600078e0214 */
[----:B------:R0:W-:Y:S04]  /*109e0*/  STL [R1+0x58], R22 ;  /* 0x0000581601007387 */ /* 0x0001e80000100800 */
[----:B------:R-:W2:Y:S04]  /*109f0*/  LDL.64 R20, [R1+0xda0] ;  /* 0x000da00001147983 */ /* 0x000ea80000100a00 */
[----:B------:R-:W4:Y:S04]  /*10a00*/  LDG.E.U16 R5, [R4.64] ;  /* 0x0000000404057981 */ /* 0x000f28000c1e1500 */
[----:B0-----:R-:W5:Y:S04]  /*10a10*/  LDL.64 R22, [R1+0xda8] ;  /* 0x000da80001167983 */ /* 0x001f680000100a00 */
[----:B---3--:R0:W-:Y:S04]  /*10a20*/  STL [R1+0x4c], R11 ;  /* 0x00004c0b01007387 */ /* 0x0081e80000100800 */
[----:B------:R1:W-:Y:S01]  /*10a30*/  STL [R1+0x48], R9 ;  /* 0x0000480901007387 */ /* 0x0003e20000100800 */
[----:B------:R-:W-:-:S04]  /*10a40*/  IMAD.WIDE R2, R7, 0x2, R16 ;  /* 0x0000000207027825 */ /* 0x000fc800078e0210 */
[----:B0-----:R-:W-:-:S04]  /*10a50*/  IMAD.WIDE R10, R7, 0x2, R28 ;  /* 0x00000002070a7825 */ /* 0x001fc800078e021c */
[C---:B-1----:R-:W-:Y:S01]  /*10a60*/  IMAD.WIDE R8, R7.reuse, 0x2, R26 ;  /* 0x0000000207087825 */ /* 0x042fe200078e021a */
[----:B------:R0:W3:Y:S04]  /*10a70*/  LDG.E.U16 R29, [R10.64] ;  /* 0x000000040a1d7981 */ /* 0x0000e8000c1e1500 */
[----:B------:R5:W3:Y:S04]  /*10a80*/  LDG.E.U16 R26, [R8.64] ;  /* 0x00000004081a7981 */ /* 0x000ae8000c1e1500 */
[----:B------:R2:W3:Y:S01]  /*10a90*/  LDG.E.U16 R27, [R2.64] ;  /* 0x00000004021b7981 */ /* 0x0004e2000c1e1500 */
[----:B------:R-:W-:-:S05]  /*10aa0*/  IMAD.WIDE R12, R7, 0x2, R12 ;  /* 0x00000002070c7825 */ /* 0x000fca00078e020c */
[----:B------:R1:W3:Y:S01]  /*10ab0*/  LDG.E.U16 R28, [R12.64] ;  /* 0x000000040c1c7981 */ /* 0x0002e2000c1e1500 */
[----:B0-----:R-:W-:-:S04]  /*10ac0*/  IMAD.WIDE R10, R7, 0x2, R18 ;  /* 0x00000002070a7825 */ /* 0x001fc800078e0212 */
[C---:B--2---:R-:W-:Y:S01]  /*10ad0*/  IMAD.WIDE R2, R7.reuse, 0x2, R20 ;  /* 0x0000000207027825 */ /* 0x044fe200078e0214 */
[----:B----4-:R0:W-:Y:S03]  /*10ae0*/  STL [R1+0x3544], R5 ;  /* 0x0035440501007387 */ /* 0x0101e60000100800 */
[C---:B-----5:R-:W-:Y:S01]  /*10af0*/  IMAD.WIDE R8, R7.reuse, 0x2, R22 ;  /* 0x0000000207087825 */ /* 0x060fe200078e0216 */
[----:B------:R-:W2:Y:S04]  /*10b00*/  LDL.64 R16, [R1+0xf10] ;  /* 0x000f100001107983 */ /* 0x000ea80000100a00 */
[----:B------:R-:W4:Y:S04]  /*10b10*/  LDL.64 R18, [R1+0xf08] ;  /* 0x000f080001127983 */ /* 0x000f280000100a00 */
[----:B------:R-:W5:Y:S04]  /*10b20*/  LDG.E.U16 R4, [R8.64] ;  /* 0x0000000408047981 */ /* 0x000f68000c1e1500 */
[----:B------:R-:W3:Y:S01]  /*10b30*/  LDG.E.U16 R3, [R2.64] ;  /* 0x0000000402037981 */ /* 0x000ee2000c1e1500 */
[----:B-1----:R-:W-:-:S03]  /*10b40*/  IMAD.WIDE R12, R7, 0x2, R24 ;  /* 0x00000002070c7825 */ /* 0x002fc600078e0218 */
[----:B------:R-:W3:Y:S01]  /*10b50*/  LDL.64 R24, [R1+0xe90] ;  /* 0x000e900001187983 */ /* 0x000ee20000100a00 */
[----:B------:R-:W-:-:S03]  /*10b60*/  IMAD.WIDE R14, R7, 0x2, R14 ;  /* 0x00000002070e7825 */ /* 0x000fc600078e020e */
[----:B------:R-:W3:Y:S04]  /*10b70*/  LDL.64 R22, [R1+0xe18] ;  /* 0x000e180001167983 */ /* 0x000ee80000100a00 */
[----:B------:R1:W-:Y:S04]  /*10b80*/  STL [R1+0x44], R0 ;  /* 0x0000440001007387 */ /* 0x0003e80000100800 */
[----:B------:R1:W3:Y:S04]  /*10b90*/  LDG.E.U16 R6, [R12.64] ;  /* 0x000000040c067981 */ /* 0x0002e8000c1e1500 */
[----:B0-----:R0:W3:Y:S04]  /*10ba0*/  LDG.E.U16 R5, [R10.64] ;  /* 0x000000040a057981 */ /* 0x0010e8000c1e1500 */
[----:B-1----:R4:W3:Y:S04]  /*10bb0*/  LDG.E.U16 R0, [R14.64] ;  /* 0x000000040e007981 */ /* 0x0028e8000c1e1500 */
[----:B------:R-:W3:Y:S01]  /*10bc0*/  LDL.64 R12, [R1+0xe98] ;  /* 0x000e9800010c7983 */ /* 0x000ee20000100a00 */
[----:B--2---:R-:W-:-:S04]  /*10bd0*/  IMAD.WIDE R16, R7, 0x2, R16 ;  /* 0x0000000207107825 */ /* 0x004fc800078e0210 */
[C---:B----4-:R-:W-:Y:S02]  /*10be0*/  IMAD.WIDE R14, R7.reuse, 0x2, R18 ;  /* 0x00000002070e7825 */ /* 0x050fe400078e0212 */
[----:B------:R-:W2:Y:S04]  /*10bf0*/  LDG.E.U16 R17, [R16.64] ;  /* 0x0000000410117981 */ /* 0x000ea8000c1e1500 */
[----:B-----5:R-:W-:Y:S04]  /*10c00*/  STL [R1+0x354c], R4 ;  /* 0x00354c0401007387 */ /* 0x020fe80000100800 */
[----:B---3--:R-:W-:Y:S04]  /*10c10*/  STL [R1+0x3550], R3 ;  /* 0x0035500301007387 */ /* 0x008fe80000100800 */
[----:B------:R-:W-:Y:S04]  /*10c20*/  STL [R1+0x3c], R29 ;  /* 0x00003c1d01007387 */ /* 0x000fe80000100800 */
[----:B------:R1:W-:Y:S04]  /*10c30*/  STL [R1+0x40], R28 ;  /* 0x0000401c01007387 */ /* 0x0003e80000100800 */
[----:B------:R-:W3:Y:S04]  /*10c40*/  LDG.E.U16 R15, [R14.64] ;  /* 0x000000040e0f7981 */ /* 0x000ee8000c1e1500 */
[----:B-1----:R-:W4:Y:S04]  /*10c50*/  LDL.64 R28, [R1+0xe10] ;  /* 0x000e1000011c7983 */ /* 0x002f280000100a00 */
[----:B------:R-:W-:Y:S04]  /*10c60*/  STL [R1+0x34], R27 ;  /* 0x0000341b01007387 */ /* 0x000fe80000100800 */
[----:B------:R1:W-:Y:S04]  /*10c70*/  STL [R1+0x38], R26 ;  /* 0x0000381a01007387 */ /* 0x0003e80000100800 */
[----:B------:R-:W5:Y:S01]  /*10c80*/  LDL.64 R2, [R1+0xe88] ;  /* 0x000e880001027983 */ /* 0x000f620000100a00 */
[----:B0-----:R-:W-:-:S03]  /*10c90*/  IMAD.WIDE R10, R7, 0x2, R24 ;  /* 0x00000002070a7825 */ /* 0x001fc600078e0218 */
[----:B------:R-:W4:Y:S04]  /*10ca0*/  LDL.64 R20, [R1+0xd90] ;  /* 0x000d900001147983 */ /* 0x000f280000100a00 */
[----:B-1----:R-:W4:Y:S01]  /*10cb0*/  LDL.64 R26, [R1+0xd98] ;  /* 0x000d9800011a7983 */ /* 0x002f220000100a00 */
[----:B------:R-:W-:-:S03]  /*10cc0*/  IMAD.WIDE R8, R7, 0x2, R22 ;  /* 0x0000000207087825 */ /* 0x000fc600078e0216 */
[----:B------:R-:W4:Y:S01]  /*10cd0*/  LDL.64 R18, [R1+0xf00] ;  /* 0x000f000001127983 */ /* 0x000f220000100a00 */
[----:B------:R-:W-:-:S03]  /*10ce0*/  IMAD.WIDE R12, R7, 0x2, R12 ;  /* 0x00000002070c7825 */ /* 0x000fc600078e020c */
[----:B------:R-:W-:Y:S04]  /*10cf0*/  STL [R1+0x2c], R0 ;  /* 0x00002c0001007387 */ /* 0x000fe80000100800 */
[----:B------:R0:W-:Y:S04]  /*10d00*/  STL [R1+0x28], R6 ;  /* 0x0000280601007387 */ /* 0x0001e80000100800 */
[----:B------:R-:W4:Y:S04]  /*10d10*/  LDL.64 R24, [R1+0xe80] ;  /* 0x000e800001187983 */ /* 0x000f280000100a00 */
[----:B------:R-:W4:Y:S04]  /*10d20*/  LDL.64 R22, [R1+0xe08] ;  /* 0x000e080001167983 */ /* 0x000f280000100a00 */
[----:B------:R1:W-:Y:S04]  /*10d30*/  STL [R1+0x24], R5 ;  /* 0x0000240501007387 */ /* 0x0003e80000100800 */
[----:B------:R-:W4:Y:S04]  /*10d40*/  LDG.E.U16 R13, [R12.64] ;  /* 0x000000040c0d7981 */ /* 0x000f28000c1e1500 */
[----:B0-----:R5:W4:Y:S04]  /*10d50*/  LDG.E.U16 R6, [R8.64] ;  /* 0x0000000408067981 */ /* 0x001b28000c1e1500 */
[----:B-1----:R-:W4:Y:S04]  /*10d60*/  LDL.64 R4, [R1+0xe00] ;  /* 0x000e000001047983 */ /* 0x002f280000100a00 */
[----:B------:R0:W4:Y:S04]  /*10d70*/  LDG.E.U16 R0, [R10.64] ;  /* 0x000000040a007981 */ /* 0x000128000c1e1500 */
[----:B--2---:R-:W-:Y:S04]  /*10d80*/  STL [R1+0x1c], R17 ;  /* 0x00001c1101007387 */ /* 0x004fe80000100800 */
[----:B---3--:R4:W-:Y:S01]  /*10d90*/  STL [R1+0x18], R15 ;  /* 0x0000180f01007387 */ /* 0x0089e20000100800 */
[----:B-----5:R-:W-:-:S04]  /*10da0*/  IMAD.WIDE R8, R7, 0x2, R2 ;  /* 0x0000000207087825 */ /* 0x020fc800078e0202 */
[----:B----4-:R-:W-:-:S05]  /*10db0*/  IMAD.WIDE R14, R7, 0x2, R26 ;  /* 0x00000002070e7825 */ /* 0x010fca00078e021a */
[----:B------:R-:W2:Y:S01]  /*10dc0*/  LDG.E.U16 R2, [R14.64] ;  /* 0x000000040e027981 */ /* 0x000ea2000c1e1500 */
[----:B0-----:R-:W-:-:S03]  /*10dd0*/  IMAD.WIDE R10, R7, 0x2, R18 ;  /* 0x00000002070a7825 */ /* 0x001fc600078e0212 */
[----:B------:R0:W-:Y:S04]  /*10de0*/  STL [R1+0x14], R13 ;  /* 0x0000140d01007387 */ /* 0x0001e80000100800 */
[----:B------:R-:W3:Y:S01]  /*10df0*/  LDL.64 R18, [R1+0xd80] ;  /* 0x000d800001127983 */ /* 0x000ee20000100a00 */
[----:B0-----:R-:W-:-:S03]  /*10e00*/  IMAD.WIDE R12, R7, 0x2, R20 ;  /* 0x00000002070c7825 */ /* 0x001fc600078e0214 */
[----:B------:R-:W4:Y:S04]  /*10e10*/  LDL.64 R20, [R1+0xd88] ;  /* 0x000d880001147983 */ /* 0x000f280000100a00 */
[----:B--2---:R-:W-:Y:S04]  /*10e20*/  STL [R1+0x3524], R2 ;  /* 0x0035240201007387 */ /* 0x004fe80000100800 */
[----:B------:R0:W-:Y:S04]  /*10e30*/  STL [R1+0x10], R0 ;  /* 0x0000100001007387 */ /* 0x0001e80000100800 */
[----:B0-----:R0:W2:Y:S01]  /*10e40*/  LDG.E.U16 R0, [R12.64] ;  /* 0x000000040c007981 */ /* 0x0010a2000c1e1500 */
[----:B------:R-:W-:-:S04]  /*10e50*/  IMAD.WIDE R16, R7, 0x2, R28 ;  /* 0x0000000207107825 */ /* 0x000fc800078e021c */
[C---:B------:R-:W-:Y:S01]  /*10e60*/  IMAD.WIDE R14, R7.reuse, 0x2, R22 ;  /* 0x00000002070e7825 */ /* 0x040fe200078e0216 */
[----:B------:R1:W5:Y:S03]  /*10e70*/  LDG.E.U16 R27, [R16.64] ;  /* 0x00000004101b7981 */ /* 0x000366000c1e1500 */
[C---:B0-----:R-:W-:Y:S01]  /*10e80*/  IMAD.WIDE R12, R7.reuse, 0x2, R4 ;  /* 0x00000002070c7825 */ /* 0x041fe200078e0204 */
[----:B--2---:R0:W-:Y:S04]  /*10e90*/  STL [R1+0x3528], R0 ;  /* 0x0035280001007387 */ /* 0x0041e80000100800 */
[----:B------:R2:W-:Y:S04]  /*10ea0*/  STL [R1+0xc], R6 ;  /* 0x00000c0601007387 */ /* 0x0005e80000100800 */
[----:B------:R-:W5:Y:S04]  /*10eb0*/  LDL.64 R28, [R1+0xf78] ;  /* 0x000f7800011c7983 */ /* 0x000f680000100a00 */
[----:B------:R-:W5:Y:S04]  /*10ec0*/  LDL.64 R22, [R1+0xf70] ;  /* 0x000f700001167983 */ /* 0x000f680000100a00 */
[----:B------:R-:W5:Y:S01]  /*10ed0*/  LDL.64 R4, [R1+0xef8] ;  /* 0x000ef80001047983 */ /* 0x000f620000100a00 */
[----:B-1----:R-:W-:-:S03]  /*10ee0*/  IMAD.WIDE R16, R7, 0x2, R24 ;  /* 0x0000000207107825 */ /* 0x002fc600078e0218 */
[----:B0-----:R4:W5:Y:S04]  /*10ef0*/  LDG.E.U16 R0, [R8.64] ;  /* 0x0000000408007981 */ /* 0x001968000c1e1500 */
[----:B--2---:R3:W2:Y:S04]  /*10f00*/  LDG.E.U16 R6, [R10.64] ;  /* 0x000000040a067981 */ /* 0x0046a8000c1e1500 */
[----:B------:R-:W2:Y:S01]  /*10f10*/  LDG.E.U16 R26, [R16.64] ;  /* 0x00000004101a7981 */ /* 0x000ea2000c1e1500 */
[----:B----4-:R-:W-:-:S03]  /*10f20*/  IMAD.WIDE R8, R7, 0x2, R20 ;  /* 0x0000000207087825 */ /* 0x010fc600078e0214 */
[----:B------:R0:W4:Y:S01]  /*10f30*/  LDG.E.U16 R24, [R14.64] ;  /* 0x000000040e187981 */ /* 0x000122000c1e1500 */
[----:B---3--:R-:W-:-:S03]  /*10f40*/  IMAD.WIDE R10, R7, 0x2, R18 ;  /* 0x00000002070a7825 */ /* 0x008fc600078e0212 */
[----:B------:R1:W3:Y:S04]  /*10f50*/  LDG.E.U16 R20, [R12.64] ;  /* 0x000000040c147981 */ /* 0x0002e8000c1e1500 */
[----:B------:R0:W3:Y:S04]  /*10f60*/  LDG.E.U16 R8, [R8.64] ;  /* 0x0000000408087981 */ /* 0x0000e8000c1e1500 */
[----:B------:R-:W3:Y:S04]  /*10f70*/  LDL.64 R2, [R1+0xef0] ;  /* 0x000ef00001027983 */ /* 0x000ee80000100a00 */
[----:B------:R-:W3:Y:S04]  /*10f80*/  LDL.64 R18, [R1+0xe78] ;  /* 0x000e780001127983 */ /* 0x000ee80000100a00 */
[----:B0-----:R5:W3:Y:S02]  /*10f90*/  LDG.E.U16 R9, [R10.64] ;  /* 0x000000040a097981 */ /* 0x001ae4000c1e1500 */
[----:B-----5:R-:W-:-:S04]  /*10fa0*/  IMAD.WIDE R10, R7, 0x2, R28 ;  /* 0x00000002070a7825 */ /* 0x020fc800078e021c */
[C---:B-1----:R-:W-:Y:S01]  /*10fb0*/  IMAD.WIDE R12, R7.reuse, 0x2, R22 ;  /* 0x00000002070c7825 */ /* 0x042fe200078e0216 */
[----:B------:R0:W5:Y:S03]  /*10fc0*/  LDG.E.U16 R21, [R10.64] ;  /* 0x000000040a157981 */ /* 0x000166000c1e1500 */
[C---:B------:R-:W-:Y:S01]  /*10fd0*/  IMAD.WIDE R14, R7.reuse, 0x2, R4 ;  /* 0x00000002070e7825 */ /* 0x040fe200078e0204 */
[----:B------:R-:W5:Y:S04]  /*10fe0*/  LDG.E.U16 R22, [R12.64] ;  /* 0x000000040c167981 */ /* 0x000f68000c1e1500 */
[----:B------:R-:W5:Y:S04]  /*10ff0*/  LDG.E.U16 R23, [R14.64] ;  /* 0x000000040e177981 */ /* 0x000f68000c1e1500 */
[----:B--2---:R-:W-:Y:S04]  /*11000*/  STL [R1+0x350c], R26 ;  /* 0x00350c1a01007387 */ /* 0x004fe80000100800 */
[----:B----4-:R-:W-:Y:S04]  /*11010*/  STL [R1+0x3510], R24 ;  /* 0x0035101801007387 */ /* 0x010fe80000100800 */
[----:B---3--:R-:W-:Y:S04]  /*11020*/  STL [R1+0x3514], R20 ;  /* 0x0035141401007387 */ /* 0x008fe80000100800 */
[----:B------:R-:W-:Y:S01]  /*11030*/  STL [R1+0x3518], R8 ;  /* 0x0035180801007387 */ /* 0x000fe20000100800 */
[----:B------:R-:W-:-:S05]  /*11040*/  IMAD.WIDE R16, R7, 0x2, R2 ;  /* 0x0000000207107825 */ /* 0x000fca00078e0202 */
[----:B------:R-:W2:Y:S04]  /*11050*/  LDG.E.U16 R25, [R16.64] ;  /* 0x0000000410197981 */ /* 0x000ea8000c1e1500 */
[----:B------:R1:W-:Y:S04]  /*11060*/  STL [R1+0x351c], R9 ;  /* 0x00351c0901007387 */ /* 0x0003e80000100800 */
[----:B------:R-:W3:Y:S04]  /*11070*/  LDL.64 R4, [R1+0xdf8] ;  /* 0x000df80001047983 */ /* 0x000ee80000100a00 */
[----:B------:R-:W-:Y:S04]  /*11080*/  STL [R1], R27 ;  /* 0x0000001b01007387 */ /* 0x000fe80000100800 */
[----:B------:R-:W4:Y:S04]  /*11090*/  LDL.64 R2, [R1+0xdf0] ;  /* 0x000df00001027983 */ /* 0x000f280000100a00 */
[----:B-1----:R-:W4:Y:S04]  /*110a0*/  LDL.64 R8, [R1+0xd70] ;  /* 0x000d700001087983 */ /* 0x002f280000100a00 */
[----:B------:R-:W4:Y:S04]  /*110b0*/  LDL.LU R28, [R1+0x19c] ;  /* 0x00019c00011c7983 */ /* 0x000f280000300800 */
[----:B------:R-:W-:Y:S04]  /*110c0*/  STL [R1+0x8], R6 ;  /* 0x0000080601007387 */ /* 0x000fe80000100800 */
[----:B------:R-:W-:Y:S04]  /*110d0*/  STL [R1+0x4], R0 ;  /* 0x0000040001007387 */ /* 0x000fe80000100800 */
[----:B0-----:R-:W4:Y:S04]  /*110e0*/  LDL.64 R10, [R1+0xe70] ;  /* 0x000e7000010a7983 */ /* 0x001f280000100a00 */
[----:B-----5:R-:W-:Y:S04]  /*110f0*/  STL [R1+0x3520], R21 ;  /* 0x0035201501007387 */ /* 0x020fe80000100800 */
[----:B------:R-:W-:Y:S04]  /*11100*/  STL [R1+0x352c], R22 ;  /* 0x00352c1601007387 */ /* 0x000fe80000100800 */
[----:B------:R0:W-:Y:S04]  /*11110*/  STL [R1+0x3530], R23 ;  /* 0x0035301701007387 */ /* 0x0001e80000100800 */
[----:B0-----:R-:W5:Y:S01]  /*11120*/  LDL.64 R22, [R1+0xd78] ;  /* 0x000d780001167983 */ /* 0x001f620000100a00 */
[----:B------:R-:W-:-:S05]  /*11130*/  IMAD.WIDE R18, R7, 0x2, R18 ;  /* 0x0000000207127825 */ /* 0x000fca00078e0212 */
[----:B------:R0:W5:Y:S04]  /*11140*/  LDG.E.U16 R27, [R18.64] ;  /* 0x00000004121b7981 */ /* 0x000168000c1e1500 */
[----:B--2---:R1:W-:Y:S01]  /*11150*/  STL [R1+0x3534], R25 ;  /* 0x0035341901007387 */ /* 0x0043e20000100800 */
[----:B---3--:R-:W-:-:S04]  /*11160*/  IMAD.WIDE R12, R7, 0x2, R4 ;  /* 0x00000002070c7825 */ /* 0x008fc800078e0204 */
[C---:B----4-:R-:W-:Y:S02]  /*11170*/  IMAD.WIDE R14, R7.reuse, 0x2, R2 ;  /* 0x00000002070e7825 */ /* 0x050fe400078e0202 */
[----:B------:R-:W2:Y:S04]  /*11180*/  LDL.LU R3, [R1+0x198] ;  /* 0x0001980001037983 */ /* 0x000ea80000300800 */
[----:B------:R-:W3:Y:S01]  /*11190*/  LDL.LU R4, [R1+0x15c] ;  /* 0x00015c0001047983 */ /* 0x000ee20000300800 */
[----:B0-----:R-:W-:-:S03]  /*111a0*/  IMAD.WIDE R18, R7, 0x2, R8 ;  /* 0x0000000207127825 */ /* 0x001fc600078e0208 */
[----:B------:R-:W4:Y:S04]  /*111b0*/  LDL.LU R20, [R1+0x118] ;  /* 0x0001180001147983 */ /* 0x000f280000300800 */
[----:B------:R-:W2:Y:S04]  /*111c0*/  LDL.LU R24, [R1+0xdc] ;  /* 0x0000dc0001187983 */ /* 0x000ea80000300800 */
[----:B------:R-:W2:Y:S01]  /*111d0*/  LDL.LU R26, [R1+0xd8] ;  /* 0x0000d800011a7983 */ /* 0x000ea20000300800 */
[----:B------:R-:W-:-:S03]  /*111e0*/  IMAD.WIDE R10, R7, 0x2, R10 ;  /* 0x00000002070a7825 */ /* 0x000fc600078e020a */
[----:B------:R-:W2:Y:S04]  /*111f0*/  LDL.LU R0, [R1+0xa4] ;  /* 0x0000a40001007983 */ /* 0x000ea80000300800 */
[----:B------:R0:W2:Y:S04]  /*11200*/  LDG.E.U16 R10, [R10.64] ;  /* 0x000000040a0a7981 */ /* 0x0000a8000c1e1500 */
[----:B------:R-:W2:Y:S04]  /*11210*/  LDL.LU R6, [R1+0x84] ;  /* 0x0000840001067983 */ /* 0x000ea80000300800 */
[----:B------:R1:W2:Y:S04]  /*11220*/  LDG.E.U16 R14, [R14.64] ;  /* 0x000000040e0e7981 */ /* 0x0002a8000c1e1500 */
[----:B0-----:R0:W2:Y:S04]  /*11230*/  LDG.E.U16 R11, [R12.64] ;  /* 0x000000040c0b7981 */ /* 0x0010a8000c1e1500 */
[----:B-1----:R-:W2:Y:S04]  /*11240*/  LDL.LU R15, [R1+0x90] ;  /* 0x00009000010f7983 */ /* 0x002ea80000300800 */
[----:B0-----:R0:W2:Y:S01]  /*11250*/  LDG.E.U16 R13, [R18.64] ;  /* 0x00000004120d7981 */ /* 0x0010a2000c1e1500 */
[----:B-----5:R-:W-:-:S05]  /*11260*/  IMAD.WIDE R16, R7, 0x2, R22 ;  /* 0x0000000207107825 */ /* 0x020fca00078e0216 */
[----:B------:R1:W5:Y:S04]  /*11270*/  LDG.E.U16 R12, [R16.64] ;  /* 0x00000004100c7981 */ /* 0x000368000c1e1500 */
[----:B-1----:R-:W4:Y:S04]  /*11280*/  LDL.LU R16, [R1+0xa0] ;  /* 0x0000a00001107983 */ /* 0x002f280000300800 */
[----:B------:R-:W4:Y:S04]  /*11290*/  LDL.LU R17, [R1+0x94] ;  /* 0x0000940001117983 */ /* 0x000f280000300800 */
[----:B0-----:R-:W4:Y:S04]  /*112a0*/  LDL.LU R18, [R1+0x158] ;  /* 0x0001580001127983 */ /* 0x001f280000300800 */
[----:B------:R-:W5:Y:S04]  /*112b0*/  LDL.LU R19, [R1+0x11c] ;  /* 0x00011c0001137983 */ /* 0x000f680000300800 */
[----:B------:R-:W0:Y:S04]  /*112c0*/  S2R R29, SR_TID.X ;  /* 0x00000000001d7919 */ /* 0x000e280000002100 */
[----:B------:R-:W5:Y:S04]  /*112d0*/  LDL.LU R25, [R1+0x80] ;  /* 0x0000800001197983 */ /* 0x000f680000300800 */
[----:B------:R-:W5:Y:S04]  /*112e0*/  LDL.LU R23, [R1+0x54] ;  /* 0x0000540001177983 */ /* 0x000f680000300800 */
[----:B------:R-:W5:Y:S04]  /*112f0*/  LDL.LU R22, [R1+0x30] ;  /* 0x0000300001167983 */ /* 0x000f680000300800 */
[----:B------:R-:W5:Y:S04]  /*11300*/  LDL.LU R21, [R1+0x194] ;  /* 0x0001940001157983 */ /* 0x000f680000300800 */
[----:B------:R-:W5:Y:S01]  /*11310*/  LDL.LU R8, [R1+0x190] ;  /* 0x0001900001087983 */ /* 0x000f620000300800 */
[----:B0-----:R-:W-:-:S03]  /*11320*/  LOP3.LUT R2, R29, 0x7f, RZ, 0xc0, !PT ;  /* 0x0000007f1d027812 */ /* 0x001fc600078ec0ff */
[----:B------:R-:W5:Y:S01]  /*11330*/  LDL.LU R5, [R1+0x154] ;  /* 0x0001540001057983 */ /* 0x000f620000300800 */
[----:B------:R-:W-:-:S03]  /*11340*/  SHF.L.U32 R9, R2, 0x1, RZ ;  /* 0x0000000102097819 */ /* 0x000fc600000006ff */
[----:B------:R-:W-:Y:S01]  /*11350*/  BAR.SYNC.DEFER_BLOCKING 0x0 ;  /* 0x0000000000007b1d */ /* 0x000fe20000010000 */
[----:B------:R-:W-:-:S05]  /*11360*/  LOP3.LUT R29, R29, 0x7f, RZ, 0xc0, !PT ;  /* 0x0000007f1d1d7812 */ /* 0x000fca00078ec0ff */
[----:B------:R-:W5:Y:S01]  /*11370*/  LDL.LU R7, [R1+0x150] ;  /* 0x0001500001077983 */ /* 0x000f620000300800 */
[----:B------:R-:W-:-:S03]  /*11380*/  SHF.L.U32 R29, R29, 0x1, RZ ;  /* 0x000000011d1d7819 */ /* 0x000fc600000006ff */
[----:B------:R0:W-:Y:S04]  /*11390*/  STS.U16 [R9+0x10000], R28 ;  /* 0x0100001c09007388 */ /* 0x0001e80000000400 */
[----:B--2---:R1:W-:Y:S04]  /*113a0*/  STS.U16 [R9+0x10100], R3 ;  /* 0x0101000309007388 */ /* 0x0043e80000000400 */
[----:B---3--:R2:W-:Y:S04]  /*113b0*/  STS.U16 [R9+0x11000], R4 ;  /* 0x0110000409007388 */ /* 0x0085e80000000400 */
[----:B0-----:R-:W3:Y:S04]  /*113c0*/  LDL.LU R28, [R1+0x114] ;  /* 0x00011400011c7983 */ /* 0x001ee80000300800 */
[----:B-1----:R-:W3:Y:S04]  /*113d0*/  LDL.LU R3, [R1+0x3550] ;  /* 0x0035500001037983 */ /* 0x002ee80000300800 */
[----:B--2---:R-:W2:Y:S04]  /*113e0*/  LDL.LU R4, [R1+0x354c] ;  /* 0x00354c0001047983 */ /* 0x004ea80000300800 */
[----:B----4-:R-:W-:Y:S04]  /*113f0*/  STS.U16 [R9+0x11100], R18 ;  /* 0x0111001209007388 */ /* 0x010fe80000000400 */
[----:B-----5:R-:W-:Y:S04]  /*11400*/  STS.U16 [R9+0x12000], R19 ;  /* 0x0120001309007388 */ /* 0x020fe80000000400 */
[----:B------:R0:W-:Y:S04]  /*11410*/  STS.U16 [R9+0x12100], R20 ;  /* 0x0121001409007388 */ /* 0x0001e80000000400 */
[----:B------:R1:W-:Y:S04]  /*11420*/  STS.U16 [R9+0x13000], R24 ;  /* 0x0130001809007388 */ /* 0x0003e80000000400 */
[----:B------:R4:W-:Y:S04]  /*11430*/  STS.U16 [R9+0x13100], R26 ;  /* 0x0131001a09007388 */ /* 0x0009e80000000400 */
[----:B------:R5:W-:Y:S04]  /*11440*/  STS.U16 [R9+0x14000], R0 ;  /* 0x0140000009007388 */ /* 0x000be80000000400 */
[----:B0-----:R-:W2:Y:S04]  /*11450*/  LDL.LU R20, [R1+0x110] ;  /* 0x0001100001147983 */ /* 0x001ea80000300800 */
[----:B------:R-:W-:Y:S04]  /*11460*/  STS.U16 [R9+0x14100], R16 ;  /* 0x0141001009007388 */ /* 0x000fe80000000400 */
[----:B-1----:R-:W2:Y:S04]  /*11470*/  LDL.LU R24, [R1+0xd4] ;  /* 0x0000d40001187983 */ /* 0x002ea80000300800 */
[----:B------:R-:W-:Y:S04]  /*11480*/  STS.U16 [R9+0x15000], R17 ;  /* 0x0150001109007388 */ /* 0x000fe80000000400 */
[----:B----4-:R-:W4:Y:S04]  /*11490*/  LDL.LU R26, [R1+0xd0] ;  /* 0x0000d000011a7983 */ /* 0x010f280000300800 */
[----:B------:R0:W-:Y:S04]  /*114a0*/  STS.U16 [R9+0x15100], R15 ;  /* 0x0151000f09007388 */ /* 0x0001e80000000400 */
[----:B-----5:R-:W5:Y:S04]  /*114b0*/  LDL.LU R0, [R1+0x9c] ;  /* 0x00009c0001007983 */ /* 0x020f680000300800 */
[----:B------:R1:W-:Y:S01]  /*114c0*/  STS.U16 [R9+0x16000], R6 ;  /* 0x0160000609007388 */ /* 0x0003e20000000400 */
[----:B0-----:R-:W-:-:S03]  /*114d0*/  LOP3.LUT R15, R29, 0x10, RZ, 0x3c, !PT ;  /* 0x000000101d0f7812 */ /* 0x001fc600078e3cff */
[----:B-1----:R-:W5:Y:S04]  /*114e0*/  LDL.LU R6, [R1+0x98] ;  /* 0x0000980001067983 */ /* 0x002f680000300800 */
[----:B------:R-:W5:Y:S04]  /*114f0*/  LDL.LU R29, [R1+0x8c] ;  /* 0x00008c00011d7983 */ /* 0x000f680000300800 */
[----:B------:R-:W-:Y:S04]  /*11500*/  STS.U16 [R9+0x16100], R25 ;  /* 0x0161001909007388 */ /* 0x000fe80000000400 */
[----:B------:R-:W-:Y:S04]  /*11510*/  STS.U16 [R9+0x17000], R23 ;  /* 0x0170001709007388 */ /* 0x000fe80000000400 */
[----:B------:R-:W5:Y:S04]  /*11520*/  LDL.LU R18, [R1+0x88] ;  /* 0x0000880001127983 */ /* 0x000f680000300800 */
[----:B------:R-:W-:Y:S04]  /*11530*/  STS.U16 [R9+0x17100], R22 ;  /* 0x0171001609007388 */ /* 0x000fe80000000400 */
[----:B------:R-:W5:Y:S04]  /*11540*/  LDL.LU R19, [R1+0x7c] ;  /* 0x00007c0001137983 */ /* 0x000f680000300800 */
[----:B------:R-:W-:Y:S04]  /*11550*/  STS.U16 [R15+0x10200], R21 ;  /* 0x010200150f007388 */ /* 0x000fe80000000400 */
[----:B------:R-:W5:Y:S04]  /*11560*/  LDL.LU R16, [R1+0x60] ;  /* 0x0000600001107983 */ /* 0x000f680000300800 */
[----:B------:R-:W-:Y:S04]  /*11570*/  STS.U16 [R15+0x10300], R8 ;  /* 0x010300080f007388 */ /* 0x000fe80000000400 */
[----:B------:R-:W5:Y:S04]  /*11580*/  LDL.LU R17, [R1+0x20] ;  /* 0x0000200001117983 */ /* 0x000f680000300800 */
[----:B------:R0:W-:Y:S04]  /*11590*/  STS.U16 [R15+0x11200], R5 ;  /* 0x011200050f007388 */ /* 0x0001e80000000400 */
[----:B------:R1:W-:Y:S04]  /*115a0*/  STS.U16 [R15+0x11300], R7 ;  /* 0x011300070f007388 */ /* 0x0003e80000000400 */
[----:B---3--:R3:W-:Y:S04]  /*115b0*/  STS.U16 [R15+0x12200], R28 ;  /* 0x0122001c0f007388 */ /* 0x0087e80000000400 */
[----:B0-----:R-:W5:Y:S04]  /*115c0*/  LDL.LU R5, [R1+0x18c] ;  /* 0x00018c0001057983 */ /* 0x001f680000300800 */
[----:B-1----:R-:W5:Y:S04]  /*115d0*/  LDL.LU R7, [R1+0x188] ;  /* 0x0001880001077983 */ /* 0x002f680000300800 */
[----:B---3--:R-:W3:Y:S04]  /*115e0*/  LDL.LU R28, [R1+0x14c] ;  /* 0x00014c00011c7983 */ /* 0x008ee80000300800 */
[----:B------:R-:W3:Y:S04]  /*115f0*/  LDL.LU R25, [R1+0x148] ;  /* 0x0001480001197983 */ /* 0x000ee80000300800 */
[----:B------:R-:W3:Y:S04]  /*11600*/  LDL.LU R23, [R1+0x10c] ;  /* 0x00010c0001177983 */ /* 0x000ee80000300800 */
[----:B------:R-:W3:Y:S04]  /*11610*/  LDL.LU R22, [R1+0x108] ;  /* 0x0001080001167983 */ /* 0x000ee80000300800 */
[----:B------:R-:W3:Y:S04]  /*11620*/  LDL.LU R21, [R1+0xcc] ;  /* 0x0000cc0001157983 */ /* 0x000ee80000300800 */
[----:B------:R-:W3:Y:S04]  /*11630*/  LDL.LU R8, [R1+0xc8] ;  /* 0x0000c80001087983 */ /* 0x000ee80000300800 */
[----:B--2---:R0:W-:Y:S04]  /*11640*/  STS.U16 [R15+0x12300], R20 ;  /* 0x012300140f007388 */ /* 0x0041e80000000400 */
[----:B------:R1:W-:Y:S04]  /*11650*/  STS.U16 [R15+0x13200], R24 ;  /* 0x013200180f007388 */ /* 0x0003e80000000400 */
[----:B0-----:R-:W2:Y:S04]  /*11660*/  LDL.LU R20, [R1+0x78] ;  /* 0x0000780001147983 */ /* 0x001ea80000300800 */
[----:B----4-:R0:W-:Y:S04]  /*11670*/  STS.U16 [R15+0x13300], R26 ;  /* 0x0133001a0f007388 */ /* 0x0101e80000000400 */
[----:B-1----:R-:W4:Y:S04]  /*11680*/  LDL.LU R24, [R1+0x74] ;  /* 0x0000740001187983 */ /* 0x002f280000300800 */
[----:B-----5:R1:W-:Y:S04]  /*11690*/  STS.U16 [R15+0x14200], R0 ;  /* 0x014200000f007388 */ /* 0x0203e80000000400 */
[----:B0-----:R-:W5:Y:S04]  /*116a0*/  LDL.LU R26, [R1+0x68] ;  /* 0x00006800011a7983 */ /* 0x001f680000300800 */
[----:B-1----:R-:W2:Y:S04]  /*116b0*/  LDL.LU R0, [R1+0x64] ;  /* 0x0000640001007983 */ /* 0x002ea80000300800 */
[----:B------:R0:W-:Y:S04]  /*116c0*/  STS.U16 [R15+0x14300], R6 ;  /* 0x014300060f007388 */ /* 0x0001e80000000400 */
[----:B------:R1:W-:Y:S04]  /*116d0*/  STS.U16 [R15+0x15200], R29 ;  /* 0x0152001d0f007388 */ /* 0x0003e80000000400 */
[----:B0-----:R-:W2:Y:S04]  /*116e0*/  LDL.LU R6, [R1+0x5c] ;  /* 0x00005c0001067983 */ /* 0x001ea80000300800 */
[----:B-1----:R-:W2:Y:S01]  /*116f0*/  LDL.LU R29, [R1+0x3548] ;  /* 0x00354800011d7983 */ /* 0x002ea20000300800 */
[----:B------:R-:W-:-:S03]  /*11700*/  IMAD.SHL.U32 R2, R2, 0x2, RZ ;  /* 0x0000000202027824 */ /* 0x000fc600078e00ff */
[----:B------:R0:W-:Y:S04]  /*11710*/  STS.U16 [R15+0x15300], R18 ;  /* 0x015300120f007388 */ /* 0x0001e80000000400 */
[----:B------:R-:W-:Y:S01]  /*11720*/  STS.U16 [R15+0x16200], R19 ;  /* 0x016200130f007388 */ /* 0x000fe20000000400 */
[----:B0-----:R-:W-:-:S03]  /*11730*/  LOP3.LUT R18, R2, 0x20, RZ, 0x3c, !PT ;  /* 0x0000002002127812 */ /* 0x001fc600078e3cff */
[----:B------:R-:W-:Y:S04]  /*11740*/  STS.U16 [R15+0x16300], R16 ;  /* 0x016300100f007388 */ /* 0x000fe80000000400 */
[----:B------:R-:W-:Y:S04]  /*11750*/  STS.U16 [R15+0x17200], R17 ;  /* 0x017200110f007388 */ /* 0x000fe80000000400 */
[----:B--2---:R0:W-:Y:S04]  /*11760*/  STS.U16 [R15+0x17300], R29 ;  /* 0x0173001d0f007388 */ /* 0x0041e80000000400 */
[----:B------:R1:W-:Y:S04]  /*11770*/  STS.U16 [R18+0x10400], R5 ;  /* 0x0104000512007388 */ /* 0x0003e80000000400 */
[----:B0-----:R-:W2:Y:S04]  /*11780*/  LDL.LU R29, [R1+0x58] ;  /* 0x00005800011d7983 */ /* 0x001ea80000300800 */
[----:B------:R-:W2:Y:S04]  /*11790*/  LDL.LU R19, [R1+0x184] ;  /* 0x0001840001137983 */ /* 0x000ea80000300800 */
[----:B------:R-:W2:Y:S04]  /*117a0*/  LDL.LU R16, [R1+0x180] ;  /* 0x0001800001107983 */ /* 0x000ea80000300800 */
[----:B------:R-:W2:Y:S04]  /*117b0*/  LDL.LU R17, [R1+0x144] ;  /* 0x0001440001117983 */ /* 0x000ea80000300800 */
[----:B------:R-:W2:Y:S04]  /*117c0*/  LDL.LU R15, [R1+0x140] ;  /* 0x00014000010f7983 */ /* 0x000ea80000300800 */
[----:B-1----:R-:W2:Y:S04]  /*117d0*/  LDL.LU R5, [R1+0x3544] ;  /* 0x0035440001057983 */ /* 0x002ea80000300800 */
[----:B------:R0:W-:Y:S04]  /*117e0*/  STS.U16 [R18+0x10500], R7 ;  /* 0x0105000712007388 */ /* 0x0001e80000000400 */
[----:B---3--:R1:W-:Y:S04]  /*117f0*/  STS.U16 [R18+0x11400], R28 ;  /* 0x0114001c12007388 */ /* 0x0083e80000000400 */
[----:B0-----:R-:W3:Y:S04]  /*11800*/  LDL.LU R7, [R1+0x3540] ;  /* 0x0035400001077983 */ /* 0x001ee80000300800 */
[----:B-1----:R-:W3:Y:S04]  /*11810*/  LDL.LU R28, [R1+0x353c] ;  /* 0x00353c00011c7983 */ /* 0x002ee80000300800 */
[----:B------:R0:W-:Y:S04]  /*11820*/  STS.U16 [R18+0x11500], R25 ;  /* 0x0115001912007388 */ /* 0x0001e80000000400 */
[----:B------:R1:W-:Y:S04]  /*11830*/  STS.U16 [R18+0x12400], R23 ;  /* 0x0124001712007388 */ /* 0x0003e80000000400 */
[----:B------:R0:W-:Y:S04]  /*11840*/  STS.U16 [R18+0x12500], R22 ;  /* 0x0125001612007388 */ /* 0x0001e80000000400 */
[----:B------:R1:W-:Y:S04]  /*11850*/  STS.U16 [R18+0x13400], R21 ;  /* 0x0134001512007388 */ /* 0x0003e80000000400 */
[----:B------:R-:W-:Y:S04]  /*11860*/  STS.U16 [R18+0x13500], R8 ;  /* 0x0135000812007388 */ /* 0x000fe80000000400 */
[----:B0-----:R-:W3:Y:S04]  /*11870*/  LDL.LU R25, [R1+0x104] ;  /* 0x0001040001197983 */ /* 0x001ee80000300800 */
[----:B------:R-:W-:Y:S04]  /*11880*/  STS.U16 [R18+0x14400], R20 ;  /* 0x0144001412007388 */ /* 0x000fe80000000400 */
[----:B-1----:R-:W3:Y:S04]  /*11890*/  LDL.LU R23, [R1+0x100] ;  /* 0x0001000001177983 */ /* 0x002ee80000300800 */
[----:B----4-:R-:W-:Y:S04]  /*118a0*/  STS.U16 [R18+0x14500], R24 ;  /* 0x0145001812007388 */ /* 0x010fe80000000400 */
[----:B------:R-:W4:Y:S04]  /*118b0*/  LDL.LU R22, [R1+0xc4] ;  /* 0x0000c40001167983 */ /* 0x000f280000300800 */
[----:B-----5:R-:W-:Y:S04]  /*118c0*/  STS.U16 [R18+0x15400], R26 ;  /* 0x0154001a12007388 */ /* 0x020fe80000000400 */
[----:B------:R-:W5:Y:S04]  /*118d0*/  LDL.LU R21, [R1+0xc0] ;  /* 0x0000c00001157983 */ /* 0x000f680000300800 */
[----:B------:R0:W-:Y:S04]  /*118e0*/  STS.U16 [R18+0x15500], R0 ;  /* 0x0155000012007388 */ /* 0x0001e80000000400 */
[----:B------:R1:W-:Y:S04]  /*118f0*/  STS.U16 [R18+0x16400], R6 ;  /* 0x0164000612007388 */ /* 0x0003e80000000400 */
[----:B0-----:R-:W4:Y:S04]  /*11900*/  LDL.LU R0, [R1+0x70] ;  /* 0x0000700001007983 */ /* 0x001f280000300800 */
[----:B-1----:R-:W4:Y:S01]  /*11910*/  LDL.LU R6, [R1+0x6c] ;  /* 0x00006c0001067983 */ /* 0x002f220000300800 */
[----:B------:R-:W-:-:S03]  /*11920*/  LOP3.LUT R2, R2, 0x30, RZ, 0x3c, !PT ;  /* 0x0000003002027812 */ /* 0x000fc600078e3cff */
[----:B------:R-:W4:Y:S04]  /*11930*/  LDL.LU R8, [R1+0x50] ;  /* 0x0000500001087983 */ /* 0x000f280000300800 */
[----:B------:R-:W5:Y:S04]  /*11940*/  LDL.LU R20, [R1+0x4c] ;  /* 0x00004c0001147983 */ /* 0x000f680000300800 */
[----:B------:R-:W5:Y:S04]  /*11950*/  LDL.LU R24, [R1+0x48] ;  /* 0x0000480001187983 */ /* 0x000f680000300800 */
[----:B------:R-:W5:Y:S04]  /*11960*/  LDL.LU R26, [R1+0x44] ;  /* 0x00004400011a7983 */ /* 0x000f680000300800 */
[----:B--2---:R-:W-:Y:S04]  /*11970*/  STS.U16 [R18+0x16500], R29 ;  /* 0x0165001d12007388 */ /* 0x004fe80000000400 */
[----:B---3--:R-:W-:Y:S04]  /*11980*/  STS.U16 [R18+0x17400], R28 ;  /* 0x0174001c12007388 */ /* 0x008fe80000000400 */
[----:B------:R0:W-:Y:S04]  /*11990*/  STS.U16 [R18+0x17500], R7 ;  /* 0x0175000712007388 */ /* 0x0001e80000000400 */
[----:B------:R1:W-:Y:S04]  /*119a0*/  STS.U16 [R2+0x10600], R19 ;  /* 0x0106001302007388 */ /* 0x0003e80000000400 */
[----:B0-----:R-:W2:Y:S04]  /*119b0*/  LDL.LU R7, [R1+0x178] ;  /* 0x0001780001077983 */ /* 0x001ea80000300800 */
[----:B------:R-:W3:Y:S04]  /*119c0*/  LDL.LU R28, [R1+0x13c] ;  /* 0x00013c00011c7983 */ /* 0x000ee80000300800 */
[----:B------:R-:W2:Y:S04]  /*119d0*/  LDL.LU R29, [R1+0x138] ;  /* 0x00013800011d7983 */ /* 0x000ea80000300800 */
[----:B------:R-:W2:Y:S04]  /*119e0*/  LDL.LU R18, [R1+0xfc] ;  /* 0x0000fc0001127983 */ /* 0x000ea80000300800 */
[----:B------:R0:W-:Y:S04]  /*119f0*/  STS.U16 [R2+0x10700], R16 ;  /* 0x0107001002007388 */ /* 0x0001e80000000400 */
[----:B-1----:R-:W2:Y:S04]  /*11a00*/  LDL.LU R19, [R1+0xf8] ;  /* 0x0000f80001137983 */ /* 0x002ea80000300800 */
[----:B------:R1:W-:Y:S04]  /*11a10*/  STS.U16 [R2+0x11600], R17 ;  /* 0x0116001102007388 */ /* 0x0003e80000000400 */
[----:B0-----:R-:W2:Y:S04]  /*11a20*/  LDL.LU R16, [R1+0xbc] ;  /* 0x0000bc0001107983 */ /* 0x001ea80000300800 */
[----:B------:R0:W-:Y:S04]  /*11a30*/  STS.U16 [R2+0x11700], R15 ;  /* 0x0117000f02007388 */ /* 0x0001e80000000400 */
[----:B-1----:R-:W2:Y:S04]  /*11a40*/  LDL.LU R17, [R1+0xb8] ;  /* 0x0000b80001117983 */ /* 0x002ea80000300800 */
[----:B------:R1:W-:Y:S04]  /*11a50*/  STS.U16 [R2+0x12600], R25 ;  /* 0x0126001902007388 */ /* 0x0003e80000000400 */
[----:B0-----:R-:W2:Y:S04]  /*11a60*/  LDL.LU R15, [R1+0x40] ;  /* 0x00004000010f7983 */ /* 0x001ea80000300800 */
[----:B------:R0:W-:Y:S04]  /*11a70*/  STS.U16 [R2+0x12700], R23 ;  /* 0x0127001702007388 */ /* 0x0001e80000000400 */
[----:B-1----:R-:W2:Y:S04]  /*11a80*/  LDL.LU R25, [R1+0x3c] ;  /* 0x00003c0001197983 */ /* 0x002ea80000300800 */
[----:B----4-:R1:W-:Y:S04]  /*11a90*/  STS.U16 [R2+0x13600], R22 ;  /* 0x0136001602007388 */ /* 0x0103e80000000400 */
[----:B0-----:R-:W4:Y:S04]  /*11aa0*/  LDL.LU R23, [R1+0x34] ;  /* 0x0000340001177983 */ /* 0x001f280000300800 */
[----:B-----5:R0:W-:Y:S04]  /*11ab0*/  STS.U16 [R2+0x13700], R21 ;  /* 0x0137001502007388 */ /* 0x0201e80000000400 */
[----:B-1----:R-:W5:Y:S04]  /*11ac0*/  LDL.LU R22, [R1+0x2c] ;  /* 0x00002c0001167983 */ /* 0x002f680000300800 */
[----:B------:R1:W-:Y:S04]  /*11ad0*/  STS.U16 [R2+0x14600], R0 ;  /* 0x0146000002007388 */ /* 0x0003e80000000400 */
[----:B0-----:R-:W2:Y:S04]  /*11ae0*/  LDL.LU R21, [R1+0x28] ;  /* 0x0000280001157983 */ /* 0x001ea80000300800 */
[----:B------:R0:W-:Y:S04]  /*11af0*/  STS.U16 [R2+0x14700], R6 ;  /* 0x0147000602007388 */ /* 0x0001e80000000400 */
[----:B-1----:R-:W2:Y:S04]  /*11b00*/  LDL.LU R0, [R1+0x24] ;  /* 0x0000240001007983 */ /* 0x002ea80000300800 */
[----:B0-----:R-:W2:Y:S04]  /*11b10*/  LDL.LU R6, [R1+0x3538] ;  /* 0x0035380001067983 */ /* 0x001ea80000300800 */
[----:B------:R-:W-:Y:S04]  /*11b20*/  STS.U16 [R2+0x15600], R8 ;  /* 0x0156000802007388 */ /* 0x000fe80000000400 */
[----:B------:R-:W-:Y:S04]  /*11b30*/  STS.U16 [R2+0x15700], R20 ;  /* 0x0157001402007388 */ /* 0x000fe80000000400 */
[----:B------:R-:W-:Y:S04]  /*11b40*/  STS.U16 [R2+0x16600], R24 ;  /* 0x0166001802007388 */ /* 0x000fe80000000400 */
[----:B------:R-:W-:Y:S04]  /*11b50*/  STS.U16 [R2+0x16700], R26 ;  /* 0x0167001a02007388 */ /* 0x000fe80000000400 */
[----:B--2---:R0:W-:Y:S04]  /*11b60*/  STS.U16 [R2+0x17600], R6 ;  /* 0x0176000602007388 */ /* 0x0041e80000000400 */
[----:B0-----:R-:W2:Y:S04]  /*11b70*/  LDL.LU R6, [R1+0x17c] ;  /* 0x00017c0001067983 */ /* 0x001ea80000300800 */
[----:B------:R0:W-:Y:S04]  /*11b80*/  STS.U16 [R2+0x17700], R5 ;  /* 0x0177000502007388 */ /* 0x0001e80000000400 */
[----:B------:R-:W3:Y:S04]  /*11b90*/  LDL.LU R8, [R1+0x174] ;  /* 0x0001740001087983 */ /* 0x000ee80000300800 */
[----:B------:R-:W4:Y:S01]  /*11ba0*/  LDL.LU R20, [R1+0x170] ;  /* 0x0001700001147983 */ /* 0x000f220000300800 */
[----:B0-----:R-:W-:-:S03]  /*11bb0*/  LOP3.LUT R2, R9, 0x40, RZ, 0x3c, !PT ;  /* 0x0000004009027812 */ /* 0x001fc600078e3cff */
[----:B------:R-:W4:Y:S04]  /*11bc0*/  LDL.LU R24, [R1+0x134] ;  /* 0x0001340001187983 */ /* 0x000f280000300800 */
[----:B------:R-:W4:Y:S04]  /*11bd0*/  LDL.LU R26, [R1+0x130] ;  /* 0x00013000011a7983 */ /* 0x000f280000300800 */
[----:B--2---:R-:W-:Y:S04]  /*11be0*/  STS.U16 [R2+0x10800], R6 ;  /* 0x0108000602007388 */ /* 0x004fe80000000400 */
[----:B------:R-:W-:Y:S04]  /*11bf0*/  STS.U16 [R2+0x10900], R7 ;  /* 0x0109000702007388 */ /* 0x000fe80000000400 */
[----:B---3--:R-:W-:Y:S04]  /*11c00*/  STS.U16 [R2+0x11800], R28 ;  /* 0x0118001c02007388 */ /* 0x008fe80000000400 */
[----:B------:R-:W-:Y:S04]  /*11c10*/  STS.U16 [R2+0x11900], R29 ;  /* 0x0119001d02007388 */ /* 0x000fe80000000400 */
[----:B------:R-:W-:Y:S04]  /*11c20*/  STS.U16 [R2+0x12800], R18 ;  /* 0x0128001202007388 */ /* 0x000fe80000000400 */
[----:B------:R0:W-:Y:S04]  /*11c30*/  STS.U16 [R2+0x12900], R19 ;  /* 0x0129001302007388 */ /* 0x0001e80000000400 */
[----:B------:R1:W-:Y:S04]  /*11c40*/  STS.U16 [R2+0x13800], R16 ;  /* 0x0138001002007388 */ /* 0x0003e80000000400 */
[----:B------:R2:W-:Y:S04]  /*11c50*/  STS.U16 [R2+0x13900], R17 ;  /* 0x0139001102007388 */ /* 0x0005e80000000400 */
[----:B0-----:R-:W3:Y:S04]  /*11c60*/  LDL.LU R19, [R1+0xf4] ;  /* 0x0000f40001137983 */ /* 0x001ee80000300800 */
[----:B-1----:R-:W3:Y:S04]  /*11c70*/  LDL.LU R16, [R1+0xf0] ;  /* 0x0000f00001107983 */ /* 0x002ee80000300800 */
[----:B------:R0:W-:Y:S04]  /*11c80*/  STS.U16 [R2+0x14800], R15 ;  /* 0x0148000f02007388 */ /* 0x0001e80000000400 */
[----:B--2---:R-:W2:Y:S04]  /*11c90*/  LDL.LU R17, [R1+0xb4] ;  /* 0x0000b40001117983 */ /* 0x004ea80000300800 */
[----:B0-----:R-:W2:Y:S04]  /*11ca0*/  LDL.LU R15, [R1+0xb0] ;  /* 0x0000b000010f7983 */ /* 0x001ea80000300800 */
[----:B------:R0:W-:Y:S04]  /*11cb0*/  STS.U16 [R2+0x14900], R25 ;  /* 0x0149001902007388 */ /* 0x0001e80000000400 */
[----:B----4-:R1:W-:Y:S04]  /*11cc0*/  STS.U16 [R2+0x15800], R23 ;  /* 0x0158001702007388 */ /* 0x0103e80000000400 */
[----:B-----5:R4:W-:Y:S04]  /*11cd0*/  STS.U16 [R2+0x15900], R22 ;  /* 0x0159001602007388 */ /* 0x0209e80000000400 */
[----:B------:R-:W-:Y:S04]  /*11ce0*/  STS.U16 [R2+0x16800], R21 ;  /* 0x0168001502007388 */ /* 0x000fe80000000400 */
[----:B0-----:R-:W5:Y:S04]  /*11cf0*/  LDL.LU R25, [R1+0x38] ;  /* 0x0000380001197983 */ /* 0x001f680000300800 */
[----:B------:R0:W-:Y:S04]  /*11d00*/  STS.U16 [R2+0x16900], R0 ;  /* 0x0169000002007388 */ /* 0x0001e80000000400 */
[----:B-1----:R-:W5:Y:S04]  /*11d10*/  LDL.LU R23, [R1+0x1c] ;  /* 0x00001c0001177983 */ /* 0x002f680000300800 */
[----:B----4-:R-:W4:Y:S04]  /*11d20*/  LDL.LU R22, [R1+0x14] ;  /* 0x0000140001167983 */ /* 0x010f280000300800 */
[----:B------:R-:W-:Y:S04]  /*11d30*/  STS.U16 [R2+0x17800], R4 ;  /* 0x0178000402007388 */ /* 0x000fe80000000400 */
[----:B0-----:R-:W4:Y:S04]  /*11d40*/  LDL.LU R0, [R1+0x10] ;  /* 0x0000100001007983 */ /* 0x001f280000300800 */
[----:B------:R0:W-:Y:S04]  /*11d50*/  STS.U16 [R2+0x17900], R3 ;  /* 0x0179000302007388 */ /* 0x0001e80000000400 */
[----:B0-----:R-:W4:Y:S04]  /*11d60*/  LDL.LU R3, [R1+0xc] ;  /* 0x00000c0001037983 */ /* 0x001f280000300800 */
[----:B------:R-:W4:Y:S01]  /*11d70*/  LDL.LU R2, [R1] ;  /* 0x0000000001027983 */ /* 0x000f220000300800 */
[----:B------:R-:W-:-:S03]  /*11d80*/  LOP3.LUT R21, R9, 0x50, RZ, 0x3c, !PT ;  /* 0x0000005009157812 */ /* 0x000fc600078e3cff */
[----:B------:R-:W4:Y:S04]  /*11d90*/  LDL.LU R9, [R1+0x16c] ;  /* 0x00016c0001097983 */ /* 0x000f280000300800 */
[----:B------:R0:W-:Y:S04]  /*11da0*/  STS.U16 [R21+0x10a00], R8 ;  /* 0x010a000815007388 */ /* 0x0001e80000000400 */
[----:B------:R1:W-:Y:S04]  /*11db0*/  STS.U16 [R21+0x10b00], R20 ;  /* 0x010b001415007388 */ /* 0x0003e80000000400 */
[----:B------:R1:W-:Y:S04]  /*11dc0*/  STS.U16 [R21+0x11a00], R24 ;  /* 0x011a001815007388 */ /* 0x0003e80000000400 */
[----:B------:R1:W-:Y:S04]  /*11dd0*/  STS.U16 [R21+0x11b00], R26 ;  /* 0x011b001a15007388 */ /* 0x0003e80000000400 */
[----:B0-----:R-:W4:Y:S04]  /*11de0*/  LDL.LU R8, [R1+0x168] ;  /* 0x0001680001087983 */ /* 0x001f280000300800 */
[----:B-1----:R-:W4:Y:S04]  /*11df0*/  LDL.LU R20, [R1+0x12c] ;  /* 0x00012c0001147983 */ /* 0x002f280000300800 */
        /* <DEDUP_REMOVED lines=8> */
[----:B---3--:R0:W-:Y:S04]  /*11e80*/  STS.U16 [R21+0x12a00], R19 ;  /* 0x012a001315007388 */ /* 0x0081e80000000400 */
[----:B------:R1:W-:Y:S04]  /*11e90*/  STS.U16 [R21+0x12b00], R16 ;  /* 0x012b001015007388 */ /* 0x0003e80000000400 */
[----:B0-----:R-:W3:Y:S04]  /*11ea0*/  LDL.LU R19, [R1+0x124] ;  /* 0x0001240001137983 */ /* 0x001ee80000300800 */
[----:B--2---:R0:W-:Y:S04]  /*11eb0*/  STS.U16 [R21+0x13a00], R17 ;  /* 0x013a001115007388 */ /* 0x0041e80000000400 */
[----:B------:R2:W-:Y:S04]  /*11ec0*/  STS.U16 [R21+0x13b00], R15 ;  /* 0x013b000f15007388 */ /* 0x0005e80000000400 */
[----:B-1----:R-:W3:Y:S04]  /*11ed0*/  LDL.LU R16, [R1+0x120] ;  /* 0x0001200001107983 */ /* 0x002ee80000300800 */
[----:B0-----:R-:W3:Y:S04]  /*11ee0*/  LDL.LU R17, [R1+0xe4] ;  /* 0x0000e40001117983 */ /* 0x001ee80000300800 */
[----:B--2---:R-:W0:Y:S04]  /*11ef0*/  S2R R15, SR_TID.X ;  /* 0x00000000000f7919 */ /* 0x004e280000002100 */
[----:B-----5:R1:W-:Y:S04]  /*11f00*/  STS.U16 [R21+0x14a00], R25 ;  /* 0x014a001915007388 */ /* 0x0203e80000000400 */
[----:B------:R2:W-:Y:S04]  /*11f10*/  STS.U16 [R21+0x14b00], R23 ;  /* 0x014b001715007388 */ /* 0x0005e80000000400 */
[----:B----4-:R4:W-:Y:S01]  /*11f20*/  STS.U16 [R21+0x15a00], R22 ;  /* 0x015a001615007388 */ /* 0x0109e20000000400 */
[----:B0-----:R-:W-:-:S03]  /*11f30*/  LOP3.LUT R28, R15, 0x7f, RZ, 0xc0, !PT ;  /* 0x0000007f0f1c7812 */ /* 0x001fc600078ec0ff */
[----:B------:R-:W5:Y:S04]  /*11f40*/  LDL.LU R15, [R1+0xe0] ;  /* 0x0000e000010f7983 */ /* 0x000f680000300800 */
[----:B-1----:R-:W3:Y:S04]  /*11f50*/  LDL.LU R25, [R1+0x3534] ;  /* 0x0035340001197983 */ /* 0x002ee80000300800 */
[----:B--2---:R-:W2:Y:S04]  /*11f60*/  LDL.LU R23, [R1+0x3530] ;  /* 0x0035300001177983 */ /* 0x004ea80000300800 */
[----:B------:R0:W-:Y:S04]  /*11f70*/  STS.U16 [R21+0x15b00], R0 ;  /* 0x015b000015007388 */ /* 0x0001e80000000400 */
[----:B----4-:R-:W4:Y:S04]  /*11f80*/  LDL.LU R22, [R1+0x352c] ;  /* 0x00352c0001167983 */ /* 0x010f280000300800 */
[----:B------:R-:W-:Y:S04]  /*11f90*/  STS.U16 [R21+0x16a00], R3 ;  /* 0x016a000315007388 */ /* 0x000fe80000000400 */
[----:B0-----:R-:W2:Y:S04]  /*11fa0*/  LDL.LU R0, [R1+0x3528] ;  /* 0x0035280001007983 */ /* 0x001ea80000300800 */
[----:B------:R0:W-:Y:S04]  /*11fb0*/  STS.U16 [R21+0x16b00], R2 ;  /* 0x016b000215007388 */ /* 0x0001e80000000400 */
[----:B0-----:R-:W2:Y:S01]  /*11fc0*/  LDL.LU R2, [R1+0x3524] ;  /* 0x0035240001027983 */ /* 0x001ea20000300800 */
[----:B------:R-:W-:-:S04]  /*11fd0*/  SHF.L.U32 R28, R28, 0x1, RZ ;  /* 0x000000011c1c7819 */ /* 0x000fc800000006ff */
[C---:B------:R-:W-:Y:S01]  /*11fe0*/  LOP3.LUT R3, R28.reuse, 0x60, RZ, 0x3c, !PT ;  /* 0x000000601c037812 */ /* 0x040fe200078e3cff */
[----:B--2---:R0:W-:Y:S04]  /*11ff0*/  STS.U16 [R21+0x17a00], R2 ;  /* 0x017a000215007388 */ /* 0x0041e80000000400 */
[----:B------:R1:W-:Y:S04]  /*12000*/  STS.U16 [R21+0x17b00], R0 ;  /* 0x017b000015007388 */ /* 0x0003e80000000400 */
[----:B0-----:R-:W2:Y:S04]  /*12010*/  LDL.LU R2, [R1+0xac] ;  /* 0x0000ac0001027983 */ /* 0x001ea80000300800 */
[----:B-1----:R-:W2:Y:S04]  /*12020*/  LDL.LU R21, [R1+0x3520] ;  /* 0x0035200001157983 */ /* 0x002ea80000300800 */
[----:B------:R-:W2:Y:S04]  /*12030*/  LDL.LU R0, [R1+0xe8] ;  /* 0x0000e80001007983 */ /* 0x000ea80000300800 */
[----:B------:R0:W-:Y:S04]  /*12040*/  STS.U16 [R3+0x10c00], R9 ;  /* 0x010c000903007388 */ /* 0x0001e80000000400 */
[----:B------:R1:W-:Y:S04]  /*12050*/  STS.U16 [R3+0x10d00], R8 ;  /* 0x010d000803007388 */ /* 0x0003e80000000400 */
[----:B------:R3:W-:Y:S04]  /*12060*/  STS.U16 [R3+0x11c00], R20 ;  /* 0x011c001403007388 */ /* 0x0007e80000000400 */
[----:B0-----:R-:W4:Y:S04]  /*12070*/  LDL.LU R9, [R1+0x351c] ;  /* 0x00351c0001097983 */ /* 0x001f280000300800 */
[----:B-1----:R-:W4:Y:S04]  /*12080*/  LDL.LU R8, [R1+0x3518] ;  /* 0x0035180001087983 */ /* 0x002f280000300800 */
[----:B---3--:R-:W3:Y:S04]  /*12090*/  LDL.LU R20, [R1+0x3514] ;  /* 0x0035140001147983 */ /* 0x008ee80000300800 */
[----:B------:R0:W-:Y:S04]  /*120a0*/  STS.U16 [R3+0x11d00], R24 ;  /* 0x011d001803007388 */ /* 0x0001e80000000400 */
[----:B------:R1:W-:Y:S04]  /*120b0*/  STS.U16 [R3+0x12c00], R26 ;  /* 0x012c001a03007388 */ /* 0x0003e80000000400 */
[----:B0-----:R-:W3:Y:S04]  /*120c0*/  LDL.LU R24, [R1+0x3510] ;  /* 0x0035100001187983 */ /* 0x001ee80000300800 */
[----:B-1----:R-:W3:Y:S04]  /*120d0*/  LDL.LU R26, [R1+0x350c] ;  /* 0x00350c00011a7983 */ /* 0x002ee80000300800 */
[----:B--2---:R0:W-:Y:S04]  /*120e0*/  STS.U16 [R3+0x12d00], R0 ;  /* 0x012d000003007388 */ /* 0x0041e80000000400 */
[----:B------:R-:W-:Y:S04]  /*120f0*/  STS.U16 [R3+0x13c00], R2 ;  /* 0x013c000203007388 */ /* 0x000fe80000000400 */
[----:B------:R-:W-:Y:S04]  /*12100*/  STS.U16 [R3+0x13d00], R4 ;  /* 0x013d000403007388 */ /* 0x000fe80000000400 */
[----:B------:R-:W-:Y:S01]  /*12110*/  STS.U16 [R3+0x14c00], R5 ;  /* 0x014c000503007388 */ /* 0x000fe20000000400 */
[----:B0-----:R-:W-:-:S03]  /*12120*/  LOP3.LUT R0, R28, 0x70, RZ, 0x3c, !PT ;  /* 0x000000701c007812 */ /* 0x001fc600078e3cff */
[----:B------:R-:W-:Y:S04]  /*12130*/  STS.U16 [R3+0x14d00], R6 ;  /* 0x014d000603007388 */ /* 0x000fe80000000400 */
[----:B------:R-:W-:Y:S04]  /*12140*/  STS.U16 [R3+0x15c00], R7 ;  /* 0x015c000703007388 */ /* 0x000fe80000000400 */
[----:B---3--:R-:W-:Y:S04]  /*12150*/  STS.U16 [R3+0x15d00], R26 ;  /* 0x015d001a03007388 */ /* 0x008fe80000000400 */
[----:B------:R-:W-:Y:S04]  /*12160*/  STS.U16 [R3+0x16c00], R24 ;  /* 0x016c001803007388 */ /* 0x000fe80000000400 */
[----:B------:R-:W-:Y:S04]  /*12170*/  STS.U16 [R3+0x16d00], R20 ;  /* 0x016d001403007388 */ /* 0x000fe80000000400 */
[----:B----4-:R-:W-:Y:S04]  /*12180*/  STS.U16 [R3+0x17c00], R8 ;  /* 0x017c000803007388 */ /* 0x010fe80000000400 */
[----:B------:R-:W-:Y:S04]  /*12190*/  STS.U16 [R3+0x17d00], R9 ;  /* 0x017d000903007388 */ /* 0x000fe80000000400 */
[----:B------:R-:W-:Y:S04]  /*121a0*/  STS.U16 [R0+0x10e00], R29 ;  /* 0x010e001d00007388 */ /* 0x000fe80000000400 */
[----:B------:R-:W-:Y:S04]  /*121b0*/  STS.U16 [R0+0x10f00], R18 ;  /* 0x010f001200007388 */ /* 0x000fe80000000400 */
[----:B------:R-:W-:Y:S04]  /*121c0*/  STS.U16 [R0+0x11e00], R19 ;  /* 0x011e001300007388 */ /* 0x000fe80000000400 */
[----:B------:R0:W-:Y:S04]  /*121d0*/  STS.U16 [R0+0x11f00], R16 ;  /* 0x011f001000007388 */ /* 0x0001e80000000400 */
[----:B------:R-:W-:Y:S04]  /*121e0*/  STS.U16 [R0+0x12e00], R17 ;  /* 0x012e001100007388 */ /* 0x000fe80000000400 */
[----:B0-----:R-:W0:Y:S04]  /*121f0*/  S2R R16, SR_TID.X ;  /* 0x0000000000107919 */ /* 0x001e280000002100 */
[----:B-----5:R1:W-:Y:S04]  /*12200*/  STS.U16 [R0+0x12f00], R15 ;  /* 0x012f000f00007388 */ /* 0x0203e80000000400 */
[----:B------:R-:W-:Y:S04]  /*12210*/  STS.U16 [R0+0x13e00], R21 ;  /* 0x013e001500007388 */ /* 0x000fe80000000400 */
[----:B-1----:R-:W1:Y:S04]  /*12220*/  S2R R15, SR_TID.X ;  /* 0x00000000000f7919 */ /* 0x002e680000002100 */
        /* <DEDUP_REMOVED lines=8> */
[----:B------:R-:W-:Y:S01]  /*122b0*/  STS.U16 [R0+0x17f00], R13 ;  /* 0x017f000d00007388 */ /* 0x000fe20000000400 */
[----:B0-----:R-:W-:-:S02]  /*122c0*/  LOP3.LUT R17, R16, 0x7, RZ, 0xc0, !PT ;  /* 0x0000000710117812 */ /* 0x001fc400078ec0ff */
[C---:B------:R-:W-:Y:S02]  /*122d0*/  LOP3.LUT R29, R16.reuse, 0x10, RZ, 0xc0, !PT ;  /* 0x00000010101d7812 */ /* 0x040fe400078ec0ff */
[----:B-1----:R-:W-:Y:S01]  /*122e0*/  LOP3.LUT R15, R15, 0x10, RZ, 0xc0, !PT ;  /* 0x000000100f0f7812 */ /* 0x002fe200078ec0ff */
[----:B------:R-:W-:Y:S01]  /*122f0*/  IMAD R7, R17, 0x110, RZ ;  /* 0x0000011011077824 */ /* 0x000fe200078e02ff */
[C---:B------:R-:W-:Y:S01]  /*12300*/  SHF.L.U32 R6, R16.reuse, 0x1, RZ ;  /* 0x0000000110067819 */ /* 0x040fe200000006ff */
[----:B------:R-:W-:Y:S01]  /*12310*/  IMAD.SHL.U32 R3, R29, 0x80, RZ ;  /* 0x000000801d037824 */ /* 0x000fe200078e00ff */
[----:B------:R0:W-:Y:S01]  /*12320*/  STL [R1+0x26a8], R29 ;  /* 0x0026a81d01007387 */ /* 0x0001e20000100800 */
[----:B------:R-:W-:Y:S02]  /*12330*/  SHF.L.U32 R15, R15, 0x7, RZ ;  /* 0x000000070f0f7819 */ /* 0x000fe400000006ff */
[----:B------:R-:W-:Y:S02]  /*12340*/  LOP3.LUT R16, R16, 0x60, RZ, 0xc0, !PT ;  /* 0x0000006010107812 */ /* 0x000fe400078ec0ff */
[----:B0-----:R-:W-:-:S04]  /*12350*/  LOP3.LUT R29, R7, 0x10, R6, 0x78, !PT ;  /* 0x00000010071d7812 */ /* 0x001fc800078e7806 */
[----:B------:R-:W-:Y:S01]  /*12360*/  LOP3.LUT R29, R29, R15, RZ, 0xfc, !PT ;  /* 0x0000000f1d1d7212 */ /* 0x000fe200078efcff */
[C---:B------:R-:W-:Y:S01]  /*12370*/  IMAD R28, R17.reuse, 0x110, RZ ;  /* 0x00000110111c7824 */ /* 0x040fe200078e02ff */
[C---:B------:R-:W-:Y:S02]  /*12380*/  SHF.L.U32 R5, R17.reuse, 0x4, RZ ;  /* 0x0000000411057819 */ /* 0x040fe400000006ff */
[----:B------:R-:W-:Y:S01]  /*12390*/  LEA R4, R17, R16, 0x2 ;  /* 0x0000001011047211 */ /* 0x000fe200078e10ff */
[----:B------:R-:W-:Y:S06]  /*123a0*/  BAR.SYNC.DEFER_BLOCKING 0x0 ;  /* 0x0000000000007b1d */ /* 0x000fec0000010000 */
[----:B------:R-:W0:Y:S01]  /*123b0*/  LDSM.16.MT88.4 R16, [R29] ;  /* 0x000000001d10783b */ /* 0x000e220000004200 */
[----:B------:R-:W-:-:S04]  /*123c0*/  LOP3.LUT R5, R5, 0x30, R6, 0x78, !PT ;  /* 0x0000003005057812 */ /* 0x000fc800078e7806 */
[----:B------:R-:W-:Y:S01]  /*123d0*/  LEA R4, R4, R5, 0x7 ;  /* 0x0000000504047211 */ /* 0x000fe200078e38ff */
[----:B0-----:R-:W-:Y:S01]  /*123e0*/  IMAD.MOV.U32 R11, RZ, RZ, R16 ;  /* 0x000000ffff0b7224 */ /* 0x001fe200078e0010 */
[----:B------:R-:W-:Y:S02]  /*123f0*/  MOV R10, R17 ;  /* 0x00000011000a7202 */ /* 0x000fe40000000f00 */
[----:B------:R-:W-:Y:S02]  /*12400*/  MOV R9, R18 ;  /* 0x0000001200097202 */ /* 0x000fe40000000f00 */
[----:B------:R-:W-:Y:S02]  /*12410*/  MOV R8, R19 ;  /* 0x0000001300087202 */ /* 0x000fe40000000f00 */
[----:B------:R-:W0:Y:S01]  /*12420*/  LDSM.16.M88.4 R16, [R4+0x10000] ;  /* 0x010000000410783b */ /* 0x000e220000000200 */
[C-C-:B------:R-:W-:Y:S02]  /*12430*/  LOP3.LUT R0, R28.reuse, 0x10, R6.reuse, 0x78, !PT ;  /* 0x000000101c007812 */ /* 0x140fe400078e7806 */
[----:B------:R-:W-:-:S02]  /*12440*/  LOP3.LUT R2, R28, 0x10, R6, 0x78, !PT ;  /* 0x000000101c027812 */ /* 0x000fc400078e7806 */
[-C--:B------:R-:W-:Y:S02]  /*12450*/  LOP3.LUT R0, R0, R3.reuse, RZ, 0xfc, !PT ;  /* 0x0000000300007212 */ /* 0x080fe400078efcff */
[----:B------:R-:W-:-:S04]  /*12460*/  LOP3.LUT R2, R2, R3, RZ, 0xfc, !PT ;  /* 0x0000000302027212 */ /* 0x000fc800078efcff */
[----:B------:R-:W-:Y:S01]  /*12470*/  LOP3.LUT R2, R2, 0x40, RZ, 0x3c, !PT ;  /* 0x0000004002027812 */ /* 0x000fe200078e3cff */
[----:B0-----:R-:W-:Y:S04]  /*12480*/  STL [R1+0x34d4], R18 ;  /* 0x0034d41201007387 */ /* 0x001fe80000100800 */
[----:B------:R-:W-:Y:S04]  /*12490*/  STL [R1+0x34d0], R19 ;  /* 0x0034d01301007387 */ /* 0x000fe80000100800 */
[----:B------:R-:W-:Y:S04]  /*124a0*/  STL [R1+0x26ac], R28 ;  /* 0x0026ac1c01007387 */ /* 0x000fe80000100800 */
[----:B------:R0:W-:Y:S01]  /*124b0*/  STL [R1+0x2610], R3 ;  /* 0x0026100301007387 */ /* 0x0001e20000100800 */
[----:B------:R-:W-:-:S03]  /*124c0*/  LOP3.LUT R0, R0, 0x60, RZ, 0x3c, !PT ;  /* 0x0000006000007812 */ /* 0x000fc600078e3cff */
[----:B------:R-:W-:Y:S01]  /*124d0*/  LDSM.16.MT88.4 R24, [R2+0x80] ;  /* 0x000080000218783b */ /* 0x000fe20000004200 */
[----:B0-----:R-:W-:-:S04]  /*124e0*/  LOP3.LUT R3, R7, 0x10, R6, 0x78, !PT ;  /* 0x0000001007037812 */ /* 0x001fc800078e7806 */
[----:B------:R-:W-:Y:S02]  /*124f0*/  LOP3.LUT R3, R3, R15, RZ, 0xfc, !PT ;  /* 0x0000000f03037212 */ /* 0x000fe400078efcff */
[----:B------:R-:W0:Y:S02]  /*12500*/  LDSM.16.M88.4 R12, [R4+0x14000] ;  /* 0x01400000040c783b */ /* 0x000e240000000200 */
[----:B------:R-:W-:Y:S02]  /*12510*/  LOP3.LUT R3, R3, 0x20, RZ, 0x3c, !PT ;  /* 0x0000002003037812 */ /* 0x000fe400078e3cff */
[----:B------:R-:W1:Y:S04]  /*12520*/  LDSM.16.MT88.4 R4, [R2] ;  /* 0x000000000204783b */ /* 0x000e680000004200 */
[----:B------:R-:W2:Y:S04]  /*12530*/  LDSM.16.MT88.4 R20, [R3] ;  /* 0x000000000314783b */ /* 0x000ea80000004200 */
[----:B0-----:R-:W-:Y:S04]  /*12540*/  STL [R1+0x345c], R14 ;  /* 0x00345c0e01007387 */ /* 0x001fe80000100800 */
[----:B------:R-:W-:Y:S04]  /*12550*/  STL [R1+0x3458], R15 ;  /* 0x0034580f01007387 */ /* 0x000fe80000100800 */
[----:B-1----:R0:W-:Y:S04]  /*12560*/  STL.64 [R1+0x34f8], R6 ;  /* 0x0034f80601007387 */ /* 0x0021e80000100a00 */
[----:B--2---:R-:W-:Y:S04]  /*12570*/  STL.64 [R1], R20 ;  /* 0x0000001401007387 */ /* 0x004fe80000100a00 */
[----:B------:R-:W-:Y:S04]  /*12580*/  STL.64 [R1+0x8], R22 ;  /* 0x0000081601007387 */ /* 0x000fe80000100a00 */
[----:B------:R1:W-:Y:S01]  /*12590*/  STL.64 [R1+0x34f0], R4 ;  /* 0x0034f00401007387 */ /* 0x0003e20000100a00 */
[----:B0-----:R-:W-:-:S02]  /*125a0*/  MOV R6, R9 ;  /* 0x0000000900067202 */ /* 0x001fc40000000f00 */
[----:B------:R-:W-:Y:S01]  /*125b0*/  MOV R7, R8 ;  /* 0x0000000800077202 */ /* 0x000fe20000000f00 */
[----:B------:R-:W-:Y:S01]  /*125c0*/  LDSM.16.MT88.4 R20, [R3+0x80] ;  /* 0x000080000314783b */ /* 0x000fe20000004200 */
[----:B-1----:R-:W-:Y:S01]  /*125d0*/  IMAD.MOV.U32 R4, RZ, RZ, R11 ;  /* 0x000000ffff047224 */ /* 0x002fe200078e000b */
[----:B------:R-:W-:Y:S02]  /*125e0*/  MOV R5, R10 ;  /* 0x0000000a00057202 */ /* 0x000fe40000000f00 */
[----:B------:R-:W0:Y:S04]  /*125f0*/  LDSM.16.MT88.4 R8, [R0] ;  /* 0x000000000008783b */ /* 0x000e280000004200 */
[----:B0-----:R-:W-:Y:S04]  /*12600*/  STL [R1+0x34d8], R11 ;  /* 0x0034d80b01007387 */ /* 0x001fe80000100800 */
[----:B------:R-:W-:Y:S04]  /*12610*/  STL [R1+0x3508], R10 ;  /* 0x0035080a01007387 */ /* 0x000fe80000100800 */
[----:B------:R-:W-:Y:S04]  /*12620*/  STL.64 [R1+0x3500], R8 ;  /* 0x0035000801007387 */ /* 0x000fe80000100a00 */
[----:B------:R-:W0:Y:S04]  /*12630*/  LDSM.16.MT88.4 R8, [R29+0x80] ;  /* 0x000080001d08783b */ /* 0x000e280000004200 */
[----:B------:R-:W-:Y:S04]  /*12640*/  STL.64 [R1+0x34e8], R22 ;  /* 0x0034e81601007387 */ /* 0x000fe80000100a00 */
[----:B0-----:R-:W-:Y:S04]  /*12650*/  STL.64 [R1+0x10], R8 ;  /* 0x0000100801007387 */ /* 0x001fe80000100a00 */
[----:B------:R-:W-:Y:S04]  /*12660*/  STL.64 [R1+0x18], R10 ;  /* 0x0000180a01007387 */ /* 0x000fe80000100a00 */
[----:B------:R0:W-:Y:S04]  /*12670*/  STL.64 [R1+0x34e0], R20 ;  /* 0x0034e01401007387 */ /* 0x0001e80000100a00 */
[----:B------:R-:W1:Y:S04]  /*12680*/  LDSM.16.MT88.4 R8, [R0+0x80] ;  /* 0x000080000008783b */ /* 0x000e680000004200 */
[----:B0-----:R-:W2:Y:S04]  /*12690*/  LDL.LU.64 R20, [R1] ;  /* 0x0000000001147983 */ /* 0x001ea80000300a00 */
[----:B------:R-:W2:Y:S04]  /*126a0*/  LDL.LU.64 R22, [R1+0x8] ;  /* 0x0000080001167983 */ /* 0x000ea80000300a00 */
[----:B------:R-:W-:Y:S04]  /*126b0*/  STL.64 [R1+0x34c8], R26 ;  /* 0x0034c81a01007387 */ /* 0x000fe80000100a00 */
[----:B------:R0:W-:Y:S04]  /*126c0*/  STL.64 [R1+0x34c0], R24 ;  /* 0x0034c01801007387 */ /* 0x0001e80000100a00 */
[----:B------:R-:W-:Y:S04]  /*126d0*/  STL [R1+0x3474], R2 ;  /* 0x0034740201007387 */ /* 0x000fe80000100800 */
[----:B0-----:R-:W3:Y:S04]  /*126e0*/  LDL.LU.64 R24, [R1+0x10] ;  /* 0x0000100001187983 */ /* 0x001ee80000300a00 */
[----:B------:R-:W4:Y:S04]  /*126f0*/  LDL.LU.64 R26, [R1+0x18] ;  /* 0x00001800011a7983 */ /* 0x000f280000300a00 */
[----:B-1----:R-:W-:Y:S04]  /*12700*/  STL.64 [R1+0x30], R8 ;  /* 0x0000300801007387 */ /* 0x002fe80000100a00 */
[----:B------:R0:W-:Y:S02]  /*12710*/  STL.64 [R1+0x38], R10 ;  /* 0x0000380a01007387 */ /* 0x0001e40000100a00 */
[C---:B0-----:R-:W-:Y:S08]  /*12720*/  HMMA.16816.F32.BF16 R8, R4.reuse, R16, RZ ;  /* 0x000000100408723c */ /* 0x041ff000000418ff */
[----:B------:R-:W-:Y:S01]  /*12730*/  HMMA.16816.F32.BF16 R4, R4, R12, RZ ;  /* 0x0000000c0404723c */ /* 0x000fe200000418ff */
[----:B------:R0:W-:Y:S11]  /*12740*/  STL [R1+0x3470], R0 ;  /* 0x0034700001007387 */ /* 0x0001f60000100800 */
[----:B------:R-:W-:Y:S04]  /*12750*/  @!UPT UIADD3 URZ, URZ, URZ, URZ ;  /* 0x0000003f3f3ff290 */ /* 0x000fe8000fffe03f */
[----:B------:R-:W-:Y:S01]  /*12760*/  MOV R28, R11 ;  /* 0x0000000b001c7202 */ /* 0x000fe20000000f00 */
[----:B------:R-:W-:Y:S01]  /*12770*/  IMAD.MOV.U32 R14, RZ, RZ, R9 ;  /* 0x000000ffff0e7224 */ /* 0x000fe200078e0009 */
[----:B------:R-:W-:Y:S01]  /*12780*/  MOV R15, R10 ;  /* 0x0000000a000f7202 */ /* 0x000fe20000000f00 */
[----:B------:R1:W-:Y:S04]  /*12790*/  STL [R1+0x80], R8 ;  /* 0x0000800801007387 */ /* 0x0003e80000100800 */
[----:B------:R-:W5:Y:S01]  /*127a0*/  LDL.LU R10, [R1+0x3508] ;  /* 0x00350800010a7983 */ /* 0x000f620000300800 */
[----:B0-----:R-:W-:-:S03]  /*127b0*/  MOV R0, R7 ;  /* 0x0000000700007202 */ /* 0x001fc60000000f00 */
[----:B-1----:R-:W5:Y:S04]  /*127c0*/  LDL.LU.64 R8, [R1+0x3500] ;  /* 0x0035000001087983 */ /* 0x002f680000300a00 */
[----:B------:R-:W-:Y:S04]  /*127d0*/  STL [R1+0x3480], R28 ;  /* 0x0034801c01007387 */ /* 0x000fe80000100800 */
[----:B------:R-:W-:Y:S04]  /*127e0*/  STL [R1+0x347c], R15 ;  /* 0x00347c0f01007387 */ /* 0x000fe80000100800 */
[----:B------:R-:W-:Y:S04]  /*127f0*/  STL [R1+0x3478], R14 ;  /* 0x0034780e01007387 */ /* 0x000fe80000100800 */
[----:B------:R-:W-:Y:S04]  /*12800*/  STL.64 [R1+0x70], R4 ;  /* 0x0000700401007387 */ /* 0x000fe80000100a00 */
[----:B------:R2:W-:Y:S04]  /*12810*/  STL [R1+0x78], R6 ;  /* 0x0000780601007387 */ /* 0x0005e80000100800 */
[----:B------:R-:W-:Y:S01]  /*12820*/  STL [R1+0x3498], R0 ;  /* 0x0034980001007387 */ /* 0x000fe20000100800 */
[----:B--2---:R-:W-:Y:S11]  /*12830*/  HMMA.16816.F32.BF16 R4, R20, R16, RZ ;  /* 0x000000101404723c */ /* 0x004ff600000418ff */
[----:B------:R-:W-:Y:S11]  /*12840*/  @!UPT UIADD3 URZ, URZ, URZ, URZ ;  /* 0x0000003f3f3ff290 */ /* 0x000ff6000fffe03f */
[----:B------:R-:W-:Y:S01]  /*12850*/  @!UPT UIADD3 URZ, URZ, URZ, URZ ;  /* 0x0000003f3f3ff290 */ /* 0x000fe2000fffe03f */
[----:B------:R-:W-:Y:S04]  /*12860*/  STL.64 [R1+0x90], R4 ;  /* 0x0000900401007387 */ /* 0x000fe80000100a00 */
[----:B------:R0:W-:Y:S04]  /*12870*/  STL.64 [R1+0x98], R6 ;  /* 0x0000980601007387 */ /* 0x0001e80000100a00 */
[----:B0-----:R-:W2:Y:S04]  /*12880*/  LDL.LU.64 R6, [R1+0x34f8] ;  /* 0x0034f80001067983 */ /* 0x001ea80000300a00 */
[----:B------:R-:W2:Y:S01]  /*12890*/  LDL.LU.64 R4, [R1+0x34f0] ;  /* 0x0034f00001047983 */ /* 0x000ea20000300a00 */
[----:B------:R-:W-:Y:S01]  /*128a0*/  IMAD.MOV.U32 R11, RZ, RZ, R20 ;  /* 0x000000ffff0b7224 */ /* 0x000fe200078e0014 */
[----:B------:R-:W-:-:S02]  /*128b0*/  MOV R18, R21 ;  /* 0x0000001500127202 */ /* 0x000fc40000000f00 */
[----:B------:R-:W-:Y:S02]  /*128c0*/  MOV R19, R22 ;  /* 0x0000001600137202 */ /* 0x000fe40000000f00 */
[----:B------:R-:W-:Y:S02]  /*128d0*/  MOV R0, R23 ;  /* 0x0000001700007202 */ /* 0x000fe40000000f00 */
[----:B------:R-:W0:Y:S02]  /*128e0*/  LDSM.16.MT88.4 R20, [R29+0x1000] ;  /* 0x001000001d14783b */ /* 0x000e240000004200 */
[----:B0-----:R-:W-:Y:S01]  /*128f0*/  IMAD.MOV.U32 R28, RZ, RZ, R20 ;  /* 0x000000ffff1c7224 */ /* 0x001fe200078e0014 */
[----:B------:R-:W-:Y:S02]  /*12900*/  MOV R15, R21 ;  /* 0x00000015000f7202 */ /* 0x000fe40000000f00 */
[----:B------:R-:W-:Y:S02]  /*12910*/  MOV R14, R22 ;  /* 0x00000016000e7202 */ /* 0x000fe40000000f00 */
[----:B------:R-:W-:-:S03]  /*12920*/  MOV R2, R23 ;  /* 0x0000001700027202 */ /* 0x000fc60000000f00 */
[----:B------:R-:W-:Y:S04]  /*12930*/  STL.64 [R1+0x34a8], R14 ;  /* 0x0034a80e01007387 */ /* 0x000fe80000100a00 */
[----:B------:R0:W-:Y:S04]  /*12940*/  STL.64 [R1+0x34a0], R12 ;  /* 0x0034a00c01007387 */ /* 0x0001e80000100a00 */
[----:B0-----:R-:W3:Y:S04]  /*12950*/  LDL.LU.64 R12, [R1+0x30] ;  /* 0x00003000010c7983 */ /* 0x001ee80000300a00 */
[----:B------:R-:W3:Y:S04]  /*12960*/  LDL.LU.64 R14, [R1+0x38] ;  /* 0x00003800010e7983 */ /* 0x000ee80000300a00 */
[----:B------:R-:W-:Y:S01]  /*12970*/  STL [R1+0x349c], R29 ;  /* 0x00349c1d01007387 */ /* 0x000fe20000100800 */
[----:B--2---:R-:W-:Y:S11]  /*12980*/  HMMA.16816.F32.BF16 R20, R4, R16, RZ ;  /* 0x000000100414723c */ /* 0x004ff600000418ff */
[----:B------:R-:W-:Y:S11]  /*12990*/  @!UPT UIADD3 URZ, URZ, URZ, URZ ;  /* 0x0000003f3f3ff290 */ /* 0x000ff6000fffe03f */
[----:B------:R-:W-:Y:S01]  /*129a0*/  @!UPT UIADD3 URZ, URZ, URZ, URZ ;  /* 0x0000003f3f3ff290 */ /* 0x000fe2000fffe03f */
[----:B------:R-:W-:Y:S04]  /*129b0*/  STL.64 [R1+0xf0], R20 ;  /* 0x0000f01401007387 */ /* 0x000fe80000100a00 */
[----:B------:R0:W-:Y:S04]  /*129c0*/  STL.64 [R1+0xf8], R22 ;  /* 0x0000f81601007387 */ /* 0x0001e80000100a00 */
[----:B0-----:R-:W2:Y:S04]  /*129d0*/  LDL.LU.64 R22, [R1+0x34e8] ;  /* 0x0034e80001167983 */ /* 0x001ea80000300a00 */
[----:B------:R-:W2:Y:S04]  /*129e0*/  LDL.LU.64 R20, [R1+0x34e0] ;  /* 0x0034e00001147983 */ /* 0x000ea80000300a00 */
[----:B------:R-:W-:Y:S04]  /*129f0*/  STL.64 [R1+0x3490], R6 ;  /* 0x0034900601007387 */ /* 0x000fe80000100a00 */
[----:B------:R0:W-:Y:S02]  /*12a00*/  STL.64 [R1+0x3488], R4 ;  /* 0x0034880401007387 */ /* 0x0001e40000100a00 */
[----:B0-----:R-:W-:-:S02]  /*12a10*/  IMAD.MOV.U32 R4, RZ, RZ, R11 ;  /* 0x000000ffff047224 */ /* 0x001fc400078e000b */
[----:B------:R-:W5:Y:S01]  /*12a20*/  LDL.LU R11, [R1+0x34d8] ;  /* 0x0034d800010b7983 */ /* 0x000f620000300800 */
[----:B------:R-:W-:Y:S02]  /*12a30*/  MOV R6, R19 ;  /* 0x0000001300067202 */ /* 0x000fe40000000f00 */
[----:B------:R-:W-:Y:S02]  /*12a40*/  MOV R7, R0 ;  /* 0x0000000000077202 */ /* 0x000fe40000000f00 */
[----:B------:R-:W-:Y:S02]  /*12a50*/  MOV R5, R18 ;  /* 0x0000001200057202 */ /* 0x000fe40000000f00 */
[----:B------:R-:W2:Y:S04]  /*12a60*/  LDL.LU R18, [R1+0x34d4] ;  /* 0x0034d40001127983 */ /* 0x000ea80000300800 */
[----:B------:R-:W2:Y:S04]  /*12a70*/  LDL.LU R19, [R1+0x34d0] ;  /* 0x0034d00001137983 */ /* 0x000ea80000300800 */
[----:B------:R-:W-:Y:S04]  /*12a80*/  STL.64 [R1+0x34b8], R6 ;  /* 0x0034b80601007387 */ /* 0x000fe80000100a00 */
[----:B------:R-:W-:Y:S04]  /*12a90*/  STL.64 [R1+0x34b0], R4 ;  /* 0x0034b00401007387 */ /* 0x000fe80000100a00 */
[----:B------:R-:W0:Y:S04]  /*12aa0*/  LDSM.16.MT88.4 R4, [R3+0x1000] ;  /* 0x001000000304783b */ /* 0x000e280000004200 */
[----:B0-----:R-:W-:Y:S04]  /*12ab0*/  STL.64 [R1+0x60], R4 ;  /* 0x0000600401007387 */ /* 0x001fe80000100a00 */
[----:B------:R5:W-:Y:S01]  /*12ac0*/  STL.64 [R1+0x68], R6 ;  /* 0x0000680601007387 */ /* 0x000be20000100a00 */
[----:B----4-:R-:W-:Y:S01]  /*12ad0*/  MOV R0, R27 ;  /* 0x0000001b00007202 */ /* 0x010fe20000000f00 */
[-C--:B-----5:R-:W-:Y:S11]  /*12ae0*/  HMMA.16816.F32.BF16 R4, R8, R16.reuse, RZ ;  /* 0x000000100804723c */ /* 0x0a0ff600000418ff */
[----:B------:R-:W-:Y:S11]  /*12af0*/  @!UPT UIADD3 URZ, URZ, URZ, URZ ;  /* 0x0000003f3f3ff290 */ /* 0x000ff6000fffe03f */
[----:B------:R-:W-:Y:S01]  /*12b00*/  @!UPT UIADD3 URZ, URZ, URZ, URZ ;  /* 0x0000003f3f3ff290 */ /* 0x000fe2000fffe03f */
[----:B------:R-:W-:Y:S04]  /*12b10*/  STL.64 [R1+0x120], R4 ;  /* 0x0001200401007387 */ /* 0x000fe80000100a00 */
[----:B------:R3:W-:Y:S02]  /*12b20*/  STL.64 [R1+0x128], R6 ;  /* 0x0001280601007387 */ /* 0x0007e40000100a00 */
[-C--:B---3--:R-:W-:Y:S11]  /*12b30*/  HMMA.16816.F32.BF16 R4, R24, R16.reuse, RZ ;  /* 0x000000101804723c */ /* 0x088ff600000418ff */
[----:B------:R-:W-:Y:S11]  /*12b40*/  @!UPT UIADD3 URZ, URZ, URZ, URZ ;  /* 0x0000003f3f3ff290 */ /* 0x000ff6000fffe03f */
[----:B------:R-:W-:Y:S01]  /*12b50*/  @!UPT UIADD3 URZ, URZ, URZ, URZ ;  /* 0x0000003f3f3ff290 */ /* 0x000fe2000fffe03f */
[----:B------:R0:W-:Y:S04]  /*12b60*/  STL.64 [R1+0x110], R4 ;  /* 0x0001100401007387 */ /* 0x0001e80000100a00 */
[----:B------:R1:W-:Y:S01]  /*12b70*/  STL.64 [R1+0x118], R6 ;  /* 0x0001180601007387 */ /* 0x0003e20000100a00 */
[----:B0-----:R-:W-:Y:S02]  /*12b80*/  MOV R5, R25 ;  /* 0x0000001900057202 */ /* 0x001fe40000000f00 */
[----:B------:R-:W-:Y:S01]  /*12b90*/  MOV R4, R26 ;  /* 0x0000001a00047202 */ /* 0x000fe20000000f00 */
[----:B-1----:R-:W-:Y:S02]  /*12ba0*/  IMAD.MOV.U32 R6, RZ, RZ, R24 ;  /* 0x000000ffff067224 */ /* 0x002fe400078e0018 */
[----:B--2---:R-:W-:Y:S11]  /*12bb0*/  HMMA.16816.F32.BF16 R24, R20, R16, RZ ;  /* 0x000000101418723c */ /* 0x004ff600000418ff */
[----:B------:R-:W-:Y:S11]  /*12bc0*/  @!UPT UIADD3 URZ, URZ, URZ, URZ ;  /* 0x0000003f3f3ff290 */ /* 0x000ff6000fffe03f */
[----:B------:R-:W-:Y:S01]  /*12bd0*/  @!UPT UIADD3 URZ, URZ, URZ, URZ ;  /* 0x0000003f3f3ff290 */ /* 0x000fe2000fffe03f */
[----:B------:R-:W-:Y:S04]  /*12be0*/  STL.64 [R1+0x160], R24 ;  /* 0x0001601801007387 */ /* 0x000fe80000100a00 */
[----:B------:R0:W-:Y:S04]  /*12bf0*/  STL.64 [R1+0x168], R26 ;  /* 0x0001681a01007387 */ /* 0x0001e80000100a00 */
[----:B0-----:R-:W2:Y:S04]  /*12c00*/  LDL.LU.64 R26, [R1+0x34c8] ;  /* 0x0034c800011a7983 */ /* 0x001ea80000300a00 */
[----:B------:R-:W2:Y:S04]  /*12c10*/  LDL.LU.64 R24, [R1+0x34c0] ;  /* 0x0034c00001187983 */ /* 0x000ea80000300a00 */
[----:B------:R0:W-:Y:S04]  /*12c20*/  STL.64 [R1+0x3468], R22 ;  /* 0x0034681601007387 */ /* 0x0001e80000100a00 */
[----:B------:R1:W-:Y:S01]  /*12c30*/  STL.64 [R1+0x3460], R20 ;  /* 0x0034601401007387 */ /* 0x0003e20000100a00 */
[----:B0-----:R-:W-:Y:S01]  /*12c40*/  MOV R22, R4 ;  /* 0x0000000400167202 */ /* 0x001fe20000000f00 */
[----:B-1----:R-:W-:Y:S01]  /*12c50*/  IMAD.MOV.U32 R20, RZ, RZ, R6 ;  /* 0x000000ffff147224 */ /* 0x002fe200078e0006 */
[----:B------:R-:W-:-:S02]  /*12c60*/  MOV R21, R5 ;  /* 0x0000000500157202 */ /* 0x000fc40000000f00 */
[----:B------:R-:W-:Y:S02]  /*12c70*/  MOV R23, R0 ;  /* 0x0000000000177202 */ /* 0x000fe40000000f00 */
[----:B------:R-:W-:Y:S02]  /*12c80*/  MOV R29, R14 ;  /* 0x0000000e001d7202 */ /* 0x000fe40000000f00 */
[----:B------:R-:W-:Y:S01]  /*12c90*/  MOV R0, R15 ;  /* 0x0000000f00007202 */ /* 0x000fe20000000f00 */
[-C--:B--2---:R-:W-:Y:S11]  /*12ca0*/  HMMA.16816.F32.BF16 R4, R24, R16.reuse, RZ ;  /* 0x000000101804723c */ /* 0x084ff600000418ff */
[----:B------:R-:W-:Y:S11]  /*12cb0*/  @!UPT UIADD3 URZ, URZ, URZ, URZ ;  /* 0x0000003f3f3ff290 */ /* 0x000ff6000fffe03f */
[----:B------:R-:W-:Y:S01]  /*12cc0*/  @!UPT UIADD3 URZ, URZ, URZ, URZ ;  /* 0x0000003f3f3ff290 */ /* 0x000fe2000fffe03f */
[----:B------:R-:W-:Y:S04]  /*12cd0*/  STL.64 [R1+0x170], R4 ;  /* 0x0001700401007387 */ /* 0x000fe80000100a00 */
[----:B------:R0:W-:Y:S02]  /*12ce0*/  STL.64 [R1+0x178], R6 ;  /* 0x0001780601007387 */ /* 0x0001e40000100a00 */
[----:B0-----:R-:W-:Y:S07]  /*12cf0*/  HMMA.16816.F32.BF16 R4, R12, R16, RZ ;  /* 0x000000100c04723c */ /* 0x001fee00000418ff */
[----:B------:R-:W-:Y:S01]  /*12d00*/  IMAD.MOV.U32 R16, RZ, RZ, R12 ;  /* 0x000000ffff107224 */ /* 0x000fe200078e000c */
[----:B------:R-:W-:Y:S11]  /*12d10*/  MOV R17, R13 ;  /* 0x0000000d00117202 */ /* 0x000ff60000000f00 */
[----:B------:R-:W-:Y:S04]  /*12d20*/  @!UPT UIADD3 URZ, URZ, URZ, URZ ;  /* 0x0000003f3f3ff290 */ /* 0x000fe8000fffe03f */
[----:B------:R-:W-:Y:S04]  /*12d30*/  STL.64 [R1+0x1a0], R4 ;  /* 0x0001a00401007387 */ /* 0x000fe80000100a00 */
[----:B------:R0:W-:Y:S04]  /*12d40*/  STL.64 [R1+0x1a8], R6 ;  /* 0x0001a80601007387 */ /* 0x0001e80000100a00 */
[----:B0-----:R-:W2:Y:S04]  /*12d50*/  LDL.LU.64 R6, [R1+0x34b8] ;  /* 0x0034b80001067983 */ /* 0x001ea80000300a00 */
[----:B------:R-:W2:Y:S04]  /*12d60*/  LDL.LU.64 R4, [R1+0x34b0] ;  /* 0x0034b00001047983 */ /* 0x000ea80000300a00 */
[----:B------:R-:W3:Y:S04]  /*12d70*/  LDL.LU.64 R14, [R1+0x34a8] ;  /* 0x0034a800010e7983 */ /* 0x000ee80000300a00 */
[----:B------:R-:W2:Y:S04]  /*12d80*/  LDL.LU.64 R12, [R1+0x34a0] ;  /* 0x0034a000010c7983 */ /* 0x000ea80000300a00 */
[----:B------:R0:W-:Y:S02]  /*12d90*/  STL.64 [R1+0x3450], R18 ;  /* 0x0034501201007387 */ /* 0x0001e40000100a00 */
[----:B0-----:R-:W-:Y:S01]  /*12da0*/  IMAD.MOV.U32 R18, RZ, RZ, R29 ;  /* 0x000000ffff127224 */ /* 0x001fe200078e001d */
[----:B------:R-:W-:Y:S01]  /*12db0*/  MOV R19, R0 ;  /* 0x0000000000137202 */ /* 0x000fe20000000f00 */
[----:B------:R-:W4:Y:S04]  /*12dc0*/  LDL.LU R29, [R1+0x349c] ;  /* 0x00349c00011d7983 */ /* 0x000f280000300800 */
[----:B------:R-:W5:Y:S01]  /*12dd0*/  LDL.LU R0, [R1+0x3498] ;  /* 0x0034980001007983 */ /* 0x000f620000300800 */
[-C--:B--2---:R-:W-:Y:S11]  /*12de0*/  HMMA.16816.F32.BF16 R4, R4, R12.reuse, RZ ;  /* 0x0000000c0404723c */ /* 0x084ff600000418ff */
[----:B------:R-:W-:Y:S11]  /*12df0*/  @!UPT UIADD3 URZ, URZ, URZ, URZ ;  /* 0x0000003f3f3ff290 */ /* 0x000ff6000fffe03f */
[----:B------:R-:W-:Y:S01]  /*12e00*/  @!UPT UIADD3 URZ, URZ, URZ, URZ ;  /* 0x0000003f3f3ff290 */ /* 0x000fe2000fffe03f */
[----:B------:R-:W-:Y:S04]  /*12e10*/  STL.64 [R1+0xc0], R4 ;  /* 0x0000c00401007387 */ /* 0x000fe80000100a00 */
[----:B------:R0:W-:Y:S04]  /*12e20*/  STL.64 [R1+0xc8], R6 ;  /* 0x0000c80601007387 */ /* 0x0001e80000100a00 */
[----:B0-----:R-:W2:Y:S04]  /*12e30*/  LDL.LU.64 R6, [R1+0x3490] ;  /* 0x0034900001067983 */ /* 0x001ea80000300a00 */
[----:B------:R-:W2:Y:S01]  /*12e40*/  LDL.LU.64 R4, [R1+0x3488] ;  /* 0x0034880001047983 */ /* 0x000ea20000300a00 */
[-C--:B------:R-:W-:Y:S08]  /*12e50*/  HMMA.16816.F32.BF16 R8, R8, R12.reuse, RZ ;  /* 0x0000000c0808723c */ /* 0x080ff000000418ff */
[----:B--2---:R-:W-:Y:S11]  /*12e60*/  HMMA.16816.F32.BF16 R4, R4, R12, RZ ;  /* 0x0000000c0404723c */ /* 0x004ff600000418ff */
[----:B------:R-:W-:Y:S11]  /*12e70*/  @!UPT UIADD3 URZ, URZ, URZ, URZ ;  /* 0x0000003f3f3ff290 */ /* 0x000ff6000fffe03f */
[----:B------:R-:W-:Y:S01]  /*12e80*/  @!UPT UIADD3 URZ, URZ, URZ, URZ ;  /* 0x0000003f3f3ff290 */ /* 0x000fe2000fffe03f */
[----:B------:R0:W-:Y:S04]  /*12e90*/  STL.64 [R1+0xb0], R4 ;  /* 0x0000b00401007387 */ /* 0x0001e80000100a00 */
[----:B------:R1:W-:Y:S01]  /*12ea0*/  STL.64 [R1+0xb8], R6 ;  /* 0x0000b80601007387 */ /* 0x0003e20000100a00 */
[----:B0-----:R-:W-:-:S03]  /*12eb0*/  MOV R4, R28 ;  /* 0x0000001c00047202 */ /* 0x001fc60000000f00 */
[----:B------:R-:W2:Y:S01]  /*12ec0*/  LDL.LU R28, [R1+0x3480] ;  /* 0x00348000011c7983 */ /* 0x000ea20000300800 */
[----:B---3--:R-:W-:Y:S01]  /*12ed0*/  MOV R5, R15 ;  /* 0x0000000f00057202 */ /* 0x008fe20000000f00 */
[----:B-1----:R-:W-:Y:S01]  /*12ee0*/  IMAD.MOV.U32 R6, RZ, RZ, R14 ;  /* 0x000000ffff067224 */ /* 0x002fe200078e000e */
[----:B------:R-:W-:Y:S01]  /*12ef0*/  MOV R7, R2 ;  /* 0x0000000200077202 */ /* 0x000fe20000000f00 */
[----:B------:R-:W3:Y:S04]  /*12f00*/  LDL.LU R15, [R1+0x347c] ;  /* 0x00347c00010f7983 */ /* 0x000ee80000300800 */
[----:B------:R-:W2:Y:S04]  /*12f10*/  LDL.LU R14, [R1+0x3478] ;  /* 0x00347800010e7983 */ /* 0x000ea80000300800 */
[----:B------:R-:W2:Y:S01]  /*12f20*/  LDL.LU R2, [R1+0x3474] ;  /* 0x0034740001027983 */ /* 0x000ea20000300800 */
[----:B------:R-:W-:Y:S03]  /*12f30*/  HMMA.16816.F32.BF16 R20, R20, R12, RZ ;  /* 0x0000000c1414723c */ /* 0x000fe600000418ff */
[----:B------:R0:W-:Y:S04]  /*12f40*/  STL.64 [R1+0xa0], R8 ;  /* 0x0000a00801007387 */ /* 0x0001e80000100a00 */
[----:B------:R5:W-:Y:S04]  /*12f50*/  STL.64 [R1+0xa8], R10 ;  /* 0x0000a80a01007387 */ /* 0x000be80000100a00 */
[----:B0-----:R-:W3:Y:S04]  /*12f60*/  LDL.LU R8, [R1+0x70] ;  /* 0x0000700001087983 */ /* 0x001ee80000300800 */
[----:B------:R-:W3:Y:S01]  /*12f70*/  LDL.LU R9, [R1+0x74] ;  /* 0x0000740001097983 */ /* 0x000ee20000300800 */
[----:B-----5:R-:W-:-:S03]  /*12f80*/  MOV R11, R0 ;  /* 0x00000000000b7202 */ /* 0x020fc60000000f00 */
[----:B------:R-:W5:Y:S04]  /*12f90*/  LDL.LU R10, [R1+0x78] ;  /* 0x00007800010a7983 */ /* 0x000f680000300800 */
[----:B------:R-:W3:Y:S04]  /*12fa0*/  LDL.LU R0, [R1+0x3470] ;  /* 0x0034700001007983 */ /* 0x000ee80000300800 */
[----:B------:R-:W-:Y:S04]  /*12fb0*/  STL.64 [R1+0xd0], R20 ;  /* 0x0000d01401007387 */ /* 0x000fe80000100a00 */
[----:B------:R-:W-:Y:S04]  /*12fc0*/  STL.64 [R1+0xd8], R22 ;  /* 0x0000d81601007387 */ /* 0x000fe80000100a00 */
[----:B--2---:R-:W0:Y:S04]  /*12fd0*/  LDSM.16.MT88.4 R20, [R2+0x1000] ;  /* 0x001000000214783b */ /* 0x004e280000004200 */
[----:B0-----:R-:W-:Y:S04]  /*12fe0*/  STL.64 [R1+0x50], R20 ;  /* 0x0000501401007387 */ /* 0x001fe80000100a00 */
[----:B------:R0:W-:Y:S04]  /*12ff0*/  STL.64 [R1+0x58], R22 ;  /* 0x0000581601007387 */ /* 0x0001e80000100a00 */
[----:B0-----:R-:W2:Y:S04]  /*13000*/  LDL.LU.64 R22, [R1+0x3468] ;  /* 0x0034680001167983 */ /* 0x001ea80000300a00 */
[----:B------:R-:W2:Y:S01]  /*13010*/  LDL.LU.64 R20, [R1+0x3460] ;  /* 0x0034600001147983 */ /* 0x000ea20000300a00 */
[-C--:B------:R-:W-:Y:S08]  /*13020*/  HMMA.16816.F32.BF16 R24, R24, R12.reuse, RZ ;  /* 0x0000000c1818723c */ /* 0x080ff000000418ff */
[-C--:B--2---:R-:W-:Y:S11]  /*13030*/  HMMA.16816.F32.BF16 R20, R20, R12.reuse, RZ ;  /* 0x0000000c1414723c */ /* 0x084ff600000418ff */
[----:B------:R-:W-:Y:S11]  /*13040*/  @!UPT UIADD3 URZ, URZ, URZ, URZ ;  /* 0x0000003f3f3ff290 */ /* 0x000ff6000fffe03f */
[----:B------:R-:W-:Y:S01]  /*13050*/  @!UPT UIADD3 URZ, URZ, URZ, URZ ;  /* 0x0000003f3f3ff290 */ /* 0x000fe2000fffe03f */
[----:B------:R-:W-:Y:S04]  /*13060*/  STL.64 [R1+0xe0], R20 ;  /* 0x0000e01401007387 */ /* 0x000fe80000100a00 */
[----:B------:R-:W-:Y:S04]  /*13070*/  STL.64 [R1+0xe8], R22 ;  /* 0x0000e81601007387 */ /* 0x000fe80000100a00 */
[----:B---3--:R-:W0:Y:S04]  /*13080*/  LDSM.16.MT88.4 R20, [R0+0x1000] ;  /* 0x001000000014783b */ /* 0x008e280000004200 */
[----:B0-----:R-:W-:Y:S04]  /*13090*/  STL.64 [R1+0x33e8], R22 ;  /* 0x0033e81601007387 */ /* 0x001fe80000100a00 */
[----:B------:R0:W-:Y:S04]  /*130a0*/  STL.64 [R1+0x100], R24 ;  /* 0x0001001801007387 */ /* 0x0001e80000100a00 */
[----:B------:R1:W-:Y:S04]  /*130b0*/  STL.64 [R1+0x108], R26 ;  /* 0x0001081a01007387 */ /* 0x0003e80000100a00 */
[----:B------:R-:W-:Y:S04]  /*130c0*/  STL.64 [R1+0x33e0], R20 ;  /* 0x0033e01401007387 */ /* 0x000fe80000100a00 */
[----:B0-----:R-:W2:Y:S04]  /*130d0*/  LDL.LU.64 R24, [R1+0x60] ;  /* 0x0000600001187983 */ /* 0x001ea80000300a00 */
[----:B-1----:R-:W3:Y:S01]  /*130e0*/  LDL.LU.64 R26, [R1+0x68] ;  /* 0x00006800011a7983 */ /* 0x002ee20000300a00 */
[----:B------:R-:W-:Y:S11]  /*130f0*/  HMMA.16816.F32.BF16 R16, R16, R12, RZ ;  /* 0x0000000c1010723c */ /* 0x000ff600000418ff */
[----:B------:R-:W-:Y:S11]  /*13100*/  @!UPT UIADD3 URZ, URZ, URZ, URZ ;  /* 0x0000003f3f3ff290 */ /* 0x000ff6000fffe03f */
[----:B------:R-:W-:Y:S01]  /*13110*/  @!UPT UIADD3 URZ, URZ, URZ, URZ ;  /* 0x0000003f3f3ff290 */ /* 0x000fe2000fffe03f */
[----:B------:R-:W-:Y:S04]  /*13120*/  STL.64 [R1+0x140], R16 ;  /* 0x0001401001007387 */ /* 0x000fe80000100a00 */
[----:B------:R-:W-:Y:S04]  /*13130*/  STL.64 [R1+0x148], R18 ;  /* 0x0001481201007387 */ /* 0x000fe80000100a00 */
[----:B----4-:R-:W0:Y:S02]  /*13140*/  LDSM.16.MT88.4 R16, [R29+0x1080] ;  /* 0x001080001d10783b */ /* 0x010e240000004200 */
[----:B0-----:R-:W-:Y:S01]  /*13150*/  IMAD.MOV.U32 R21, RZ, RZ, R18 ;  /* 0x000000ffff157224 */ /* 0x001fe200078e0012 */
[----:B------:R-:W-:Y:S01]  /*13160*/  MOV R20, R19 ;  /* 0x0000001300147202 */ /* 0x000fe20000000f00 */
[----:B---3--:R0:W-:Y:S04]  /*13170*/  STL.64 [R1+0x3448], R26 ;  /* 0x0034481a01007387 */ /* 0x0081e80000100a00 */
[----:B--2---:R1:W-:Y:S01]  /*13180*/  STL.64 [R1+0x3440], R24 ;  /* 0x0034401801007387 */ /* 0x0043e20000100a00 */
[----:B0-----:R-:W-:-:S03]  /*13190*/  IMAD.MOV.U32 R26, RZ, RZ, R15 ;  /* 0x000000ffff1a7224 */ /* 0x001fc600078e000f */
[----:B-1----:R-:W2:Y:S01]  /*131a0*/  LDL.LU R24, [R1+0x80] ;  /* 0x0000800001187983 */ /* 0x002ea20000300800 */
[----:B------:R-:W-:-:S03]  /*131b0*/  MOV R25, R14 ;  /* 0x0000000e00197202 */ /* 0x000fc60000000f00 */
[----:B------:R-:W5:Y:S04]  /*131c0*/  LDL.LU R14, [R1+0x345c] ;  /* 0x00345c00010e7983 */ /* 0x000f680000300800 */
[----:B------:R-:W5:Y:S04]  /*131d0*/  LDL.LU R15, [R1+0x3458] ;  /* 0x00345800010f7983 */ /* 0x000f680000300800 */
[----:B------:R-:W2:Y:S01]  /*131e0*/  LDL.LU.64 R18, [R1+0x3450] ;  /* 0x0034500001127983 */ /* 0x000ea20000300a00 */
[----:B------:R-:W-:Y:S02]  /*131f0*/  MOV R27, R28 ;  /* 0x0000001c001b7202 */ /* 0x000fe40000000f00 */
[----:B------:R-:W-:-:S02]  /*13200*/  MOV R22, R17 ;  /* 0x0000001100167202 */ /* 0x000fc40000000f00 */
[----:B------:R-:W-:Y:S01]  /*13210*/  MOV R23, R16 ;  /* 0x0000001000177202 */ /* 0x000fe20000000f00 */
[----:B------:R-:W-:Y:S04]  /*13220*/  STL [R1+0x3438], R20 ;  /* 0x0034381401007387 */ /* 0x000fe80000100800 */
[----:B------:R-:W-:Y:S04]  /*13230*/  STL [R1+0x3434], R21 ;  /* 0x0034341501007387 */ /* 0x000fe80000100800 */
[----:B------:R-:W-:Y:S04]  /*13240*/  STL [R1+0x3430], R22 ;  /* 0x0034301601007387 */ /* 0x000fe80000100800 */
[----:B------:R-:W-:Y:S01]  /*13250*/  STL [R1+0x342c], R23 ;  /* 0x00342c1701007387 */ /* 0x000fe20000100800 */
[C---:B--2---:R-:W-:Y:S08]  /*13260*/  HMMA.16816.F32.BF16 R24, R4.reuse, R18, R24 ;  /* 0x000000120418723c */ /* 0x044ff00000041818 */
[----:B-----5:R-:W-:Y:S11]  /*13270*/  HMMA.16816.F32.BF16 R4, R4, R14, R8 ;  /* 0x0000000e0404723c */ /* 0x020ff60000041808 */
[----:B------:R-:W-:Y:S05]  /*13280*/  @!UPT UIADD3 URZ, URZ, URZ, URZ ;  /* 0x0000003f3f3ff290 */ /* 0x000fea000fffe03f */
[----:B------:R-:W-:Y:S01]  /*13290*/  IMAD.MOV.U32 R28, RZ, RZ, R27 ;  /* 0x000000ffff1c7224 */ /* 0x000fe200078e001b */
[----:B------:R-:W-:Y:S02]  /*132a0*/  MOV R13, R25 ;  /* 0x00000019000d7202 */ /* 0x000fe40000000f00 */
[----:B------:R-:W-:Y:S01]  /*132b0*/  MOV R12, R24 ;  /* 0x00000018000c7202 */ /* 0x000fe20000000f00 */
[----:B------:R-:W-:Y:S04]  /*132c0*/  STL [R1+0x138], R26 ;  /* 0x0001381a01007387 */ /* 0x000fe80000100800 */
[----:B------:R-:W-:Y:S01]  /*132d0*/  STL [R1+0x33b8], R28 ;  /* 0x0033b81c01007387 */ /* 0x000fe20000100800 */
[----:B------:R-:W-:-:S03]  /*132e0*/  MOV R17, R6 ;  /* 0x0000000600117202 */ /* 0x000fc60000000f00 */
[----:B------:R-:W-:Y:S01]  /*132f0*/  STL [R1+0x33b4], R13 ;  /* 0x0033b40d01007387 */ /* 0x000fe20000100800 */
[----:B------:R-:W-:-:S03]  /*13300*/  MOV R16, R7 ;  /* 0x0000000700107202 */ /* 0x000fc60000000f00 */
[----:B------:R0:W-:Y:S04]  /*13310*/  STL [R1+0x33b0], R12 ;  /* 0x0033b00c01007387 */ /* 0x0001e80000100800 */
[----:B------:R-:W-:Y:S04]  /*13320*/  STL.64 [R1+0x150], R4 ;  /* 0x0001500401007387 */ /* 0x000fe80000100a00 */
[----:B------:R-:W1:Y:S04]  /*13330*/  LDSM.16.MT88.4 R4, [R3+0x1080] ;  /* 0x001080000304783b */ /* 0x000e680000004200 */
[----:B------:R-:W2:Y:S04]  /*13340*/  LDSM.16.MT88.4 R24, [R2+0x1080] ;  /* 0x001080000218783b */ /* 0x000ea80000004200 */
[----:B------:R3:W-:Y:S04]  /*13350*/  STL [R1+0x3428], R14 ;  /* 0x0034280e01007387 */ /* 0x0007e80000100800 */
[----:B------:R4:W-:Y:S04]  /*13360*/  STL [R1+0x3424], R15 ;  /* 0x0034240f01007387 */ /* 0x0009e80000100800 */
[----:B0-----:R-:W5:Y:S04]  /*13370*/  LDL.LU R12, [R1+0x90] ;  /* 0x00009000010c7983 */ /* 0x001f680000300800 */
[----:B------:R-:W5:Y:S04]  /*13380*/  LDL.LU R13, [R1+0x94] ;  /* 0x00009400010d7983 */ /* 0x000f680000300800 */
[----:B---3--:R-:W5:Y:S04]  /*13390*/  LDL.LU R14, [R1+0x98] ;  /* 0x00009800010e7983 */ /* 0x008f680000300800 */
[----:B----4-:R-:W5:Y:S04]  /*133a0*/  LDL.LU R15, [R1+0x9c] ;  /* 0x00009c00010f7983 */ /* 0x010f680000300800 */
[----:B------:R-:W-:Y:S01]  /*133b0*/  STL [R1+0x33bc], R17 ;  /* 0x0033bc1101007387 */ /* 0x000fe20000100800 */
[----:B-1----:R-:W-:Y:S01]  /*133c0*/  MOV R20, R4 ;  /* 0x0000000400147202 */ /* 0x002fe20000000f00 */
[----:B------:R-:W-:Y:S01]  /*133d0*/  IMAD.MOV.U32 R21, RZ, RZ, R5 ;  /* 0x000000ffff157224 */ /* 0x000fe200078e0005 */
[----:B------:R-:W-:-:S02]  /*133e0*/  MOV R23, R7 ;  /* 0x0000000700177202 */ /* 0x000fc40000000f00 */
[----:B--2---:R-:W-:Y:S01]  /*133f0*/  MOV R5, R26 ;  /* 0x0000001a00057202 */ /* 0x004fe20000000f00 */
[----:B------:R-:W-:Y:S01]  /*13400*/  IMAD.MOV.U32 R7, RZ, RZ, R25 ;  /* 0x000000ffff077224 */ /* 0x000fe200078e0019 */
[----:B------:R-:W-:Y:S02]  /*13410*/  MOV R4, R27 ;  /* 0x0000001b00047202 */ /* 0x000fe40000000f00 */
[----:B------:R-:W-:Y:S01]  /*13420*/  MOV R8, R24 ;  /* 0x0000001800087202 */ /* 0x000fe20000000f00 */
[----:B------:R-:W5:Y:S04]  /*13430*/  LDL.LU.64 R26, [R1+0x3448] ;  /* 0x00344800011a7983 */ /* 0x000f680000300a00 */
[----:B------:R-:W5:Y:S01]  /*13440*/  LDL.LU.64 R24, [R1+0x3440] ;  /* 0x0034400001187983 */ /* 0x000f620000300a00 */
[----:B------:R-:W-:-:S03]  /*13450*/  MOV R22, R6 ;  /* 0x0000000600167202 */ /* 0x000fc60000000f00 */
[----:B------:R-:W0:Y:S01]  /*13460*/  S2R R6, SR_TID.X ;  /* 0x0000000000067919 */ /* 0x000e220000002100 */
[----:B-----5:R-:W-:Y:S01]  /*13470*/  HMMA.16816.F32.BF16 R12, R24, R18, R12 ;  /* 0x00000012180c723c */ /* 0x020fe2000004180c */
[----:B------:R-:W-:Y:S02]  /*13480*/  MOV R11, R26 ;  /* 0x0000001a000b7202 */ /* 0x000fe40000000f00 */
[----:B------:R-:W-:Y:S11]  /*13490*/  MOV R10, R27 ;  /* 0x0000001b000a7202 */ /* 0x000ff60000000f00 */
[----:B------:R-:W-:Y:S09]  /*134a0*/  @!UPT UIADD3 URZ, URZ, URZ, URZ ;  /* 0x0000003f3f3ff290 */ /* 0x000ff2000fffe03f */
[----:B------:R-:W-:Y:S04]  /*134b0*/  STL.64 [R1+0x190], R12 ;  /* 0x0001900c01007387 */ /* 0x000fe80000100a00 */
[----:B------:R1:W-:Y:S02]  /*134c0*/  STL.64 [R1+0x198], R14 ;  /* 0x0001980e01007387 */ /* 0x0003e40000100a00 */
[----:B-1----:R-:W-:Y:S01]  /*134d0*/  MOV R14, R24 ;  /* 0x00000018000e7202 */ /* 0x002fe20000000f00 */
[----:B------:R-:W-:Y:S02]  /*134e0*/  IMAD.MOV.U32 R15, RZ, RZ, R25 ;  /* 0x000000ffff0f7224 */ /* 0x000fe400078e0019 */
[----:B------:R-:W1:Y:S04]  /*134f0*/  LDSM.16.MT88.4 R24, [R0+0x1080] ;  /* 0x001080000018783b */ /* 0x000e680000004200 */
[----:B-1----:R1:W-:Y:S04]  /*13500*/  STL.64 [R1+0x3328], R26 ;  /* 0x0033281a01007387 */ /* 0x0023e80000100a00 */
[----:B------:R2:W-:Y:S01]  /*13510*/  STL.64 [R1+0x3320], R24 ;  /* 0x0033201801007387 */ /* 0x0005e20000100a00 */
[----:B-1----:R-:W-:Y:S01]  /*13520*/  MOV R26, R5 ;  /* 0x00000005001a7202 */ /* 0x002fe20000000f00 */
[----:B--2---:R-:W-:Y:S01]  /*13530*/  IMAD.MOV.U32 R25, RZ, RZ, R7 ;  /* 0x000000ffff197224 */ /* 0x004fe200078e0007 */
[----:B0-----:R-:W-:-:S02]  /*13540*/  LOP3.LUT R7, R6, 0x7, RZ, 0xc0, !PT ;  /* 0x0000000706077812 */ /* 0x001fc400078ec0ff */
[C---:B------:R-:W-:Y:S02]  /*13550*/  SHF.L.U32 R5, R6.reuse, 0x1, RZ ;  /* 0x0000000106057819 */ /* 0x040fe400000006ff */
[----:B------:R-:W-:Y:S01]  /*13560*/  LOP3.LUT R6, R6, 0x60, RZ, 0xc0, !PT ;  /* 0x0000006006067812 */ /* 0x000fe200078ec0ff */
[----:B------:R-:W-:Y:S01]  /*13570*/  IMAD.SHL.U32 R9, R7, 0x10, RZ ;  /* 0x0000001007097824 */ /* 0x000fe200078e00ff */
[----:B------:R-:W-:Y:S02]  /*13580*/  MOV R24, R8 ;  /* 0x0000000800187202 */ /* 0x000fe40000000f00 */
[----:B------:R-:W-:Y:S02]  /*13590*/  MOV R27, R4 ;  /* 0x00000004001b7202 */ /* 0x000fe40000000f00 */
[----:B------:R-:W-:Y:S02]  /*135a0*/  LOP3.LUT R9, R9, 0x30, R5, 0x78, !PT ;  /* 0x0000003009097812 */ /* 0x000fe400078e7805 */
[----:B------:R-:W-:-:S02]  /*135b0*/  LEA R8, R7, R6, 0x2 ;  /* 0x0000000607087211 */ /* 0x000fc400078e10ff */
[----:B------:R-:W0:Y:S02]  /*135c0*/  LDSM.16.MT88.4 R4, [R29+0x2000] ;  /* 0x002000001d04783b */ /* 0x000e240000004200 */
[----:B------:R-:W-:-:S04]  /*135d0*/  LEA R8, R8, R9, 0x7 ;  /* 0x0000000908087211 */ /* 0x000fc800078e38ff */
[----:B------:R-:W-:Y:S02]  /*135e0*/  LOP3.LUT R8, R8, 0x40, RZ, 0x3c, !PT ;  /* 0x0000004008087812 */ /* 0x000fe400078e3cff */
[----:B0-----:R-:W-:Y:S01]  /*135f0*/  MOV R17, R4 ;  /* 0x0000000400117202 */ /* 0x001fe20000000f00 */
[----:B------:R-:W-:Y:S01]  /*13600*/  IMAD.MOV.U32 R28, RZ, RZ, R5 ;  /* 0x000000ffff1c7224 */ /* 0x000fe200078e0005 */
[----:B------:R-:W-:Y:S02]  /*13610*/  MOV R13, R6 ;  /* 0x00000006000d7202 */ /* 0x000fe40000000f00 */
[----:B------:R-:W-:Y:S02]  /*13620*/  MOV R12, R7 ;  /* 0x00000007000c7202 */ /* 0x000fe40000000f00 */
[----:B------:R-:W0:Y:S04]  /*13630*/  LDSM.16.M88.4 R4, [R8+0x10000] ;  /* 0x010000000804783b */ /* 0x000e280000000200 */
[----:B------:R-:W-:Y:S04]  /*13640*/  STL.64 [R1+0x3358], R26 ;  /* 0x0033581a01007387 */ /* 0x000fe80000100a00 */
[----:B------:R-:W-:Y:S04]  /*13650*/  STL.64 [R1+0x3350], R24 ;  /* 0x0033501801007387 */ /* 0x000fe80000100a00 */
[----:B------:R-:W-:Y:S04]  /*13660*/  STL.64 [R1+0x3418], R18 ;  /* 0x0034181201007387 */ /* 0x000fe80000100a00 */
[----:B------:R-:W-:Y:S04]  /*13670*/  STL.64 [R1+0x3410], R16 ;  /* 0x0034101001007387 */ /* 0x000fe80000100a00 */
[----:B------:R-:W-:Y:S04]  /*13680*/  STL [R1+0x3420], R8 ;  /* 0x0034200801007387 */ /* 0x000fe80000100800 */
[----:B0-----:R-:W-:Y:S04]  /*13690*/  STL [R1+0x3210], R6 ;  /* 0x0032100601007387 */ /* 0x001fe80000100800 */
[----:B------:R-:W-:Y:S04]  /*136a0*/  STL [R1+0x320c], R7 ;  /* 0x00320c0701007387 */ /* 0x000fe80000100800 */
[----:B------:R0:W-:Y:S04]  /*136b0*/  STL.64 [R1+0x3308], R4 ;  /* 0x0033080401007387 */ /* 0x0001e80000100a00 */
[----:B0-----:R-:W2:Y:S04]  /*136c0*/  LDL.LU R4, [R1+0x140] ;  /* 0x0001400001047983 */ /* 0x001ea80000300800 */
[----:B------:R-:W2:Y:S04]  /*136d0*/  LDL.LU R5, [R1+0x144] ;  /* 0x0001440001057983 */ /* 0x000ea80000300800 */
[----:B------:R-:W3:Y:S04]  /*136e0*/  LDL.LU R6, [R1+0x148] ;  /* 0x0001480001067983 */ /* 0x000ee80000300800 */
[----:B------:R-:W3:Y:S01]  /*136f0*/  LDL.LU R7, [R1+0x14c] ;  /* 0x00014c0001077983 */ /* 0x000ee20000300800 */
[----:B------:R-:W-:Y:S01]  /*13700*/  MOV R24, R20 ;  /* 0x0000001400187202 */ /* 0x000fe20000000f00 */
[----:B------:R-:W-:Y:S01]  /*13710*/  IMAD.MOV.U32 R25, RZ, RZ, R21 ;  /* 0x000000ffff197224 */ /* 0x000fe200078e0015 */
[----:B------:R-:W-:Y:S01]  /*13720*/  MOV R26, R22 ;  /* 0x00000016001a7202 */ /* 0x000fe20000000f00 */
[----:B------:R-:W4:Y:S01]  /*13730*/  LDL.LU R20, [R1+0x3438] ;  /* 0x0034380001147983 */ /* 0x000f220000300800 */
[----:B------:R-:W-:-:S03]  /*13740*/  MOV R27, R23 ;  /* 0x00000017001b7202 */ /* 0x000fc60000000f00 */
[----:B------:R-:W5:Y:S04]  /*13750*/  LDL.LU R21, [R1+0x3434] ;  /* 0x0034340001157983 */ /* 0x000f680000300800 */
[----:B------:R-:W4:Y:S04]  /*13760*/  LDL.LU R22, [R1+0x3430] ;  /* 0x0034300001167983 */ /* 0x000f280000300800 */
[----:B------:R-:W4:Y:S04]  /*13770*/  LDL.LU R23, [R1+0x342c] ;  /* 0x00342c0001177983 */ /* 0x000f280000300800 */
[----:B------:R-:W-:Y:S04]  /*13780*/  STL.64 [R1+0x3388], R26 ;  /* 0x0033881a01007387 */ /* 0x000fe80000100a00 */
[----:B------:R-:W-:Y:S04]  /*13790*/  STL.64 [R1+0x3380], R24 ;  /* 0x0033801801007387 */ /* 0x000fe80000100a00 */
[----:B---3--:R-:W-:Y:S04]  /*137a0*/  STL.64 [R1+0x3318], R6 ;  /* 0x0033180601007387 */ /* 0x008fe80000100a00 */
[----:B--2---:R0:W-:Y:S04]  /*137b0*/  STL.64 [R1+0x3310], R4 ;  /* 0x0033100401007387 */ /* 0x0041e80000100a00 */
[----:B0-----:R-:W2:Y:S04]  /*137c0*/  LDL.LU R4, [R1+0x1a0] ;  /* 0x0001a00001047983 */ /* 0x001ea80000300800 */
[----:B------:R-:W2:Y:S04]  /*137d0*/  LDL.LU R5, [R1+0x1a4] ;  /* 0x0001a40001057983 */ /* 0x000ea80000300800 */
[----:B------:R-:W3:Y:S04]  /*137e0*/  LDL.LU R6, [R1+0x1a8] ;  /* 0x0001a80001067983 */ /* 0x000ee80000300800 */
[----:B------:R-:W3:Y:S01]  /*137f0*/  LDL.LU R7, [R1+0x1ac] ;  /* 0x0001ac0001077983 */ /* 0x000ee20000300800 */
[----:B-----5:R-:W-:-:S03]  /*13800*/  MOV R26, R21 ;  /* 0x00000015001a7202 */ /* 0x020fc60000000f00 */
[----:B---3--:R-:W-:Y:S04]  /*13810*/  STL.64 [R1+0x3338], R6 ;  /* 0x0033380601007387 */ /* 0x008fe80000100a00 */
[----:B--2---:R0:W-:Y:S04]  /*13820*/  STL.64 [R1+0x3330], R4 ;  /* 0x0033300401007387 */ /* 0x0041e80000100a00 */
[----:B0-----:R-:W2:Y:S04]  /*13830*/  LDL.LU R4, [R1+0x100] ;  /* 0x0001000001047983 */ /* 0x001ea80000300800 */
[----:B------:R-:W2:Y:S04]  /*13840*/  LDL.LU R5, [R1+0x104] ;  /* 0x0001040001057983 */ /* 0x000ea80000300800 */
[----:B------:R-:W3:Y:S04]  /*13850*/  LDL.LU R6, [R1+0x108] ;  /* 0x0001080001067983 */ /* 0x000ee80000300800 */
[----:B------:R-:W3:Y:S01]  /*13860*/  LDL.LU R7, [R1+0x10c] ;  /* 0x00010c0001077983 */ /* 0x000ee20000300800 */
[----:B----4-:R-:W-:Y:S01]  /*13870*/  MOV R27, R20 ;  /* 0x00000014001b7202 */ /* 0x010fe20000000f00 */
[----:B------:R-:W-:Y:S01]  /*13880*/  IMAD.MOV.U32 R25, RZ, RZ, R22 ;  /* 0x000000ffff197224 */ /* 0x000fe200078e0016 */
[----:B------:R-:W-:-:S03]  /*13890*/  MOV R24, R23 ;  /* 0x0000001700187202 */ /* 0x000fc60000000f00 */
[----:B------:R-:W-:Y:S04]  /*138a0*/  STL.64 [R1+0x33c8], R26 ;  /* 0x0033c81a01007387 */ /* 0x000fe80000100a00 */
[----:B------:R-:W-:Y:S04]  /*138b0*/  STL.64 [R1+0x33c0], R24 ;  /* 0x0033c01801007387 */ /* 0x000fe80000100a00 */
[----:B---3--:R-:W-:Y:S04]  /*138c0*/  STL.64 [R1+0x3348], R6 ;  /* 0x0033480601007387 */ /* 0x008fe80000100a00 */
[----:B--2---:R0:W-:Y:S04]  /*138d0*/  STL.64 [R1+0x3340], R4 ;  /* 0x0033400401007387 */ /* 0x0041e80000100a00 */
[----:B0-----:R-:W2:Y:S04]  /*138e0*/  LDL.LU R4, [R1+0x170] ;  /* 0x0001700001047983 */ /* 0x001ea80000300800 */
[----:B------:R-:W2:Y:S04]  /*138f0*/  LDL.LU R5, [R1+0x174] ;  /* 0x0001740001057983 */ /* 0x000ea80000300800 */
[----:B------:R-:W3:Y:S04]  /*13900*/  LDL.LU R6, [R1+0x178] ;  /* 0x0001780001067983 */ /* 0x000ee80000300800 */
[----:B------:R-:W3:Y:S04]  /*13910*/  LDL.LU R7, [R1+0x17c] ;  /* 0x00017c0001077983 */ /* 0x000ee80000300800 */
[----:B------:R-:W4:Y:S04]  /*13920*/  LDL.LU R24, [R1+0xa0] ;  /* 0x0000a00001187983 */ /* 0x000f280000300800 */
[----:B------:R-:W4:Y:S04]  /*13930*/  LDL.LU R25, [R1+0xa4] ;  /* 0x0000a40001197983 */ /* 0x000f280000300800 */
[----:B------:R-:W5:Y:S04]  /*13940*/  LDL.LU R26, [R1+0xa8] ;  /* 0x0000a800011a7983 */ /* 0x000f680000300800 */
[----:B------:R-:W5:Y:S04]  /*13950*/  LDL.LU R27, [R1+0xac] ;  /* 0x0000ac00011b7983 */ /* 0x000f680000300800 */
[----:B------:R-:W2:Y:S04]  /*13960*/  LDL.LU R20, [R1+0x50] ;  /* 0x0000500001147983 */ /* 0x000ea80000300800 */
[----:B------:R-:W2:Y:S04]  /*13970*/  LDL.LU R21, [R1+0x54] ;  /* 0x0000540001157983 */ /* 0x000ea80000300800 */
[----:B------:R-:W2:Y:S04]  /*13980*/  LDL.LU R22, [R1+0x58] ;  /* 0x0000580001167983 */ /* 0x000ea80000300800 */
[----:B------:R-:W2:Y:S04]  /*13990*/  LDL.LU R23, [R1+0x5c] ;  /* 0x00005c0001177983 */ /* 0x000ea80000300800 */
[----:B-----5:R-:W-:Y:S04]  /*139a0*/  STL.64 [R1+0x33d8], R26 ;  /* 0x0033d81a01007387 */ /* 0x020fe80000100a00 */
[----:B----4-:R0:W-:Y:S04]  /*139b0*/  STL.64 [R1+0x33d0], R24 ;  /* 0x0033d01801007387 */ /* 0x0101e80000100a00 */
[----:B0-----:R-:W4:Y:S04]  /*139c0*/  LDL.LU R24, [R1+0x120] ;  /* 0x0001200001187983 */ /* 0x001f280000300800 */
[----:B------:R-:W4:Y:S04]  /*139d0*/  LDL.LU R25, [R1+0x124] ;  /* 0x0001240001197983 */ /* 0x000f280000300800 */
[----:B------:R-:W5:Y:S04]  /*139e0*/  LDL.LU R26, [R1+0x128] ;  /* 0x00012800011a7983 */ /* 0x000f680000300800 */
[----:B------:R-:W5:Y:S01]  /*139f0*/  LDL.LU R27, [R1+0x12c] ;  /* 0x00012c00011b7983 */ /* 0x000f620000300800 */
[----:B------:R-:W-:-:S03]  /*13a00*/  MOV R16, R14 ;  /* 0x0000000e00107202 */ /* 0x000fc60000000f00 */
[----:B-----5:R-:W-:Y:S04]  /*13a10*/  STL.64 [R1+0x33f8], R26 ;  /* 0x0033f81a01007387 */ /* 0x020fe80000100a00 */
[----:B----4-:R0:W-:Y:S04]  /*13a20*/  STL.64 [R1+0x33f0], R24 ;  /* 0x0033f01801007387 */ /* 0x0101e80000100a00 */
[----:B0-----:R-:W4:Y:S04]  /*13a30*/  LDL.LU R24, [R1+0xb0] ;  /* 0x0000b00001187983 */ /* 0x001f280000300800 */
[----:B------:R-:W4:Y:S04]  /*13a40*/  LDL.LU R25, [R1+0xb4] ;  /* 0x0000b40001197983 */ /* 0x000f280000300800 */
[----:B------:R-:W5:Y:S04]  /*13a50*/  LDL.LU R26, [R1+0xb8] ;  /* 0x0000b800011a7983 */ /* 0x000f680000300800 */
[----:B------:R-:W5:Y:S01]  /*13a60*/  LDL.LU R27, [R1+0xbc] ;  /* 0x0000bc00011b7983 */ /* 0x000f620000300800 */
[----:B------:R-:W-:-:S03]  /*13a70*/  IMAD.MOV.U32 R17, RZ, RZ, R15 ;  /* 0x000000ffff117224 */ /* 0x000fc600078e000f */
[----:B------:R-:W2:Y:S01]  /*13a80*/  LDL.LU R14, [R1+0x3428] ;  /* 0x00342800010e7983 */ /* 0x000ea20000300800 */
[----:B------:R-:W-:-:S03]  /*13a90*/  MOV R19, R10 ;  /* 0x0000000a00137202 */ /* 0x000fc60000000f00 */
[----:B------:R-:W2:Y:S01]  /*13aa0*/  LDL.LU R15, [R1+0x3424] ;  /* 0x00342400010f7983 */ /* 0x000ea20000300800 */
[----:B------:R-:W-:-:S03]  /*13ab0*/  MOV R18, R11 ;  /* 0x0000000b00127202 */ /* 0x000fc60000000f00 */
        /* <DEDUP_REMOVED lines=8> */
[----:B------:R-:W4:Y:S04]  /*13b40*/  LDL.LU R26, [R1+0xf8] ;  /* 0x0000f800011a7983 */ /* 0x000f280000300800 */
[----:B------:R-:W4:Y:S04]  /*13b50*/  LDL.LU R27, [R1+0xfc] ;  /* 0x0000fc00011b7983 */ /* 0x000f280000300800 */
[----:B---3--:R-:W-:Y:S04]  /*13b60*/  STL.64 [R1+0x3368], R6 ;  /* 0x0033680601007387 */ /* 0x008fe80000100a00 */
[----:B--2---:R0:W-:Y:S04]  /*13b70*/  STL.64 [R1+0x3360], R4 ;  /* 0x0033600401007387 */ /* 0x0041e80000100a00 */
[----:B0-----:R-:W2:Y:S04]  /*13b80*/  LDL.LU R4, [R1+0xe0] ;  /* 0x0000e00001047983 */ /* 0x001ea80000300800 */
[----:B------:R-:W2:Y:S04]  /*13b90*/  LDL.LU R5, [R1+0xe4] ;  /* 0x0000e40001057983 */ /* 0x000ea80000300800 */
[----:B------:R-:W3:Y:S04]  /*13ba0*/  LDL.LU R6, [R1+0xe8] ;  /* 0x0000e80001067983 */ /* 0x000ee80000300800 */
[----:B------:R-:W3:Y:S04]  /*13bb0*/  LDL.LU R7, [R1+0xec] ;  /* 0x0000ec0001077983 */ /* 0x000ee80000300800 */
        /* <DEDUP_REMOVED lines=11> */
[----:B------:R-:W3:Y:S01]  /*13c70*/  LDL.LU R7, [R1+0xdc] ;  /* 0x0000dc0001077983 */ /* 0x000ee20000300800 */
[----:B------:R-:W-:Y:S03]  /*13c80*/  HMMA.16816.F32.BF16 R16, R16, R14, R8 ;  /* 0x0000000e1010723c */ /* 0x000fe60000041808 */
[----:B---3--:R-:W-:Y:S04]  /*13c90*/  STL.64 [R1+0x33a8], R6 ;  /* 0x0033a80601007387 */ /* 0x008fe80000100a00 */
[----:B--2---:R0:W-:Y:S04]  /*13ca0*/  STL.64 [R1+0x33a0], R4 ;  /* 0x0033a00401007387 */ /* 0x0041e80000100a00 */
[----:B0-----:R-:W2:Y:S04]  /*13cb0*/  LDL.LU R4, [R1+0x110] ;  /* 0x0001100001047983 */ /* 0x001ea80000300800 */
[----:B------:R-:W2:Y:S04]  /*13cc0*/  LDL.LU R5, [R1+0x114] ;  /* 0x0001140001057983 */ /* 0x000ea80000300800 */
[----:B------:R-:W2:Y:S04]  /*13cd0*/  LDL.LU R6, [R1+0x118] ;  /* 0x0001180001067983 */ /* 0x000ea80000300800 */
[----:B------:R-:W2:Y:S04]  /*13ce0*/  LDL.LU R7, [R1+0x11c] ;  /* 0x00011c0001077983 */ /* 0x000ea80000300800 */
[----:B------:R-:W3:Y:S04]  /*13cf0*/  LDL.LU R8, [R1+0x3420] ;  /* 0x0034200001087983 */ /* 0x000ee80000300800 */
[----:B------:R-:W-:Y:S04]  /*13d00*/  STL.64 [R1+0x180], R16 ;  /* 0x0001801001007387 */ /* 0x000fe80000100a00 */
[----:B------:R0:W-:Y:S04]  /*13d10*/  STL.64 [R1+0x188], R18 ;  /* 0x0001881201007387 */ /* 0x0001e80000100a00 */
[----:B0-----:R-:W4:Y:S04]  /*13d20*/  LDL.LU.64 R18, [R1+0x3418] ;  /* 0x0034180001127983 */ /* 0x001f280000300a00 */
[----:B------:R-:W5:Y:S04]  /*13d30*/  LDL.LU.64 R16, [R1+0x3410] ;  /* 0x0034100001107983 */ /* 0x000f680000300a00 */
[----:B---3--:R-:W0:Y:S01]  /*13d40*/  LDSM.16.M88.4 R8, [R8+0x14000] ;  /* 0x014000000808783b */ /* 0x008e220000000200 */
[C---:B----4-:R-:W-:Y:S03]  /*13d50*/  HMMA.16816.F32.BF16 R24, R20.reuse, R18, R24 ;  /* 0x000000121418723c */ /* 0x050fe60000041818 */
[----:B0-----:R-:W-:Y:S04]  /*13d60*/  STL [R1+0x3214], R10 ;  /* 0x0032140a01007387 */ /* 0x001fe80000100800 */
[----:B------:R-:W-:Y:S11]  /*13d70*/  STL [R1+0x3208], R11 ;  /* 0x0032080b01007387 */ /* 0x000ff60000100800 */
[----:B------:R-:W-:Y:S05]  /*13d80*/  @!UPT UIADD3 URZ, URZ, URZ, URZ ;  /* 0x0000003f3f3ff290 */ /* 0x000fea000fffe03f */
[----:B------:R-:W-:Y:S04]  /*13d90*/  STL.64 [R1+0x1d0], R24 ;  /* 0x0001d01801007387 */ /* 0x000fe80000100a00 */
[----:B------:R0:W-:Y:S04]  /*13da0*/  STL.64 [R1+0x1d8], R26 ;  /* 0x0001d81a01007387 */ /* 0x0001e80000100a00 */
[----:B0-----:R-:W3:Y:S04]  /*13db0*/  LDL.LU.64 R26, [R1+0x3408] ;  /* 0x00340800011a7983 */ /* 0x001ee80000300a00 */
[----:B------:R-:W3:Y:S02]  /*13dc0*/  LDL.LU.64 R24, [R1+0x3400] ;  /* 0x0034000001187983 */ /* 0x000ee40000300a00 */
[----:B---3--:R-:W-:Y:S02]  /*13dd0*/  HMMA.16816.F32.BF16 R20, R20, R14, R24 ;  /* 0x0000000e1414723c */ /* 0x008fe40000041818 */
[----:B------:R-:W3:Y:S04]  /*13de0*/  LDL.LU.64 R26, [R1+0x33f8] ;  /* 0x0033f800011a7983 */ /* 0x000ee80000300a00 */
[----:B------:R-:W3:Y:S11]  /*13df0*/  LDL.LU.64 R24, [R1+0x33f0] ;  /* 0x0033f00001187983 */ /* 0x000ef60000300a00 */
[----:B------:R-:W-:Y:S06]  /*13e00*/  @!UPT UIADD3 URZ, URZ, URZ, URZ ;  /* 0x0000003f3f3ff290 */ /* 0x000fec000fffe03f */
[----:B------:R-:W-:Y:S04]  /*13e10*/  STL.64 [R1+0x1b0], R20 ;  /* 0x0001b01401007387 */ /* 0x000fe80000100a00 */
[----:B------:R-:W-:Y:S04]  /*13e20*/  STL.64 [R1+0x1b8], R22 ;  /* 0x0001b81601007387 */ /* 0x000fe80000100a00 */
[----:B------:R-:W0:Y:S04]  /*13e30*/  LDSM.16.MT88.4 R20, [R29+0x2080] ;  /* 0x002080001d14783b */ /* 0x000e280000004200 */
[----:B0-----:R-:W-:Y:S04]  /*13e40*/  STL.64 [R1+0x30], R20 ;  /* 0x0000301401007387 */ /* 0x001fe80000100a00 */
[----:B------:R0:W-:Y:S04]  /*13e50*/  STL.64 [R1+0x38], R22 ;  /* 0x0000381601007387 */ /* 0x0001e80000100a00 */
[----:B0-----:R-:W3:Y:S04]  /*13e60*/  LDL.LU.64 R22, [R1+0x33e8] ;  /* 0x0033e80001167983 */ /* 0x001ee80000300a00 */
[----:B------:R-:W3:Y:S04]  /*13e70*/  LDL.LU.64 R20, [R1+0x33e0] ;  /* 0x0033e00001147983 */ /* 0x000ee80000300a00 */
[----:B------:R-:W-:Y:S01]  /*13e80*/  STL [R1+0x3300], R29 ;  /* 0x0033001d01007387 */ /* 0x000fe20000100800 */
[C---:B---3--:R-:W-:Y:S11]  /*13e90*/  HMMA.16816.F32.BF16 R24, R20.reuse, R18, R24 ;  /* 0x000000121418723c */ /* 0x048ff60000041818 */
[----:B------:R-:W-:Y:S11]  /*13ea0*/  @!UPT UIADD3 URZ, URZ, URZ, URZ ;  /* 0x0000003f3f3ff290 */ /* 0x000ff6000fffe03f */
[----:B------:R-:W-:Y:S01]  /*13eb0*/  @!UPT UIADD3 URZ, URZ, URZ, URZ ;  /* 0x0000003f3f3ff290 */ /* 0x000fe2000fffe03f */
[----:B------:R-:W-:Y:S04]  /*13ec0*/  STL.64 [R1+0x1e0], R24 ;  /* 0x0001e01801007387 */ /* 0x000fe80000100a00 */
[----:B------:R0:W-:Y:S04]  /*13ed0*/  STL.64 [R1+0x1e8], R26 ;  /* 0x0001e81a01007387 */ /* 0x0001e80000100a00 */
[----:B0-----:R-:W3:Y:S04]  /*13ee0*/  LDL.LU.64 R26, [R1+0x33d8] ;  /* 0x0033d800011a7983 */ /* 0x001ee80000300a00 */
[----:B------:R-:W3:Y:S02]  /*13ef0*/  LDL.LU.64 R24, [R1+0x33d0] ;  /* 0x0033d00001187983 */ /* 0x000ee40000300a00 */
[----:B---3--:R-:W-:Y:S02]  /*13f00*/  HMMA.16816.F32.BF16 R20, R20, R14, R24 ;  /* 0x0000000e1414723c */ /* 0x008fe40000041818 */
[----:B------:R-:W2:Y:S04]  /*13f10*/  LDL.LU.64 R26, [R1+0x33c8] ;  /* 0x0033c800011a7983 */ /* 0x000ea80000300a00 */
[----:B------:R-:W2:Y:S11]  /*13f20*/  LDL.LU.64 R24, [R1+0x33c0] ;  /* 0x0033c00001187983 */ /* 0x000eb60000300a00 */
[----:B------:R-:W-:Y:S06]  /*13f30*/  @!UPT UIADD3 URZ, URZ, URZ, URZ ;  /* 0x0000003f3f3ff290 */ /* 0x000fec000fffe03f */
[----:B------:R5:W-:Y:S04]  /*13f40*/  STL.64 [R1+0x1c0], R20 ;  /* 0x0001c01401007387 */ /* 0x000be80000100a00 */
[----:B------:R0:W-:Y:S01]  /*13f50*/  STL.64 [R1+0x1c8], R22 ;  /* 0x0001c81601007387 */ /* 0x0001e20000100a00 */
[----:B-----5:R-:W-:Y:S01]  /*13f60*/  MOV R20, R17 ;  /* 0x0000001100147202 */ /* 0x020fe20000000f00 */
[----:B------:R-:W-:Y:S02]  /*13f70*/  IMAD.MOV.U32 R21, RZ, RZ, R28 ;  /* 0x000000ffff157224 */ /* 0x000fe400078e001c */
[----:B------:R-:W3:Y:S01]  /*13f80*/  LDL.LU R17, [R1+0x33bc] ;  /* 0x0033bc0001117983 */ /* 0x000ee20000300800 */
[----:B0-----:R-:W-:-:S03]  /*13f90*/  MOV R22, R13 ;  /* 0x0000000d00167202 */ /* 0x001fc60000000f00 */
[----:B------:R-:W4:Y:S01]  /*13fa0*/  LDL.LU R28, [R1+0x33b8] ;  /* 0x0033b800011c7983 */ /* 0x000f220000300800 */
[----:B------:R-:W-:-:S03]  /*13fb0*/  MOV R23, R12 ;  /* 0x0000000c00177202 */ /* 0x000fc60000000f00 */
[----:B------:R-:W5:Y:S04]  /*13fc0*/  LDL.LU R13, [R1+0x33b4] ;  /* 0x0033b400010d7983 */ /* 0x000f680000300800 */
[----:B------:R-:W5:Y:S01]  /*13fd0*/  LDL.LU R12, [R1+0x33b0] ;  /* 0x0033b000010c7983 */ /* 0x000f620000300800 */
[C---:B--2---:R-:W-:Y:S11]  /*13fe0*/  HMMA.16816.F32.BF16 R4, R24.reuse, R18, R4 ;  /* 0x000000121804723c */ /* 0x044ff60000041804 */
[----:B------:R-:W-:Y:S11]  /*13ff0*/  @!UPT UIADD3 URZ, URZ, URZ, URZ ;  /* 0x0000003f3f3ff290 */ /* 0x000ff6000fffe03f */
[----:B------:R-:W-:Y:S01]  /*14000*/  @!UPT UIADD3 URZ, URZ, URZ, URZ ;  /* 0x0000003f3f3ff290 */ /* 0x000fe2000fffe03f */
[----:B------:R-:W-:Y:S04]  /*14010*/  STL.64 [R1+0x80], R4 ;  /* 0x0000800401007387 */ /* 0x000fe80000100a00 */
[----:B------:R-:W-:Y:S04]  /*14020*/  STL.64 [R1+0x88], R6 ;  /* 0x0000880601007387 */ /* 0x000fe80000100a00 */
[----:B------:R-:W0:Y:S04]  /*14030*/  LDSM.16.MT88.4 R4, [R3+0x2000] ;  /* 0x002000000304783b */ /* 0x000e280000004200 */
[----:B0-----:R-:W-:Y:S04]  /*14040*/  STL.64 [R1+0x50], R4 ;  /* 0x0000500401007387 */ /* 0x001fe80000100a00 */
[----:B------:R0:W-:Y:S04]  /*14050*/  STL.64 [R1+0x58], R6 ;  /* 0x0000580601007387 */ /* 0x0001e80000100a00 */
[----:B0-----:R-:W2:Y:S04]  /*14060*/  LDL.LU.64 R6, [R1+0x33a8] ;  /* 0x0033a80001067983 */ /* 0x001ea80000300a00 */
[----:B------:R-:W2:Y:S02]  /*14070*/  LDL.LU.64 R4, [R1+0x33a0] ;  /* 0x0033a00001047983 */ /* 0x000ea40000300a00 */
[----:B--2---:R-:W-:Y:S02]  /*14080*/  HMMA.16816.F32.BF16 R24, R24, R14, R4 ;  /* 0x0000000e1818723c */ /* 0x004fe40000041804 */
[----:B------:R-:W2:Y:S04]  /*14090*/  LDL.LU.64 R6, [R1+0x3398] ;  /* 0x0033980001067983 */ /* 0x000ea80000300a00 */
[----:B------:R-:W2:Y:S11]  /*140a0*/  LDL.LU.64 R4, [R1+0x3390] ;  /* 0x0033900001047983 */ /* 0x000eb60000300a00 */
[----:B------:R-:W-:Y:S06]  /*140b0*/  @!UPT UIADD3 URZ, URZ, URZ, URZ ;  /* 0x0000003f3f3ff290 */ /* 0x000fec000fffe03f */
[----:B------:R-:W-:Y:S04]  /*140c0*/  STL.64 [R1+0x60], R24 ;  /* 0x0000601801007387 */ /* 0x000fe80000100a00 */
[----:B------:R0:W-:Y:S04]  /*140d0*/  STL.64 [R1+0x68], R26 ;  /* 0x0000681a01007387 */ /* 0x0001e80000100a00 */
[----:B0-----:R-:W2:Y:S04]  /*140e0*/  LDL.LU.64 R26, [R1+0x3388] ;  /* 0x00338800011a7983 */ /* 0x001ea80000300a00 */
[----:B------:R-:W2:Y:S02]  /*140f0*/  LDL.LU.64 R24, [R1+0x3380] ;  /* 0x0033800001187983 */ /* 0x000ea40000300a00 */
[C---:B--2---:R-:W-:Y:S11]  /*14100*/  HMMA.16816.F32.BF16 R4, R24.reuse, R18, R4 ;  /* 0x000000121804723c */ /* 0x044ff60000041804 */
[----:B------:R-:W-:Y:S11]  /*14110*/  @!UPT UIADD3 URZ, URZ, URZ, URZ ;  /* 0x0000003f3f3ff290 */ /* 0x000ff6000fffe03f */
[----:B------:R-:W-:Y:S01]  /*14120*/  @!UPT UIADD3 URZ, URZ, URZ, URZ ;  /* 0x0000003f3f3ff290 */ /* 0x000fe2000fffe03f */
[----:B------:R-:W-:Y:S04]  /*14130*/  STL.64 [R1+0xb0], R4 ;  /* 0x0000b00401007387 */ /* 0x000fe80000100a00 */
        /* <DEDUP_REMOVED lines=11> */
[----:B--2---:R-:W-:Y:S11]  /*141f0*/  HMMA.16816.F32.BF16 R4, R24, R18, R4 ;  /* 0x000000121804723c */ /* 0x004ff60000041804 */
[----:B------:R-:W-:Y:S11]  /*14200*/  @!UPT UIADD3 URZ, URZ, URZ, URZ ;  /* 0x0000003f3f3ff290 */ /* 0x000ff6000fffe03f */
[----:B------:R-:W-:Y:S01]  /*14210*/  @!UPT UIADD3 URZ, URZ, URZ, URZ ;  /* 0x0000003f3f3ff290 */ /* 0x000fe2000fffe03f */
[----:B------:R-:W-:Y:S01]  /*14220*/  STL.64 [R1+0x90], R4 ;  /* 0x0000900401007387 */ /* 0x000fe20000100a00 */
[----:B------:R-:W-:-:S03]  /*14230*/  MOV R29, R7 ;  /* 0x00000007001d7202 */ /* 0x000fc60000000f00 */
[----:B------:R0:W-:Y:S04]  /*14240*/  STL [R1+0x98], R6 ;  /* 0x0000980601007387 */ /* 0x0001e80000100800 */
        /* <DEDUP_REMOVED lines=18> */
[----:B------:R-:W5:Y:S11]  /*14370*/  LDL.LU.64 R4, [R1+0x3308] ;  /* 0x0033080001047983 */ /* 0x000f760000300a00 */
[----:B------:R-:W-:Y:S10]  /*14380*/  @!UPT UIADD3 URZ, URZ, URZ, URZ ;  /* 0x0000003f3f3ff290 */ /* 0x000ff4000fffe03f */
[----:B------:R-:W-:Y:S04]  /*14390*/  STL.64 [R1+0x20], R24 ;  /* 0x0000201801007387 */ /* 0x000fe80000100a00 */
[----:B------:R-:W-:Y:S04]  /*143a0*/  STL.64 [R1+0x28], R26 ;  /* 0x0000281a01007387 */ /* 0x000fe80000100a00 */
[----:B------:R-:W5:Y:S01]  /*143b0*/  LDL.LU R14, [R1+0x138] ;  /* 0x00013800010e7983 */ /* 0x000f620000300800 */
[----:B----4-:R-:W-:-:S07]  /*143c0*/  IMAD.MOV.U32 R15, RZ, RZ, R28 ;  /* 0x000000ffff0f7224 */ /* 0x010fce00078e001c */
[----:B-----5:R-:W-:Y:S11]  /*143d0*/  HMMA.16816.F32.BF16 R12, R20, R4, R12 ;  /* 0x00000004140c723c */ /* 0x020ff6000004180c */
[----:B------:R-:W-:Y:S11]  /*143e0*/  @!UPT UIADD3 URZ, URZ, URZ, URZ ;  /* 0x0000003f3f3ff290 */ /* 0x000ff6000fffe03f */
[----:B------:R-:W-:Y:S01]  /*143f0*/  @!UPT UIADD3 URZ, URZ, URZ, URZ ;  /* 0x0000003f3f3ff290 */ /* 0x000fe2000fffe03f */
[----:B------:R-:W-:Y:S01]  /*14400*/  STL.64 [R1+0xd0], R12 ;  /* 0x0000d00c01007387 */ /* 0x000fe20000100a00 */
[----:B------:R-:W-:-:S03]  /*14410*/  MOV R28, R15 ;  /* 0x0000000f001c7202 */ /* 0x000fc60000000f00 */
[----:B------:R-:W-:Y:S04]  /*14420*/  STL [R1+0xd8], R14 ;  /* 0x0000d80e01007387 */ /* 0x000fe80000100800 */
[----:B------:R-:W0:Y:S02]  /*14430*/  LDSM.16.MT88.4 R12, [R3+0x2080] ;  /* 0x00208000030c783b */ /* 0x000e240000004200 */
[----:B0-----:R-:W-:Y:S01]  /*14440*/  MOV R27, R12 ;  /* 0x0000000c001b7202 */ /* 0x001fe20000000f00 */
[----:B------:R-:W-:Y:S01]  /*14450*/  IMAD.MOV.U32 R25, RZ, RZ, R14 ;  /* 0x000000ffff197224 */ /* 0x000fe200078e000e */
[----:B------:R-:W-:Y:S02]  /*14460*/  MOV R26, R13 ;  /* 0x0000000d001a7202 */ /* 0x000fe40000000f00 */
[----:B------:R-:W-:-:S02]  /*14470*/  MOV R24, R15 ;  /* 0x0000000f00187202 */ /* 0x000fc40000000f00 */
[----:B------:R-:W0:Y:S04]  /*14480*/  LDSM.16.MT88.4 R12, [R2+0x2000] ;  /* 0x00200000020c783b */ /* 0x000e280000004200 */
[----:B0-----:R-:W-:Y:S04]  /*14490*/  STL.64 [R1+0x3288], R14 ;  /* 0x0032880e01007387 */ /* 0x001fe80000100a00 */
[----:B------:R0:W-:Y:S04]  /*144a0*/  STL.64 [R1+0x3280], R12 ;  /* 0x0032800c01007387 */ /* 0x0001e80000100a00 */
[----:B0-----:R-:W2:Y:S04]  /*144b0*/  LDL.LU R12, [R1+0x150] ;  /* 0x00015000010c7983 */ /* 0x001ea80000300800 */
[----:B------:R-:W2:Y:S01]  /*144c0*/  LDL.LU R13, [R1+0x154] ;  /* 0x00015400010d7983 */ /* 0x000ea20000300800 */
[----:B---3--:R-:W-:-:S02]  /*144d0*/  MOV R14, R17 ;  /* 0x00000011000e7202 */ /* 0x008fc40000000f00 */
[----:B------:R-:W-:Y:S02]  /*144e0*/  MOV R15, R16 ;  /* 0x00000010000f7202 */ /* 0x000fe40000000f00 */
[----:B------:R-:W0:Y:S04]  /*144f0*/  LDSM.16.MT88.4 R16, [R2+0x2080] ;  /* 0x002080000210783b */ /* 0x000e280000004200 */
[----:B0-----:R-:W-:Y:S04]  /*14500*/  STL.64 [R1+0x3268], R18 ;  /* 0x0032681201007387 */ /* 0x001fe80000100a00 */
[----:B------:R-:W-:Y:S04]  /*14510*/  STL.64 [R1+0x3260], R16 ;  /* 0x0032601001007387 */ /* 0x000fe80000100a00 */
[----:B------:R-:W-:Y:S01]  /*14520*/  STL [R1+0x3218], R2 ;  /* 0x0032180201007387 */ /* 0x000fe20000100800 */
[----:B--2---:R-:W-:Y:S11]  /*14530*/  HMMA.16816.F32.BF16 R20, R20, R8, R12 ;  /* 0x000000081414723c */ /* 0x004ff6000004180c */
[----:B------:R-:W-:Y:S11]  /*14540*/  @!UPT UIADD3 URZ, URZ, URZ, URZ ;  /* 0x0000003f3f3ff290 */ /* 0x000ff6000fffe03f */
[----:B------:R-:W-:Y:S02]  /*14550*/  @!UPT UIADD3 URZ, URZ, URZ, URZ ;  /* 0x0000003f3f3ff290 */ /* 0x000fe4000fffe03f */
[----:B------:R-:W-:Y:S01]  /*14560*/  IMAD.MOV.U32 R10, RZ, RZ, R20 ;  /* 0x000000ffff0a7224 */ /* 0x000fe200078e0014 */
[----:B------:R-:W-:Y:S02]  /*14570*/  MOV R6, R21 ;  /* 0x0000001500067202 */ /* 0x000fe40000000f00 */
[----:B------:R-:W-:Y:S02]  /*14580*/  MOV R7, R22 ;  /* 0x0000001600077202 */ /* 0x000fe40000000f00 */
[----:B------:R-:W-:Y:S02]  /*14590*/  MOV R11, R23 ;  /* 0x00000017000b7202 */ /* 0x000fe40000000f00 */
[----:B------:R-:W0:Y:S04]  /*145a0*/  LDSM.16.MT88.4 R20, [R0+0x2000] ;  /* 0x002000000014783b */ /* 0x000e280000004200 */
[----:B------:R-:W-:Y:S04]  /*145b0*/  STL.64 [R1+0x32f8], R10 ;  /* 0x0032f80a01007387 */ /* 0x000fe80000100a00 */
[----:B------:R-:W-:Y:S01]  /*145c0*/  STL.64 [R1+0x32f0], R8 ;  /* 0x0032f00801007387 */ /* 0x000fe20000100a00 */
[----:B------:R-:W-:Y:S01]  /*145d0*/  MOV R14, R25 ;  /* 0x00000019000e7202 */ /* 0x000fe20000000f00 */
[----:B------:R-:W-:Y:S01]  /*145e0*/  IMAD.MOV.U32 R12, RZ, RZ, R27 ;  /* 0x000000ffff0c7224 */ /* 0x000fe200078e001b */
[----:B------:R-:W-:-:S02]  /*145f0*/  MOV R15, R24 ;  /* 0x00000018000f7202 */ /* 0x000fc40000000f00 */
[----:B------:R-:W-:Y:S01]  /*14600*/  MOV R13, R26 ;  /* 0x0000001a000d7202 */ /* 0x000fe20000000f00 */
[----:B0-----:R-:W-:Y:S04]  /*14610*/  STL.64 [R1+0x3248], R22 ;  /* 0x0032481601007387 */ /* 0x001fe80000100a00 */
[----:B------:R0:W-:Y:S04]  /*14620*/  STL.64 [R1+0x3240], R20 ;  /* 0x0032401401007387 */ /* 0x0001e80000100a00 */
        /* <DEDUP_REMOVED lines=8> */
[----:B------:R-:W-:Y:S04]  /*146b0*/  STL.64 [R1+0x32b8], R14 ;  /* 0x0032b80e01007387 */ /* 0x000fe80000100a00 */
[----:B------:R0:W-:Y:S04]  /*146c0*/  STL.64 [R1+0x32b0], R12 ;  /* 0x0032b00c01007387 */ /* 0x0001e80000100a00 */
[----:B0-----:R-:W2:Y:S04]  /*146d0*/  LDL.LU R12, [R1+0x50] ;  /* 0x00005000010c7983 */ /* 0x001ea80000300800 */
[----:B------:R-:W2:Y:S04]  /*146e0*/  LDL.LU R13, [R1+0x54] ;  /* 0x00005400010d7983 */ /* 0x000ea80000300800 */
[----:B------:R-:W2:Y:S04]  /*146f0*/  LDL.LU R14, [R1+0x58] ;  /* 0x00005800010e7983 */ /* 0x000ea80000300800 */
[----:B------:R-:W2:Y:S04]  /*14700*/  LDL.LU R15, [R1+0x5c] ;  /* 0x00005c00010f7983 */ /* 0x000ea80000300800 */
[----:B--2---:R-:W-:Y:S04]  /*14710*/  STL.64 [R1+0x32e8], R14 ;  /* 0x0032e80e01007387 */ /* 0x004fe80000100a00 */
[----:B------:R-:W-:Y:S04]  /*14720*/  STL.64 [R1+0x32e0], R12 ;  /* 0x0032e00c01007387 */ /* 0x000fe80000100a00 */
[----:B-----5:R-:W-:Y:S04]  /*14730*/  STL.64 [R1+0x3278], R18 ;  /* 0x0032781201007387 */ /* 0x020fe80000100a00 */
[----:B----4-:R0:W-:Y:S04]  /*14740*/  STL.64 [R1+0x3270], R16 ;  /* 0x0032701001007387 */ /* 0x0101e80000100a00 */
[----:B0-----:R-:W2:Y:S04]  /*14750*/  LDL.LU R16, [R1+0x1d0] ;  /* 0x0001d00001107983 */ /* 0x001ea80000300800 */
[----:B------:R-:W2:Y:S04]  /*14760*/  LDL.LU R17, [R1+0x1d4] ;  /* 0x0001d40001117983 */ /* 0x000ea80000300800 */
[----:B------:R-:W4:Y:S04]  /*14770*/  LDL.LU R18, [R1+0x1d8] ;  /* 0x0001d80001127983 */ /* 0x000f280000300800 */
[----:B------:R-:W4:Y:S04]  /*14780*/  LDL.LU R19, [R1+0x1dc] ;  /* 0x0001dc0001137983 */ /* 0x000f280000300800 */
[----:B------:R-:W5:Y:S04]  /*14790*/  LDL.LU R24, [R1+0x30] ;  /* 0x0000300001187983 */ /* 0x000f680000300800 */
[----:B------:R-:W5:Y:S04]  /*147a0*/  LDL.LU R25, [R1+0x34] ;  /* 0x0000340001197983 */ /* 0x000f680000300800 */
[----:B------:R-:W5:Y:S04]  /*147b0*/  LDL.LU R26, [R1+0x38] ;  /* 0x00003800011a7983 */ /* 0x000f680000300800 */
[----:B------:R-:W5:Y:S04]  /*147c0*/  LDL.LU R27, [R1+0x3c] ;  /* 0x00003c00011b7983 */ /* 0x000f680000300800 */
[----:B------:R-:W3:Y:S04]  /*147d0*/  LDL.LU R12, [R1+0x60] ;  /* 0x00006000010c7983 */ /* 0x000ee80000300800 */
[----:B------:R-:W3:Y:S04]  /*147e0*/  LDL.LU R13, [R1+0x64] ;  /* 0x00006400010d7983 */ /* 0x000ee80000300800 */
[----:B------:R-:W3:Y:S04]  /*147f0*/  LDL.LU R14, [R1+0x68] ;  /* 0x00006800010e7983 */ /* 0x000ee80000300800 */
[----:B------:R-:W3:Y:S04]  /*14800*/  LDL.LU R15, [R1+0x6c] ;  /* 0x00006c00010f7983 */ /* 0x000ee80000300800 */
[----:B------:R-:W5:Y:S04]  /*14810*/  LDL.LU R8, [R1+0x80] ;  /* 0x0000800001087983 */ /* 0x000f680000300800 */
[----:B------:R-:W5:Y:S04]  /*14820*/  LDL.LU R9, [R1+0x84] ;  /* 0x0000840001097983 */ /* 0x000f680000300800 */
[----:B------:R-:W5:Y:S04]  /*14830*/  LDL.LU R10, [R1+0x88] ;  /* 0x00008800010a7983 */ /* 0x000f680000300800 */
[----:B------:R-:W5:Y:S04]  /*14840*/  LDL.LU R11, [R1+0x8c] ;  /* 0x00008c00010b7983 */ /* 0x000f680000300800 */
[----:B----4-:R-:W-:Y:S04]  /*14850*/  STL.64 [R1+0x3298], R18 ;  /* 0x0032981201007387 */ /* 0x010fe80000100a00 */
[----:B--2---:R0:W-:Y:S04]  /*14860*/  STL.64 [R1+0x3290], R16 ;  /* 0x0032901001007387 */ /* 0x0041e80000100a00 */
[----:B0-----:R-:W2:Y:S04]  /*14870*/  LDL.LU R16, [R1+0xa0] ;  /* 0x0000a00001107983 */ /* 0x001ea80000300800 */
[----:B------:R-:W2:Y:S04]  /*14880*/  LDL.LU R17, [R1+0xa4] ;  /* 0x0000a40001117983 */ /* 0x000ea80000300800 */
[----:B------:R-:W4:Y:S04]  /*14890*/  LDL.LU R18, [R1+0xa8] ;  /* 0x0000a80001127983 */ /* 0x000f280000300800 */
[----:B------:R-:W4:Y:S04]  /*148a0*/  LDL.LU R19, [R1+0xac] ;  /* 0x0000ac0001137983 */ /* 0x000f280000300800 */
[----:B----4-:R-:W-:Y:S04]  /*148b0*/  STL.64 [R1+0x32a8], R18 ;  /* 0x0032a81201007387 */ /* 0x010fe80000100a00 */
[----:B--2---:R0:W-:Y:S04]  /*148c0*/  STL.64 [R1+0x32a0], R16 ;  /* 0x0032a01001007387 */ /* 0x0041e80000100a00 */
[----:B0-----:R-:W2:Y:S04]  /*148d0*/  LDL.LU R16, [R1+0xb0] ;  /* 0x0000b00001107983 */ /* 0x001ea80000300800 */
[----:B------:R-:W2:Y:S04]  /*148e0*/  LDL.LU R17, [R1+0xb4] ;  /* 0x0000b40001117983 */ /* 0x000ea80000300800 */
[----:B------:R-:W4:Y:S04]  /*148f0*/  LDL.LU R18, [R1+0xb8] ;  /* 0x0000b80001127983 */ /* 0x000f280000300800 */
[----:B------:R-:W4:Y:S01]  /*14900*/  LDL.LU R19, [R1+0xbc] ;  /* 0x0000bc0001137983 */ /* 0x000f220000300800 */
[----:B-----5:R-:W-:Y:S03]  /*14910*/  HMMA.16816.F32.BF16 R8, R24, R4, R8 ;  /* 0x000000041808723c */ /* 0x020fe60000041808 */
[----:B----4-:R-:W-:Y:S04]  /*14920*/  STL.64 [R1+0x32c8], R18 ;  /* 0x0032c81201007387 */ /* 0x010fe80000100a00 */
[----:B--2---:R0:W-:Y:S04]  /*14930*/  STL.64 [R1+0x32c0], R16 ;  /* 0x0032c01001007387 */ /* 0x0041e80000100a00 */
[----:B0-----:R-:W2:Y:S04]  /*14940*/  LDL.LU R16, [R1+0x180] ;  /* 0x0001800001107983 */ /* 0x001ea80000300800 */
[----:B------:R-:W2:Y:S04]  /*14950*/  LDL.LU R17, [R1+0x184] ;  /* 0x0001840001117983 */ /* 0x000ea80000300800 */
[----:B------:R-:W4:Y:S04]  /*14960*/  LDL.LU R18, [R1+0x188] ;  /* 0x0001880001127983 */ /* 0x000f280000300800 */
[----:B------:R-:W4:Y:S01]  /*14970*/  LDL.LU R19, [R1+0x18c] ;  /* 0x00018c0001137983 */ /* 0x000f220000300800 */
[----:B------:R-:W-:-:S03]  /*14980*/  MOV R2, R11 ;  /* 0x0000000b00027202 */ /* 0x000fc60000000f00 */
[----:B----4-:R-:W-:Y:S04]  /*14990*/  STL.64 [R1+0x32d8], R18 ;  /* 0x0032d81201007387 */ /* 0x010fe80000100a00 */
[----:B--2---:R0:W-:Y:S04]  /*149a0*/  STL.64 [R1+0x32d0], R16 ;  /* 0x0032d01001007387 */ /* 0x0041e80000100a00 */
[----:B0-----:R-:W2:Y:S04]  /*149b0*/  LDL.LU R16, [R1+0x190] ;  /* 0x0001900001107983 */ /* 0x001ea80000300800 */
[----:B------:R-:W2:Y:S04]  /*149c0*/  LDL.LU R17, [R1+0x194] ;  /* 0x0001940001117983 */ /* 0x000ea80000300800 */
[----:B------:R-:W2:Y:S04]  /*149d0*/  LDL.LU R18, [R1+0x198] ;  /* 0x0001980001127983 */ /* 0x000ea80000300800 */
[----:B------:R-:W2:Y:S04]  /*149e0*/  LDL.LU R19, [R1+0x19c] ;  /* 0x00019c0001137983 */ /* 0x000ea80000300800 */
[----:B---3--:R0:W-:Y:S04]  /*149f0*/  STL.64 [R1+0x3258], R22 ;  /* 0x0032581601007387 */ /* 0x0081e80000100a00 */
[----:B------:R1:W-:Y:S01]  /*14a00*/  STL.64 [R1+0x3250], R20 ;  /* 0x0032501401007387 */ /* 0x0003e20000100a00 */
[----:B0-----:R-:W-:-:S03]  /*14a10*/  IMAD.MOV.U32 R23, RZ, RZ, R29 ;  /* 0x000000ffff177224 */ /* 0x001fc600078e001d */
[----:B-1----:R-:W3:Y:S04]  /*14a20*/  LDL.LU R20, [R1+0x90] ;  /* 0x0000900001147983 */ /* 0x002ee80000300800 */
[----:B------:R-:W3:Y:S04]  /*14a30*/  LDL.LU R21, [R1+0x94] ;  /* 0x0000940001157983 */ /* 0x000ee80000300800 */
[----:B------:R-:W3:Y:S04]  /*14a40*/  LDL.LU R22, [R1+0x98] ;  /* 0x0000980001167983 */ /* 0x000ee80000300800 */
[----:B------:R-:W4:Y:S04]  /*14a50*/  LDL.LU R29, [R1+0x3300] ;  /* 0x00330000011d7983 */ /* 0x000f280000300800 */
[----:B------:R-:W-:Y:S04]  /*14a60*/  STL.64 [R1+0xf0], R8 ;  /* 0x0000f00801007387 */ /* 0x000fe80000100a00 */
[----:B------:R0:W-:Y:S04]  /*14a70*/  STL [R1+0xf8], R10 ;  /* 0x0000f80a01007387 */ /* 0x0001e80000100800 */
[----:B0-----:R-:W5:Y:S04]  /*14a80*/  LDL.LU.64 R10, [R1+0x32f8] ;  /* 0x0032f800010a7983 */ /* 0x001f680000300a00 */
[----:B------:R-:W2:Y:S02]  /*14a90*/  LDL.LU.64 R8, [R1+0x32f0] ;  /* 0x0032f00001087983 */ /* 0x000ea40000300a00 */
[----:B--2---:R-:W-:Y:S02]  /*14aa0*/  HMMA.16816.F32.BF16 R24, R24, R8, R12 ;  /* 0x000000081818723c */ /* 0x004fe4000004180c */
[----:B------:R-:W2:Y:S04]  /*14ab0*/  LDL.LU.64 R14, [R1+0x32e8] ;  /* 0x0032e800010e7983 */ /* 0x000ea80000300a00 */
[----:B------:R-:W2:Y:S11]  /*14ac0*/  LDL.LU.64 R12, [R1+0x32e0] ;  /* 0x0032e000010c7983 */ /* 0x000eb60000300a00 */
[----:B------:R-:W-:Y:S06]  /*14ad0*/  @!UPT UIADD3 URZ, URZ, URZ, URZ ;  /* 0x0000003f3f3ff290 */ /* 0x000fec000fffe03f */
[----:B------:R-:W-:Y:S04]  /*14ae0*/  STL.64 [R1+0x120], R24 ;  /* 0x0001201801007387 */ /* 0x000fe80000100a00 */
[----:B------:R-:W-:Y:S04]  /*14af0*/  STL.64 [R1+0x128], R26 ;  /* 0x0001281a01007387 */ /* 0x000fe80000100a00 */
[----:B------:R-:W0:Y:S04]  /*14b00*/  LDSM.16.MT88.4 R24, [R0+0x2080] ;  /* 0x002080000018783b */ /* 0x000e280000004200 */
[----:B0-----:R-:W-:Y:S04]  /*14b10*/  STL.64 [R1+0x3228], R26 ;  /* 0x0032281a01007387 */ /* 0x001fe80000100a00 */
[----:B------:R2:W-:Y:S02]  /*14b20*/  STL.64 [R1+0x3220], R24 ;  /* 0x0032201801007387 */ /* 0x0005e40000100a00 */
[----:B--2---:R-:W-:Y:S02]  /*14b30*/  HMMA.16816.F32.BF16 R24, R12, R4, R16 ;  /* 0x000000040c18723c */ /* 0x004fe40000041810 */
[----:B----4-:R-:W0:Y:S11]  /*14b40*/  LDSM.16.MT88.4 R16, [R29+0x3000] ;  /* 0x003000001d10783b */ /* 0x010e360000004200 */
[----:B------:R-:W-:Y:S10]  /*14b50*/  @!UPT UIADD3 URZ, URZ, URZ, URZ ;  /* 0x0000003f3f3ff290 */ /* 0x000ff4000fffe03f */
[----:B------:R0:W-:Y:S04]  /*14b60*/  STL.64 [R1+0x160], R24 ;  /* 0x0001601801007387 */ /* 0x0001e80000100a00 */
[----:B------:R1:W-:Y:S01]  /*14b70*/  STL.64 [R1+0x168], R26 ;  /* 0x0001681a01007387 */ /* 0x0003e20000100a00 */
[----:B0-----:R-:W-:Y:S01]  /*14b80*/  IMAD.MOV.U32 R25, RZ, RZ, R18 ;  /* 0x000000ffff197224 */ /* 0x001fe200078e0012 */
[----:B------:R-:W-:Y:S02]  /*14b90*/  MOV R24, R19 ;  /* 0x0000001300187202 */ /* 0x000fe40000000f00 */
[----:B-1----:R-:W-:Y:S01]  /*14ba0*/  MOV R27, R16 ;  /* 0x00000010001b7202 */ /* 0x002fe20000000f00 */
[----:B------:R-:W2:Y:S01]  /*14bb0*/  LDL.LU.64 R18, [R1+0x32d8] ;  /* 0x0032d80001127983 */ /* 0x000ea20000300a00 */
[----:B------:R-:W-:-:S03]  /*14bc0*/  MOV R26, R17 ;  /* 0x00000011001a7202 */ /* 0x000fc60000000f00 */
[----:B------:R-:W2:Y:S04]  /*14bd0*/  LDL.LU.64 R16, [R1+0x32d0] ;  /* 0x0032d00001107983 */ /* 0x000ea80000300a00 */
[----:B------:R-:W-:Y:S04]  /*14be0*/  STL.64 [R1+0x3238], R26 ;  /* 0x0032381a01007387 */ /* 0x000fe80000100a00 */
[----:B------:R0:W-:Y:S04]  /*14bf0*/  STL.64 [R1+0x3230], R24 ;  /* 0x0032301801007387 */ /* 0x0001e80000100a00 */
[----:B0-----:R-:W4:Y:S04]  /*14c00*/  LDL.LU R24, [R1+0x1e0] ;  /* 0x0001e00001187983 */ /* 0x001f280000300800 */
[----:B------:R-:W4:Y:S04]  /*14c10*/  LDL.LU R25, [R1+0x1e4] ;  /* 0x0001e40001197983 */ /* 0x000f280000300800 */
[----:B------:R-:W4:Y:S04]  /*14c20*/  LDL.LU R26, [R1+0x1e8] ;  /* 0x0001e800011a7983 */ /* 0x000f280000300800 */
[----:B------:R-:W4:Y:S01]  /*14c30*/  LDL.LU R27, [R1+0x1ec] ;  /* 0x0001ec00011b7983 */ /* 0x000f220000300800 */
[----:B--2---:R-:W-:Y:S03]  /*14c40*/  HMMA.16816.F32.BF16 R12, R12, R8, R16 ;  /* 0x000000080c0c723c */ /* 0x004fe60000041810 */
[----:B------:R-:W2:Y:S04]  /*14c50*/  LDL.LU.64 R18, [R1+0x32c8] ;  /* 0x0032c80001127983 */ /* 0x000ea80000300a00 */
[----:B------:R-:W2:Y:S11]  /*14c60*/  LDL.LU.64 R16, [R1+0x32c0] ;  /* 0x0032c00001107983 */ /* 0x000eb60000300a00 */
[----:B------:R-:W-:Y:S05]  /*14c70*/  @!UPT UIADD3 URZ, URZ, URZ, URZ ;  /* 0x0000003f3f3ff290 */ /* 0x000fea000fffe03f */
[----:B------:R-:W-:Y:S04]  /*14c80*/  STL.64 [R1+0x150], R12 ;  /* 0x0001500c01007387 */ /* 0x000fe80000100a00 */
[----:B------:R-:W-:Y:S04]  /*14c90*/  STL.64 [R1+0x158], R14 ;  /* 0x0001580e01007387 */ /* 0x000fe80000100a00 */
[----:B------:R-:W0:Y:S04]  /*14ca0*/  LDSM.16.MT88.4 R12, [R29+0x3080] ;  /* 0x003080001d0c783b */ /* 0x000e280000004200 */
[----:B0-----:R-:W-:Y:S04]  /*14cb0*/  STL.64 [R1+0x50], R12 ;  /* 0x0000500c01007387 */ /* 0x001fe80000100a00 */
[----:B------:R0:W-:Y:S04]  /*14cc0*/  STL.64 [R1+0x58], R14 ;  /* 0x0000580e01007387 */ /* 0x0001e80000100a00 */
[----:B0-----:R-:W2:Y:S04]  /*14cd0*/  LDL.LU.64 R14, [R1+0x32b8] ;  /* 0x0032b800010e7983 */ /* 0x001ea80000300a00 */
[----:B------:R-:W2:Y:S04]  /*14ce0*/  LDL.LU.64 R12, [R1+0x32b0] ;  /* 0x0032b000010c7983 */ /* 0x000ea80000300a00 */
[----:B------:R-:W-:Y:S01]  /*14cf0*/  STL [R1+0x31e0], R29 ;  /* 0x0031e01d01007387 */ /* 0x000fe20000100800 */
        /* <DEDUP_REMOVED lines=23> */
[----:B------:R-:W3:Y:S04]  /*14e70*/  LDL.LU.64 R18, [R1+0x3268] ;  /* 0x0032680001127983 */ /* 0x000ee80000300a00 */
[----:B------:R-:W3:Y:S11]  /*14e80*/  LDL.LU.64 R16, [R1+0x3260] ;  /* 0x0032600001107983 */ /* 0x000ef60000300a00 */
[----:B------:R-:W-:Y:S06]  /*14e90*/  @!UPT UIADD3 URZ, URZ, URZ, URZ ;  /* 0x0000003f3f3ff290 */ /* 0x000fec000fffe03f */
[----:B------:R0:W-:Y:S04]  /*14ea0*/  STL.64 [R1+0x110], R12 ;  /* 0x0001100c01007387 */ /* 0x0001e80000100a00 */
[----:B------:R1:W-:Y:S04]  /*14eb0*/  STL.64 [R1+0x118], R14 ;  /* 0x0001180e01007387 */ /* 0x0003e80000100a00 */
[----:B0-----:R-:W2:Y:S04]  /*14ec0*/  LDL.LU R12, [R1+0x1c0] ;  /* 0x0001c000010c7983 */ /* 0x001ea80000300800 */
[----:B------:R-:W2:Y:S04]  /*14ed0*/  LDL.LU R13, [R1+0x1c4] ;  /* 0x0001c400010d7983 */ /* 0x000ea80000300800 */
[----:B-1----:R-:W2:Y:S04]  /*14ee0*/  LDL.LU R14, [R1+0x1c8] ;  /* 0x0001c800010e7983 */ /* 0x002ea80000300800 */
[----:B------:R-:W2:Y:S01]  /*14ef0*/  LDL.LU R15, [R1+0x1cc] ;  /* 0x0001cc00010f7983 */ /* 0x000ea20000300800 */
        /* <DEDUP_REMOVED lines=8> */
[----:B------:R-:W4:Y:S04]  /*14f80*/  LDL.LU.64 R22, [R1+0x3248] ;  /* 0x0032480001167983 */ /* 0x000f280000300a00 */
[----:B------:R-:W4:Y:S11]  /*14f90*/  LDL.LU.64 R20, [R1+0x3240] ;  /* 0x0032400001147983 */ /* 0x000f360000300a00 */
[----:B------:R-:W-:Y:S06]  /*14fa0*/  @!UPT UIADD3 URZ, URZ, URZ, URZ ;  /* 0x0000003f3f3ff290 */ /* 0x000fec000fffe03f */
[----:B------:R0:W-:Y:S04]  /*14fb0*/  STL.64 [R1+0xa0], R16 ;  /* 0x0000a01001007387 */ /* 0x0001e80000100a00 */
[----:B------:R1:W-:Y:S04]  /*14fc0*/  STL.64 [R1+0xa8], R18 ;  /* 0x0000a81201007387 */ /* 0x0003e80000100a00 */
[----:B0-----:R-:W3:Y:S04]  /*14fd0*/  LDL.LU R16, [R1+0xc0] ;  /* 0x0000c00001107983 */ /* 0x001ee80000300800 */
[----:B------:R-:W3:Y:S04]  /*14fe0*/  LDL.LU R17, [R1+0xc4] ;  /* 0x0000c40001117983 */ /* 0x000ee80000300800 */
[----:B-1----:R-:W3:Y:S04]  /*14ff0*/  LDL.LU R18, [R1+0xc8] ;  /* 0x0000c80001127983 */ /* 0x002ee80000300800 */
[----:B------:R-:W3:Y:S01]  /*15000*/  LDL.LU R19, [R1+0xcc] ;  /* 0x0000cc0001137983 */ /* 0x000ee20000300800 */
[C---:B----4-:R-:W-:Y:S11]  /*15010*/  HMMA.16816.F32.BF16 R24, R20.reuse, R4, R24 ;  /* 0x000000041418723c */ /* 0x050ff60000041818 */
[----:B------:R-:W-:Y:S11]  /*15020*/  @!UPT UIADD3 URZ, URZ, URZ, URZ ;  /* 0x0000003f3f3ff290 */ /* 0x000ff6000fffe03f */
[----:B------:R-:W-:Y:S01]  /*15030*/  @!UPT UIADD3 URZ, URZ, URZ, URZ ;  /* 0x0000003f3f3ff290 */ /* 0x000fe2000fffe03f */
[----:B------:R-:W-:Y:S04]  /*15040*/  STL.64 [R1+0xb0], R24 ;  /* 0x0000b01801007387 */ /* 0x000fe80000100a00 */
[----:B------:R0:W-:Y:S04]  /*15050*/  STL.64 [R1+0xb8], R26 ;  /* 0x0000b81a01007387 */ /* 0x0001e80000100a00 */
[----:B0-----:R-:W4:Y:S04]  /*15060*/  LDL.LU.64 R26, [R1+0x3238] ;  /* 0x00323800011a7983 */ /* 0x001f280000300a00 */
[----:B------:R-:W3:Y:S01]  /*15070*/  LDL.LU.64 R24, [R1+0x3230] ;  /* 0x0032300001187983 */ /* 0x000ee20000300a00 */
[----:B--2---:R-:W-:Y:S11]  /*15080*/  HMMA.16816.F32.BF16 R12, R20, R8, R12 ;  /* 0x00000008140c723c */ /* 0x004ff6000004180c */
[----:B------:R-:W-:Y:S11]  /*15090*/  @!UPT UIADD3 URZ, URZ, URZ, URZ ;  /* 0x0000003f3f3ff290 */ /* 0x000ff6000fffe03f */
[----:B------:R-:W-:Y:S01]  /*150a0*/  @!UPT UIADD3 URZ, URZ, URZ, URZ ;  /* 0x0000003f3f3ff290 */ /* 0x000fe2000fffe03f */
[----:B------:R-:W-:Y:S04]  /*150b0*/  STL.64 [R1+0x90], R12 ;  /* 0x0000900c01007387 */ /* 0x000fe80000100a00 */
[----:B------:R-:W-:Y:S01]  /*150c0*/  STL.64 [R1+0x98], R14 ;  /* 0x0000980e01007387 */ /* 0x000fe20000100a00 */
[----:B----4-:R-:W-:Y:S02]  /*150d0*/  MOV R20, R27 ;  /* 0x0000001b00147202 */ /* 0x010fe40000000f00 */
[----:B------:R-:W-:Y:S01]  /*150e0*/  MOV R21, R26 ;  /* 0x0000001a00157202 */ /* 0x000fe20000000f00 */
[----:B---3--:R-:W-:Y:S01]  /*150f0*/  IMAD.MOV.U32 R22, RZ, RZ, R25 ;  /* 0x000000ffff167224 */ /* 0x008fe200078e0019 */
[----:B------:R-:W-:Y:S02]  /*15100*/  MOV R23, R24 ;  /* 0x0000001800177202 */ /* 0x000fe40000000f00 */
[----:B------:R-:W0:Y:S04]  /*15110*/  LDSM.16.MT88.4 R24, [R3+0x3000] ;  /* 0x003000000318783b */ /* 0x000e280000004200 */
[----:B------:R-:W-:Y:S04]  /*15120*/  STL.64 [R1+0x3200], R22 ;  /* 0x0032001601007387 */ /* 0x000fe80000100a00 */
[----:B------:R1:W-:Y:S04]  /*15130*/  STL.64 [R1+0x31f8], R20 ;  /* 0x0031f81401007387 */ /* 0x0003e80000100a00 */
[----:B-1----:R-:W2:Y:S04]  /*15140*/  LDL.LU R20, [R1+0x20] ;  /* 0x0000200001147983 */ /* 0x002ea80000300800 */
[----:B------:R-:W2:Y:S04]  /*15150*/  LDL.LU R21, [R1+0x24] ;  /* 0x0000240001157983 */ /* 0x000ea80000300800 */
[----:B------:R-:W2:Y:S04]  /*15160*/  LDL.LU R22, [R1+0x28] ;  /* 0x0000280001167983 */ /* 0x000ea80000300800 */
[----:B------:R-:W2:Y:S01]  /*15170*/  LDL.LU R23, [R1+0x2c] ;  /* 0x00002c0001177983 */ /* 0x000ea20000300800 */
[----:B0-----:R-:W-:Y:S01]  /*15180*/  IMAD.MOV.U32 R13, RZ, RZ, R26 ;  /* 0x000000ffff0d7224 */ /* 0x001fe200078e001a */
[----:B------:R-:W-:-:S02]  /*15190*/  MOV R12, R27 ;  /* 0x0000001b000c7202 */ /* 0x000fc40000000f00 */
[----:B------:R-:W-:Y:S01]  /*151a0*/  MOV R29, R24 ;  /* 0x00000018001d7202 */ /* 0x000fe20000000f00 */
[----:B------:R-:W3:Y:S01]  /*151b0*/  LDL.LU.64 R26, [R1+0x3228] ;  /* 0x00322800011a7983 */ /* 0x000ee20000300a00 */
[----:B------:R-:W-:-:S03]  /*151c0*/  MOV R14, R25 ;  /* 0x00000019000e7202 */ /* 0x000fc60000000f00 */
[----:B------:R-:W3:Y:S04]  /*151d0*/  LDL.LU.64 R24, [R1+0x3220] ;  /* 0x0032200001187983 */ /* 0x000ee80000300a00 */
[----:B------:R-:W-:Y:S04]  /*151e0*/  STL [R1+0x31f0], R14 ;  /* 0x0031f00e01007387 */ /* 0x000fe80000100800 */
[----:B------:R0:W-:Y:S01]  /*151f0*/  STL.64 [R1+0x31e8], R12 ;  /* 0x0031e80c01007387 */ /* 0x0001e20000100a00 */
[----:B------:R-:W-:-:S03]  /*15200*/  MOV R15, R28 ;  /* 0x0000001c000f7202 */ /* 0x000fc60000000f00 */
[----:B0-----:R-:W4:Y:S04]  /*15210*/  LDL.LU R12, [R1+0xd0] ;  /* 0x0000d000010c7983 */ /* 0x001f280000300800 */
[----:B------:R-:W4:Y:S04]  /*15220*/  LDL.LU R13, [R1+0xd4] ;  /* 0x0000d400010d7983 */ /* 0x000f280000300800 */
[----:B------:R-:W4:Y:S01]  /*15230*/  LDL.LU R14, [R1+0xd8] ;  /* 0x0000d800010e7983 */ /* 0x000f220000300800 */
[C---:B---3--:R-:W-:Y:S08]  /*15240*/  HMMA.16816.F32.BF16 R16, R24.reuse, R4, R16 ;  /* 0x000000041810723c */ /* 0x048ff00000041810 */
[----:B--2---:R-:W-:Y:S07]  /*15250*/  HMMA.16816.F32.BF16 R20, R24, R8, R20 ;  /* 0x000000081814723c */ /* 0x004fee0000041814 */
[----:B-----5:R-:W-:-:S08]  /*15260*/  MOV R24, R10 ;  /* 0x0000000a00187202 */ /* 0x020fd00000000f00 */
[----:B------:R0:W-:Y:S01]  /*15270*/  STL.64 [R1+0x80], R16 ;  /* 0x0000801001007387 */ /* 0x0001e20000100a00 */
[----:B------:R-:W-:-:S03]  /*15280*/  MOV R28, R19 ;  /* 0x00000013001c7202 */ /* 0x000fc60000000f00 */
[----:B------:R1:W-:Y:S01]  /*15290*/  STL [R1+0x88], R18 ;  /* 0x0000881201007387 */ /* 0x0003e20000100800 */
[----:B------:R-:W-:-:S03]  /*152a0*/  IMAD.MOV.U32 R19, RZ, RZ, R2 ;  /* 0x000000ffff137224 */ /* 0x000fc600078e0002 */
[----:B0-----:R-:W2:Y:S04]  /*152b0*/  LDL.LU R16, [R1+0xf0] ;  /* 0x0000f00001107983 */ /* 0x001ea80000300800 */
[----:B------:R-:W2:Y:S04]  /*152c0*/  LDL.LU R17, [R1+0xf4] ;  /* 0x0000f40001117983 */ /* 0x000ea80000300800 */
[----:B-1----:R-:W2:Y:S04]  /*152d0*/  LDL.LU R18, [R1+0xf8] ;  /* 0x0000f80001127983 */ /* 0x002ea80000300800 */
[----:B------:R-:W3:Y:S04]  /*152e0*/  LDL.LU R2, [R1+0x3218] ;  /* 0x0032180001027983 */ /* 0x000ee80000300800 */
[----:B------:R-:W-:Y:S04]  /*152f0*/  STL [R1+0x31b0], R28 ;  /* 0x0031b01c01007387 */ /* 0x000fe80000100800 */
[----:B------:R-:W5:Y:S04]  /*15300*/  LDL.LU R10, [R1+0x3214] ;  /* 0x00321400010a7983 */ /* 0x000f680000300800 */
[----:B------:R-:W-:Y:S04]  /*15310*/  STL.64 [R1+0x70], R20 ;  /* 0x0000701401007387 */ /* 0x000fe80000100a00 */
[----:B------:R-:W-:Y:S04]  /*15320*/  STL.64 [R1+0x78], R22 ;  /* 0x0000781601007387 */ /* 0x000fe80000100a00 */
[----:B------:R-:W0:Y:S01]  /*15330*/  LDSM.16.MT88.4 R20, [R3+0x3080] ;  /* 0x003080000314783b */ /* 0x000e220000004200 */
[----:B------:R-:W-:Y:S01]  /*15340*/  MOV R25, R6 ;  /* 0x0000000600197202 */ /* 0x000fe20000000f00 */
[----:B------:R-:W-:Y:S01]  /*15350*/  IMAD.MOV.U32 R27, RZ, RZ, R11 ;  /* 0x000000ffff1b7224 */ /* 0x000fe200078e000b */
[----:B------:R-:W-:Y:S01]  /*15360*/  MOV R26, R7 ;  /* 0x00000007001a7202 */ /* 0x000fe20000000f00 */
[----:B------:R-:W4:Y:S04]  /*15370*/  LDL.LU R6, [R1+0x3210] ;  /* 0x0032100001067983 */ /* 0x000f280000300800 */
[----:B------:R-:W4:Y:S04]  /*15380*/  LDL.LU R7, [R1+0x320c] ;  /* 0x00320c0001077983 */ /* 0x000f280000300800 */
[----:B------:R-:W5:Y:S04]  /*15390*/  LDL.LU R11, [R1+0x3208] ;  /* 0x00320800010b7983 */ /* 0x000f680000300800 */
[----:B0-----:R-:W-:Y:S01]  /*153a0*/  STL.64 [R1+0x20], R20 ;  /* 0x0000201401007387 */ /* 0x001fe20000100a00 */
[----:B------:R-:W-:-:S03]  /*153b0*/  MOV R28, R23 ;  /* 0x00000017001c7202 */ /* 0x000fc60000000f00 */
[----:B------:R0:W-:Y:S04]  /*153c0*/  STL [R1+0x28], R22 ;  /* 0x0000281601007387 */ /* 0x0001e80000100800 */
[----:B0-----:R-:W4:Y:S04]  /*153d0*/  LDL.LU.64 R22, [R1+0x3200] ;  /* 0x0032000001167983 */ /* 0x001f280000300a00 */
[----:B------:R-:W4:Y:S04]  /*153e0*/  LDL.LU.64 R20, [R1+0x31f8] ;  /* 0x0031f80001147983 */ /* 0x000f280000300a00 */
[----:B------:R-:W-:Y:S04]  /*153f0*/  STL [R1+0x31b8], R28 ;  /* 0x0031b81c01007387 */ /* 0x000fe80000100800 */
[----:B------:R-:W-:Y:S01]  /*15400*/  STL [R1+0x31b4], R3 ;  /* 0x0031b40301007387 */ /* 0x000fe20000100800 */
[C---:B----4-:R-:W-:Y:S11]  /*15410*/  HMMA.16816.F32.BF16 R12, R20.reuse, R6, R12 ;  /* 0x00000006140c723c */ /* 0x050ff6000004180c */
[----:B------:R-:W-:Y:S11]  /*15420*/  @!UPT UIADD3 URZ, URZ, URZ, URZ ;  /* 0x0000003f3f3ff290 */ /* 0x000ff6000fffe03f */
[----:B------:R-:W-:Y:S01]  /*15430*/  @!UPT UIADD3 URZ, URZ, URZ, URZ ;  /* 0x0000003f3f3ff290 */ /* 0x000fe2000fffe03f */
[----:B------:R0:W-:Y:S01]  /*15440*/  STL.64 [R1+0x68], R14 ;  /* 0x0000680e01007387 */ /* 0x0001e20000100a00 */
[----:B------:R-:W-:Y:S02]  /*15450*/  MOV R4, R12 ;  /* 0x0000000c00047202 */ /* 0x000fe40000000f00 */
[----:B------:R-:W-:Y:S01]  /*15460*/  MOV R5, R13 ;  /* 0x0000000d00057202 */ /* 0x000fe20000000f00 */
[----:B0-----:R-:W4:Y:S04]  /*15470*/  LDL.LU R14, [R1+0x31f0] ;  /* 0x0031f000010e7983 */ /* 0x001f280000300800 */
[----:B------:R-:W2:Y:S01]  /*15480*/  LDL.LU.64 R12, [R1+0x31e8] ;  /* 0x0031e800010c7983 */ /* 0x000ea20000300a00 */
[----:B-----5:R-:W-:Y:S03]  /*15490*/  HMMA.16816.F32.BF16 R24, R20, R10, R24 ;  /* 0x0000000a1418723c */ /* 0x020fe60000041818 */
[----:B---3--:R-:W0:Y:S04]  /*154a0*/  LDSM.16.MT88.4 R20, [R2+0x3000] ;  /* 0x003000000214783b */ /* 0x008e280000004200 */
[----:B------:R-:W-:Y:S04]  /*154b0*/  STL [R1+0x30ec], R4 ;  /* 0x0030ec0401007387 */ /* 0x000fe80000100800 */
[----:B------:R-:W-:Y:S11]  /*154c0*/  STL [R1+0x30e8], R5 ;  /* 0x0030e80501007387 */ /* 0x000ff60000100800 */
[----:B------:R-:W-:Y:S01]  /*154d0*/  @!UPT UIADD3 URZ, URZ, URZ, URZ ;  /* 0x0000003f3f3ff290 */ /* 0x000fe2000fffe03f */
[----:B------:R-:W-:Y:S04]  /*154e0*/  STL.64 [R1+0xc0], R24 ;  /* 0x0000c01801007387 */ /* 0x000fe80000100a00 */
[----:B------:R-:W-:Y:S04]  /*154f0*/  STL.64 [R1+0xc8], R26 ;  /* 0x0000c81a01007387 */ /* 0x000fe80000100a00 */
[----:B------:R-:W-:Y:S01]  /*15500*/  LDSM.16.MT88.4 R24, [R0+0x3080] ;  /* 0x003080000018783b */ /* 0x000fe20000004200 */
[----:B0-----:R-:W-:-:S03]  /*15510*/  IMAD.MOV.U32 R28, RZ, RZ, R22 ;  /* 0x000000ffff1c7224 */ /* 0x001fc600078e0016 */
[----:B------:R-:W-:Y:S01]  /*15520*/  STL.64 [R1+0x10], R20 ;  /* 0x0000101401007387 */ /* 0x000fe20000100a00 */
[----:B------:R-:W-:-:S03]  /*15530*/  MOV R3, R23 ;  /* 0x0000001700037202 */ /* 0x000fc60000000f00 */
[----:B------:R-:W0:Y:S04]  /*15540*/  LDSM.16.MT88.4 R20, [R2+0x3080] ;  /* 0x003080000214783b */ /* 0x000e280000004200 */
[----:B------:R-:W3:Y:S04]  /*15550*/  LDL R15, [R1+0x764] ;  /* 0x00076400010f7983 */ /* 0x000ee80000100800 */
[----:B------:R-:W-:Y:S04]  /*15560*/  STL [R1+0x30b8], R2 ;  /* 0x0030b80201007387 */ /* 0x000fe80000100800 */
[----:B0-----:R-:W-:Y:S04]  /*15570*/  STL.64 [R1], R20 ;  /* 0x0000001401007387 */ /* 0x001fe80000100a00 */
[----:B------:R-:W-:Y:S04]  /*15580*/  STL.64 [R1+0x8], R22 ;  /* 0x0000081601007387 */ /* 0x000fe80000100a00 */
[----:B------:R-:W0:Y:S04]  /*15590*/  LDSM.16.MT88.4 R20, [R0+0x3000] ;  /* 0x003000000014783b */ /* 0x000e280000004200 */
[----:B0-----:R-:W-:Y:S04]  /*155a0*/  STL.64 [R1+0x3118], R22 ;  /* 0x0031181601007387 */ /* 0x001fe80000100a00 */
[----:B------:R0:W-:Y:S02]  /*155b0*/  STL.64 [R1+0x3110], R20 ;  /* 0x0031101401007387 */ /* 0x0001e40000100a00 */
[----:B0-----:R-:W-:-:S02]  /*155c0*/  MOV R20, R29 ;  /* 0x0000001d00147202 */ /* 0x001fc40000000f00 */
[----:B------:R-:W5:Y:S01]  /*155d0*/  LDL.LU R29, [R1+0x31e0] ;  /* 0x0031e000011d7983 */ /* 0x000f620000300800 */
[----:B----4-:R-:W-:Y:S01]  /*155e0*/  MOV R21, R14 ;  /* 0x0000000e00157202 */ /* 0x010fe20000000f00 */
[----:B--2---:R-:W-:Y:S01]  /*155f0*/  IMAD.MOV.U32 R22, RZ, RZ, R13 ;  /* 0x000000ffff167224 */ /* 0x004fe200078e000d */
[----:B------:R-:W-:-:S05]  /*15600*/  MOV R23, R12 ;  /* 0x0000000c00177202 */ /* 0x000fca0000000f00 */
[----:B------:R-:W-:Y:S04]  /*15610*/  STL.64 [R1+0x31d8], R22 ;  /* 0x0031d81601007387 */ /* 0x000fe80000100a00 */
[----:B------:R0:W-:Y:S04]  /*15620*/  STL.64 [R1+0x31d0], R20 ;  /* 0x0031d01401007387 */ /* 0x0001e80000100a00 */
[----:B0-----:R-:W2:Y:S04]  /*15630*/  LDL.LU R20, [R1+0x50] ;  /* 0x0000500001147983 */ /* 0x001ea80000300800 */
[----:B------:R-:W2:Y:S04]  /*15640*/  LDL.LU R21, [R1+0x54] ;  /* 0x0000540001157983 */ /* 0x000ea80000300800 */
[----:B------:R-:W2:Y:S04]  /*15650*/  LDL.LU R22, [R1+0x58] ;  /* 0x0000580001167983 */ /* 0x000ea80000300800 */
[----:B------:R-:W2:Y:S02]  /*15660*/  LDL.LU R23, [R1+0x5c] ;  /* 0x00005c0001177983 */ /* 0x000ea40000300800 */
[----:B--2---:R-:W-:Y:S11]  /*15670*/  HMMA.16816.F32.BF16 R16, R20, R6, R16 ;  /* 0x000000061410723c */ /* 0x004ff60000041810 */
[----:B------:R-:W-:Y:S11]  /*15680*/  @!UPT UIADD3 URZ, URZ, URZ, URZ ;  /* 0x0000003f3f3ff290 */ /* 0x000ff6000fffe03f */
[----:B------:R-:W-:Y:S02]  /*15690*/  @!UPT UIADD3 URZ, URZ, URZ, URZ ;  /* 0x0000003f3f3ff290 */ /* 0x000fe4000fffe03f */
[----:B------:R-:W-:Y:S02]  /*156a0*/  MOV R8, R19 ;  /* 0x0000001300087202 */ /* 0x000fe40000000f00 */
[----:B------:R-:W-:Y:S01]  /*156b0*/  MOV R9, R18 ;  /* 0x0000001200097202 */ /* 0x000fe20000000f00 */
[----:B------:R-:W-:Y:S04]  /*156c0*/  STL.64 [R1+0xf0], R16 ;  /* 0x0000f01001007387 */ /* 0x000fe80000100a00 */
[----:B------:R-:W-:Y:S04]  /*156d0*/  STL [R1+0x30bc], R8 ;  /* 0x0030bc0801007387 */ /* 0x000fe80000100800 */
[----:B------:R-:W-:Y:S04]  /*156e0*/  STL [R1+0x30b4], R9 ;  /* 0x0030b40901007387 */ /* 0x000fe80000100800 */
[----:B------:R-:W-:Y:S04]  /*156f0*/  STL.64 [R1+0x30f8], R26 ;  /* 0x0030f81a01007387 */ /* 0x000fe80000100a00 */
[----:B------:R0:W-:Y:S04]  /*15700*/  STL.64 [R1+0x30f0], R24 ;  /* 0x0030f01801007387 */ /* 0x0001e80000100a00 */
[----:B-----5:R-:W1:Y:S04]  /*15710*/  LDSM.16.MT88.4 R16, [R29+0x4000] ;  /* 0x004000001d10783b */ /* 0x020e680000004200 */
[----:B0-----:R-:W2:Y:S04]  /*15720*/  LDL.LU R24, [R1+0x150] ;  /* 0x0001500001187983 */ /* 0x001ea80000300800 */
[----:B------:R-:W2:Y:S04]  /*15730*/  LDL.LU R25, [R1+0x154] ;  /* 0x0001540001197983 */ /* 0x000ea80000300800 */
[----:B------:R-:W4:Y:S04]  /*15740*/  LDL.LU R26, [R1+0x158] ;  /* 0x00015800011a7983 */ /* 0x000f280000300800 */
[----:B------:R-:W4:Y:S01]  /*15750*/  LDL.LU R27, [R1+0x15c] ;  /* 0x00015c00011b7983 */ /* 0x000f220000300800 */
[----:B-1----:R-:W-:Y:S01]  /*15760*/  IMAD.MOV.U32 R4, RZ, RZ, R16 ;  /* 0x000000ffff047224 */ /* 0x002fe200078e0010 */
[----:B------:R-:W-:-:S02]  /*15770*/  MOV R5, R17 ;  /* 0x0000001100057202 */ /* 0x000fc40000000f00 */
[----:B----4-:R-:W-:Y:S04]  /*15780*/  STL.64 [R1+0x31c8], R26 ;  /* 0x0031c81a01007387 */ /* 0x010fe80000100a00 */
[----:B--2---:R0:W-:Y:S04]  /*15790*/  STL.64 [R1+0x31c0], R24 ;  /* 0x0031c01801007387 */ /* 0x0041e80000100a00 */
[----:B0-----:R-:W2:Y:S04]  /*157a0*/  LDL.LU R24, [R1+0x160] ;  /* 0x0001600001187983 */ /* 0x001ea80000300800 */
[----:B------:R-:W2:Y:S04]  /*157b0*/  LDL.LU R25, [R1+0x164] ;  /* 0x0001640001197983 */ /* 0x000ea80000300800 */
[----:B------:R-:W2:Y:S04]  /*157c0*/  LDL.LU R26, [R1+0x168] ;  /* 0x00016800011a7983 */ /* 0x000ea80000300800 */
[----:B------:R-:W2:Y:S04]  /*157d0*/  LDL.LU R27, [R1+0x16c] ;  /* 0x00016c00011b7983 */ /* 0x000ea80000300800 */
[----:B------:R-:W-:Y:S04]  /*157e0*/  STL [R1+0x30b0], R0 ;  /* 0x0030b00001007387 */ /* 0x000fe80000100800 */
[----:B------:R-:W-:Y:S04]  /*157f0*/  STL.64 [R1+0x48], R18 ;  /* 0x0000481201007387 */ /* 0x000fe80000100a00 */
[----:B---3--:R-:W0:Y:S04]  /*15800*/  LDSM.16.M88.4 R16, [R15+0x10080] ;  /* 0x010080000f10783b */ /* 0x008e280000000200 */
[----:B------:R-:W1:Y:S04]  /*15810*/  LDSM.16.M88.4 R12, [R15+0x14080] ;  /* 0x014080000f0c783b */ /* 0x000e680000000200 */
[----:B0-----:R0:W-:Y:S04]  /*15820*/  STL [R1+0x30c4], R16 ;  /* 0x0030c41001007387 */ /* 0x0011e80000100800 */
[----:B------:R3:W-:Y:S04]  /*15830*/  STL [R1+0x30c0], R17 ;  /* 0x0030c01101007387 */ /* 0x0007e80000100800 */
[----:B------:R4:W-:Y:S04]  /*15840*/  STL [R1+0x2f94], R18 ;  /* 0x002f941201007387 */ /* 0x0009e80000100800 */
[----:B------:R5:W-:Y:S04]  /*15850*/  STL [R1+0x2f90], R19 ;  /* 0x002f901301007387 */ /* 0x000be80000100800 */
[----:B0-----:R-:W2:Y:S04]  /*15860*/  LDL.LU R16, [R1+0x120] ;  /* 0x0001200001107983 */ /* 0x001ea80000300800 */
[----:B---3--:R-:W2:Y:S04]  /*15870*/  LDL.LU R17, [R1+0x124] ;  /* 0x0001240001117983 */ /* 0x008ea80000300800 */
[----:B----4-:R-:W2:Y:S04]  /*15880*/  LDL.LU R18, [R1+0x128] ;  /* 0x0001280001127983 */ /* 0x010ea80000300800 */
[----:B-----5:R-:W2:Y:S02]  /*15890*/  LDL.LU R19, [R1+0x12c] ;  /* 0x00012c0001137983 */ /* 0x020ea40000300800 */
[----:B--2---:R-:W-:Y:S11]  /*158a0*/  HMMA.16816.F32.BF16 R20, R20, R10, R16 ;  /* 0x0000000a1414723c */ /* 0x004ff60000041810 */
[----:B------:R-:W-:Y:S11]  /*158b0*/  @!UPT UIADD3 URZ, URZ, URZ, URZ ;  /* 0x0000003f3f3ff290 */ /* 0x000ff6000fffe03f */
[----:B------:R-:W-:Y:S01]  /*158c0*/  @!UPT UIADD3 URZ, URZ, URZ, URZ ;  /* 0x0000003f3f3ff290 */ /* 0x000fe2000fffe03f */
[----:B------:R0:W-:Y:S01]  /*158d0*/  STL.64 [R1+0xd0], R20 ;  /* 0x0000d01401007387 */ /* 0x0001e20000100a00 */
[----:B------:R-:W-:Y:S02]  /*158e0*/  MOV R19, R22 ;  /* 0x0000001600137202 */ /* 0x000fe40000000f00 */
[----:B------:R-:W-:Y:S02]  /*158f0*/  MOV R18, R23 ;  /* 0x0000001700127202 */ /* 0x000fe40000000f00 */
[----:B------:R-:W2:Y:S04]  /*15900*/  LDL.LU.64 R22, [R1+0x31d8] ;  /* 0x0031d80001167983 */ /* 0x000ea80000300a00 */
[----:B0-----:R-:W2:Y:S04]  /*15910*/  LDL.LU.64 R20, [R1+0x31d0] ;  /* 0x0031d00001147983 */ /* 0x001ea80000300a00 */
[----:B-1----:R-:W-:Y:S04]  /*15920*/  STL [R1+0x2f8c], R14 ;  /* 0x002f8c0e01007387 */ /* 0x002fe80000100800 */
[----:B------:R0:W-:Y:S01]  /*15930*/  STL [R1+0x2f88], R15 ;  /* 0x002f880f01007387 */ /* 0x0001e20000100800 */
[C---:B--2---:R-:W-:Y:S11]  /*15940*/  HMMA.16816.F32.BF16 R24, R20.reuse, R6, R24 ;  /* 0x000000061418723c */ /* 0x044ff60000041818 */
[----:B------:R-:W-:Y:S11]  /*15950*/  @!UPT UIADD3 URZ, URZ, URZ, URZ ;  /* 0x0000003f3f3ff290 */ /* 0x000ff6000fffe03f */
[----:B------:R-:W-:Y:S02]  /*15960*/  @!UPT UIADD3 URZ, URZ, URZ, URZ ;  /* 0x0000003f3f3ff290 */ /* 0x000fe4000fffe03f */
[----:B0-----:R-:W-:Y:S01]  /*15970*/  MOV R15, R26 ;  /* 0x0000001a000f7202 */ /* 0x001fe20000000f00 */
[----:B------:R-:W-:Y:S01]  /*15980*/  IMAD.MOV.U32 R9, RZ, RZ, R24 ;  /* 0x000000ffff097224 */ /* 0x000fe200078e0018 */
[----:B------:R-:W-:Y:S02]  /*15990*/  MOV R14, R27 ;  /* 0x0000001b000e7202 */ /* 0x000fe40000000f00 */
[----:B------:R-:W-:Y:S01]  /*159a0*/  MOV R0, R25 ;  /* 0x0000001900007202 */ /* 0x000fe20000000f00 */
[----:B------:R-:W2:Y:S04]  /*159b0*/  LDL.LU.64 R26, [R1+0x31c8] ;  /* 0x0031c800011a7983 */ /* 0x000ea80000300a00 */
[----:B------:R-:W2:Y:S04]  /*159c0*/  LDL.LU.64 R24, [R1+0x31c0] ;  /* 0x0031c00001187983 */ /* 0x000ea80000300a00 */
[----:B------:R-:W-:Y:S04]  /*159d0*/  STL.64 [R1+0x31a8], R6 ;  /* 0x0031a80601007387 */ /* 0x000fe80000100a00 */
[----:B------:R2:W-:Y:S04]  /*159e0*/  STL.64 [R1+0x31a0], R4 ;  /* 0x0031a00401007387 */ /* 0x0005e80000100a00 */
[----:B------:R-:W-:Y:S04]  /*159f0*/  STL.64 [R1+0x30d0], R14 ;  /* 0x0030d00e01007387 */ /* 0x000fe80000100a00 */
[----:B------:R-:W-:Y:S01]  /*15a00*/  STL.64 [R1+0x30c8], R12 ;  /* 0x0030c80c01007387 */ /* 0x000fe20000100a00 */
[----:B--2---:R-:W-:Y:S03]  /*15a10*/  HMMA.16816.F32.BF16 R4, R20, R10, R24 ;  /* 0x0000000a1404723c */ /* 0x004fe60000041818 */
[----:B------:R-:W2:Y:S11]  /*15a20*/  LDL.LU R24, [R1+0x90] ;  /* 0x0000900001187983 */ /* 0x000eb60000300800 */
[----:B------:R-:W-:Y:S09]  /*15a30*/  @!UPT UIADD3 URZ, URZ, URZ, URZ ;  /* 0x0000003f3f3ff290 */ /* 0x000ff2000fffe03f */
[----:B------:R-:W-:Y:S04]  /*15a40*/  STL.64 [R1+0x180], R4 ;  /* 0x0001800401007387 */ /* 0x000fe80000100a00 */
[----:B------:R-:W-:Y:S04]  /*15a50*/  STL.64 [R1+0x188], R6 ;  /* 0x0001880601007387 */ /* 0x000fe80000100a00 */
[----:B------:R-:W2:Y:S04]  /*15a60*/  LDL.LU R25, [R1+0x94] ;  /* 0x0000940001197983 */ /* 0x000ea80000300800 */
[----:B------:R-:W3:Y:S04]  /*15a70*/  LDL.LU R26, [R1+0x98] ;  /* 0x00009800011a7983 */ /* 0x000ee80000300800 */
[----:B------:R-:W3:Y:S04]  /*15a80*/  LDL.LU R27, [R1+0x9c] ;  /* 0x00009c00011b7983 */ /* 0x000ee80000300800 */
[----:B------:R-:W4:Y:S04]  /*15a90*/  LDL.LU R20, [R1] ;  /* 0x0000000001147983 */ /* 0x000f280000300800 */
[----:B------:R-:W4:Y:S04]  /*15aa0*/  LDL.LU R21, [R1+0x4] ;  /* 0x0000040001157983 */ /* 0x000f280000300800 */
[----:B------:R-:W5:Y:S04]  /*15ab0*/  LDL.LU R22, [R1+0x8] ;  /* 0x0000080001167983 */ /* 0x000f680000300800 */
[----:B------:R-:W5:Y:S04]  /*15ac0*/  LDL.LU R23, [R1+0xc] ;  /* 0x00000c0001177983 */ /* 0x000f680000300800 */
[----:B------:R-:W0:Y:S04]  /*15ad0*/  LDSM.16.MT88.4 R4, [R29+0x4080] ;  /* 0x004080001d04783b */ /* 0x000e280000004200 */
[----:B-----5:R-:W-:Y:S04]  /*15ae0*/  STL.64 [R1+0x3148], R22 ;  /* 0x0031481601007387 */ /* 0x020fe80000100a00 */
[----:B----4-:R-:W-:Y:S04]  /*15af0*/  STL.64 [R1+0x3140], R20 ;  /* 0x0031401401007387 */ /* 0x010fe80000100a00 */
[----:B---3--:R-:W-:Y:S04]  /*15b00*/  STL.64 [R1+0x3108], R26 ;  /* 0x0031081a01007387 */ /* 0x008fe80000100a00 */
[----:B--2---:R1:W-:Y:S04]  /*15b10*/  STL.64 [R1+0x3100], R24 ;  /* 0x0031001801007387 */ /* 0x0043e80000100a00 */
[----:B-1----:R-:W2:Y:S04]  /*15b20*/  LDL.LU R24, [R1+0xb0] ;  /* 0x0000b00001187983 */ /* 0x002ea80000300800 */
[----:B------:R-:W2:Y:S04]  /*15b30*/  LDL.LU R25, [R1+0xb4] ;  /* 0x0000b40001197983 */ /* 0x000ea80000300800 */
[----:B------:R-:W3:Y:S04]  /*15b40*/  LDL.LU R26, [R1+0xb8] ;  /* 0x0000b800011a7983 */ /* 0x000ee80000300800 */
[----:B------:R-:W3:Y:S04]  /*15b50*/  LDL.LU R27, [R1+0xbc] ;  /* 0x0000bc00011b7983 */ /* 0x000ee80000300800 */
[----:B------:R-:W4:Y:S04]  /*15b60*/  LDL.LU R20, [R1+0x10] ;  /* 0x0000100001147983 */ /* 0x000f280000300800 */
[----:B------:R-:W4:Y:S01]  /*15b70*/  LDL.LU R21, [R1+0x14] ;  /* 0x0000140001157983 */ /* 0x000f220000300800 */
[----:B------:R-:W-:Y:S01]  /*15b80*/  IMAD.MOV.U32 R22, RZ, RZ, R28 ;  /* 0x000000ffff167224 */ /* 0x000fe200078e001c */
[----:B------:R-:W-:-:S02]  /*15b90*/  MOV R23, R3 ;  /* 0x0000000300177202 */ /* 0x000fc40000000f00 */
[----:B------:R-:W5:Y:S04]  /*15ba0*/  LDL.LU R28, [R1+0x31b8] ;  /* 0x0031b800011c7983 */ /* 0x000f680000300800 */
[----:B------:R-:W2:Y:S04]  /*15bb0*/  LDL.LU R3, [R1+0x31b4] ;  /* 0x0031b40001037983 */ /* 0x000ea80000300800 */
[----:B------:R-:W-:Y:S04]  /*15bc0*/  STL.64 [R1+0x3178], R22 ;  /* 0x0031781601007387 */ /* 0x000fe80000100a00 */
[----:B----4-:R-:W-:Y:S04]  /*15bd0*/  STL.64 [R1+0x3170], R20 ;  /* 0x0031701401007387 */ /* 0x010fe80000100a00 */
[----:B---3--:R-:W-:Y:S04]  /*15be0*/  STL.64 [R1+0x3128], R26 ;  /* 0x0031281a01007387 */ /* 0x008fe80000100a00 */
[----:B--2---:R1:W-:Y:S04]  /*15bf0*/  STL.64 [R1+0x3120], R24 ;  /* 0x0031201801007387 */ /* 0x0043e80000100a00 */
[----:B-1----:R-:W2:Y:S04]  /*15c00*/  LDL.LU R24, [R1+0xa0] ;  /* 0x0000a00001187983 */ /* 0x002ea80000300800 */
[----:B------:R-:W2:Y:S04]  /*15c10*/  LDL.LU R25, [R1+0xa4] ;  /* 0x0000a40001197983 */ /* 0x000ea80000300800 */
[----:B------:R-:W3:Y:S04]  /*15c20*/  LDL.LU R26, [R1+0xa8] ;  /* 0x0000a800011a7983 */ /* 0x000ee80000300800 */
[----:B------:R-:W3:Y:S01]  /*15c30*/  LDL.LU R27, [R1+0xac] ;  /* 0x0000ac00011b7983 */ /* 0x000ee20000300800 */
[----:B-----5:R-:W-:-:S03]  /*15c40*/  MOV R23, R28 ;  /* 0x0000001c00177202 */ /* 0x020fc60000000f00 */
[----:B------:R-:W4:Y:S04]  /*15c50*/  LDL.LU R20, [R1+0x20] ;  /* 0x0000200001147983 */ /* 0x000f280000300800 */
[----:B------:R-:W4:Y:S04]  /*15c60*/  LDL.LU R21, [R1+0x24] ;  /* 0x0000240001157983 */ /* 0x000f280000300800 */
[----:B------:R-:W4:Y:S04]  /*15c70*/  LDL.LU R22, [R1+0x28] ;  /* 0x0000280001167983 */ /* 0x000f280000300800 */
[----:B------:R-:W5:Y:S04]  /*15c80*/  LDL.LU R28, [R1+0x31b0] ;  /* 0x0031b000011c7983 */ /* 0x000f680000300800 */
[----:B---3--:R-:W-:Y:S04]  /*15c90*/  STL.64 [R1+0x3138], R26 ;  /* 0x0031381a01007387 */ /* 0x008fe80000100a00 */
[----:B--2---:R1:W-:Y:S04]  /*15ca0*/  STL.64 [R1+0x3130], R24 ;  /* 0x0031301801007387 */ /* 0x0043e80000100a00 */
[----:B-1----:R-:W2:Y:S04]  /*15cb0*/  LDL.LU R24, [R1+0xe0] ;  /* 0x0000e00001187983 */ /* 0x002ea80000300800 */
[----:B------:R-:W2:Y:S04]  /*15cc0*/  LDL.LU R25, [R1+0xe4] ;  /* 0x0000e40001197983 */ /* 0x000ea80000300800 */
[----:B------:R-:W3:Y:S04]  /*15cd0*/  LDL.LU R26, [R1+0xe8] ;  /* 0x0000e800011a7983 */ /* 0x000ee80000300800 */
[----:B------:R-:W3:Y:S04]  /*15ce0*/  LDL.LU R27, [R1+0xec] ;  /* 0x0000ec00011b7983 */ /* 0x000ee80000300800 */
        /* <DEDUP_REMOVED lines=20> */
[----:B-1----:R-:W4:Y:S04]  /*15e30*/  LDL.LU R24, [R1+0x140] ;  /* 0x0001400001187983 */ /* 0x002f280000300800 */
[----:B------:R-:W4:Y:S04]  /*15e40*/  LDL.LU R25, [R1+0x144] ;  /* 0x0001440001197983 */ /* 0x000f280000300800 */
[----:B------:R-:W4:Y:S04]  /*15e50*/  LDL.LU R26, [R1+0x148] ;  /* 0x00014800011a7983 */ /* 0x000f280000300800 */
[----:B------:R-:W4:Y:S04]  /*15e60*/  LDL.LU R27, [R1+0x14c] ;  /* 0x00014c00011b7983 */ /* 0x000f280000300800 */
[----:B------:R-:W2:Y:S04]  /*15e70*/  LDL.LU R12, [R1+0x70] ;  /* 0x00007000010c7983 */ /* 0x000ea80000300800 */
[----:B------:R-:W2:Y:S04]  /*15e80*/  LDL.LU R13, [R1+0x74] ;  /* 0x00007400010d7983 */ /* 0x000ea80000300800 */
[----:B------:R-:W3:Y:S04]  /*15e90*/  LDL.LU R14, [R1+0x78] ;  /* 0x00007800010e7983 */ /* 0x000ee80000300800 */
[----:B------:R-:W3:Y:S01]  /*15ea0*/  LDL.LU R15, [R1+0x7c] ;  /* 0x00007c00010f7983 */ /* 0x000ee20000300800 */
[----:B0-----:R-:W-:-:S02]  /*15eb0*/  MOV R8, R6 ;  /* 0x0000000600087202 */ /* 0x001fc40000000f00 */
[----:B------:R-:W-:Y:S01]  /*15ec0*/  MOV R2, R7 ;  /* 0x0000000700027202 */ /* 0x000fe20000000f00 */
[----:B---3--:R-:W-:Y:S04]  /*15ed0*/  STL.64 [R1+0x30e0], R14 ;  /* 0x0030e00e01007387 */ /* 0x008fe80000100a00 */
[----:B--2---:R0:W-:Y:S04]  /*15ee0*/  STL.64 [R1+0x30d8], R12 ;  /* 0x0030d80c01007387 */ /* 0x0041e80000100a00 */
[----:B0-----:R-:W2:Y:S04]  /*15ef0*/  LDL.LU R12, [R1+0x80] ;  /* 0x00008000010c7983 */ /* 0x001ea80000300800 */
[----:B------:R-:W2:Y:S04]  /*15f00*/  LDL.LU R13, [R1+0x84] ;  /* 0x00008400010d7983 */ /* 0x000ea80000300800 */
[----:B------:R-:W2:Y:S04]  /*15f10*/  LDL.LU R14, [R1+0x88] ;  /* 0x00008800010e7983 */ /* 0x000ea80000300800 */
[----:B------:R-:W4:Y:S01]  /*15f20*/  LDL.LU.64 R6, [R1+0x31a8] ;  /* 0x0031a80001067983 */ /* 0x000f220000300a00 */
[----:B------:R-:W-:Y:S01]  /*15f30*/  IMAD.MOV.U32 R16, RZ, RZ, R4 ;  /* 0x000000ffff107224 */ /* 0x000fe200078e0004 */
[----:B------:R-:W-:-:S02]  /*15f40*/  MOV R17, R5 ;  /* 0x0000000500117202 */ /* 0x000fc40000000f00 */
[----:B------:R-:W3:Y:S04]  /*15f50*/  LDL.LU.64 R4, [R1+0x31a0] ;  /* 0x0031a00001047983 */ /* 0x000ee80000300a00 */
[----:B------:R-:W-:Y:S01]  /*15f60*/  STL [R1+0x3080], R29 ;  /* 0x0030801d01007387 */ /* 0x000fe20000100800 */
[C---:B----4-:R-:W-:Y:S11]  /*15f70*/  HMMA.16816.F32.BF16 R24, R20.reuse, R6, R24 ;  /* 0x000000061418723c */ /* 0x050ff60000041818 */
[----:B------:R-:W-:Y:S11]  /*15f80*/  @!UPT UIADD3 URZ, URZ, URZ, URZ ;  /* 0x0000003f3f3ff290 */ /* 0x000ff6000fffe03f */
[----:B------:R-:W-:Y:S01]  /*15f90*/  @!UPT UIADD3 URZ, URZ, URZ, URZ ;  /* 0x0000003f3f3ff290 */ /* 0x000fe2000fffe03f */
[----:B------:R-:W-:Y:S04]  /*15fa0*/  STL.64 [R1+0x190], R24 ;  /* 0x0001901801007387 */ /* 0x000fe80000100a00 */
[----:B------:R0:W-:Y:S04]  /*15fb0*/  STL.64 [R1+0x198], R26 ;  /* 0x0001981a01007387 */ /* 0x0001e80000100a00 */
[----:B0-----:R-:W4:Y:S04]  /*15fc0*/  LDL.LU.64 R26, [R1+0x3198] ;  /* 0x00319800011a7983 */ /* 0x001f280000300a00 */
[----:B------:R-:W4:Y:S02]  /*15fd0*/  LDL.LU.64 R24, [R1+0x3190] ;  /* 0x0031900001187983 */ /* 0x000f240000300a00 */
[----:B----4-:R-:W-:Y:S02]  /*15fe0*/  HMMA.16816.F32.BF16 R20, R20, R10, R24 ;  /* 0x0000000a1414723c */ /* 0x010fe40000041818 */
[----:B------:R-:W4:Y:S04]  /*15ff0*/  LDL.LU.64 R26, [R1+0x3188] ;  /* 0x00318800011a7983 */ /* 0x000f280000300a00 */
[----:B------:R-:W4:Y:S11]  /*16000*/  LDL.LU.64 R24, [R1+0x3180] ;  /* 0x0031800001187983 */ /* 0x000f360000300a00 */
[----:B------:R-:W-:Y:S06]  /*16010*/  @!UPT UIADD3 URZ, URZ, URZ, URZ ;  /* 0x0000003f3f3ff290 */ /* 0x000fec000fffe03f */
[----:B------:R-:W-:Y:S01]  /*16020*/  STL.64 [R1+0x150], R20 ;  /* 0x0001501401007387 */ /* 0x000fe20000100a00 */
[----:B------:R-:W-:-:S03]  /*16030*/  IMAD.MOV.U32 R29, RZ, RZ, R23 ;  /* 0x000000ffff1d7224 */ /* 0x000fc600078e0017 */
[----:B------:R-:W-:Y:S04]  /*16040*/  STL [R1+0x158], R22 ;  /* 0x0001581601007387 */ /* 0x000fe80000100800 */
[----:B------:R-:W0:Y:S04]  /*16050*/  LDSM.16.MT88.4 R20, [R3+0x4000] ;  /* 0x004000000314783b */ /* 0x000e280000004200 */
[----:B------:R-:W-:Y:S04]  /*16060*/  STL [R1+0x3084], R29 ;  /* 0x0030841d01007387 */ /* 0x000fe80000100800 */
[----:B0-----:R-:W-:Y:S04]  /*16070*/  STL.64 [R1+0x50], R20 ;  /* 0x0000501401007387 */ /* 0x001fe80000100a00 */
[----:B------:R0:W-:Y:S04]  /*16080*/  STL.64 [R1+0x58], R22 ;  /* 0x0000581601007387 */ /* 0x0001e80000100a00 */
[----:B0-----:R-:W4:Y:S04]  /*16090*/  LDL.LU.64 R22, [R1+0x3178] ;  /* 0x0031780001167983 */ /* 0x001f280000300a00 */
[----:B------:R-:W4:Y:S02]  /*160a0*/  LDL.LU.64 R20, [R1+0x3170] ;  /* 0x0031700001147983 */ /* 0x000f240000300a00 */
[----:B----4-:R-:W-:Y:S11]  /*160b0*/  HMMA.16816.F32.BF16 R24, R20, R6, R24 ;  /* 0x000000061418723c */ /* 0x010ff60000041818 */
[----:B------:R-:W-:Y:S11]  /*160c0*/  @!UPT UIADD3 URZ, URZ, URZ, URZ ;  /* 0x0000003f3f3ff290 */ /* 0x000ff6000fffe03f */
[----:B------:R-:W-:Y:S01]  /*160d0*/  @!UPT UIADD3 URZ, URZ, URZ, URZ ;  /* 0x0000003f3f3ff290 */ /* 0x000fe2000fffe03f */
[----:B------:R-:W-:Y:S01]  /*160e0*/  STL.64 [R1+0x170], R24 ;  /* 0x0001701801007387 */ /* 0x000fe20000100a00 */
[----:B------:R-:W-:-:S03]  /*160f0*/  MOV R29, R27 ;  /* 0x0000001b001d7202 */ /* 0x000fc60000000f00 */
[----:B------:R0:W-:Y:S04]  /*16100*/  STL [R1+0x178], R26 ;  /* 0x0001781a01007387 */ /* 0x0001e80000100800 */
[----:B0-----:R-:W4:Y:S04]  /*16110*/  LDL.LU.64 R26, [R1+0x3168] ;  /* 0x00316800011a7983 */ /* 0x001f280000300a00 */
[----:B------:R-:W4:Y:S04]  /*16120*/  LDL.LU.64 R24, [R1+0x3160] ;  /* 0x0031600001187983 */ /* 0x000f280000300a00 */
[----:B------:R-:W-:Y:S01]  /*16130*/  STL [R1+0x3088], R29 ;  /* 0x0030881d01007387 */ /* 0x000fe20000100800 */
[----:B----4-:R-:W-:Y:S03]  /*16140*/  HMMA.16816.F32.BF16 R20, R20, R10, R24 ;  /* 0x0000000a1414723c */ /* 0x010fe60000041818 */
[----:B------:R-:W4:Y:S04]  /*16150*/  LDL.LU.64 R26, [R1+0x3158] ;  /* 0x00315800011a7983 */ /* 0x000f280000300a00 */
[----:B------:R-:W4:Y:S11]  /*16160*/  LDL.LU.64 R24, [R1+0x3150] ;  /* 0x0031500001187983 */ /* 0x000f360000300a00 */
[----:B------:R-:W-:Y:S05]  /*16170*/  @!UPT UIADD3 URZ, URZ, URZ, URZ ;  /* 0x0000003f3f3ff290 */ /* 0x000fea000fffe03f */
[----:B------:R-:W-:Y:S04]  /*16180*/  STL.64 [R1+0x140], R20 ;  /* 0x0001401401007387 */ /* 0x000fe80000100a00 */
[----:B------:R0:W-:Y:S04]  /*16190*/  STL.64 [R1+0x148], R22 ;  /* 0x0001481601007387 */ /* 0x0001e80000100a00 */
[----:B0-----:R-:W4:Y:S04]  /*161a0*/  LDL.LU.64 R22, [R1+0x3148] ;  /* 0x0031480001167983 */ /* 0x001f280000300a00 */
[----:B------:R-:W4:Y:S01]  /*161b0*/  LDL.LU.64 R20, [R1+0x3140] ;  /* 0x0031400001147983 */ /* 0x000f220000300a00 */
[----:B-----5:R-:W-:Y:S01]  /*161c0*/  MOV R15, R28 ;  /* 0x0000001c000f7202 */ /* 0x020fe20000000f00 */
        /* <DEDUP_REMOVED lines=16> */
[----:B------:R-:W4:Y:S02]  /*162d0*/  LDL.LU.64 R20, [R1+0x3110] ;  /* 0x0031100001147983 */ /* 0x000f240000300a00 */
        /* <DEDUP_REMOVED lines=8> */
[----:B------:R-:W2:Y:S04]  /*16360*/  LDL.LU.64 R26, [R1+0x30f8] ;  /* 0x0030f800011a7983 */ /* 0x000ea80000300a00 */
[----:B------:R-:W2:Y:S11]  /*16370*/  LDL.LU.64 R24, [R1+0x30f0] ;  /* 0x0030f00001187983 */ /* 0x000eb60000300a00 */
[----:B------:R-:W-:Y:S06]  /*16380*/  @!UPT UIADD3 URZ, URZ, URZ, URZ ;  /* 0x0000003f3f3ff290 */ /* 0x000fec000fffe03f */
[----:B------:R3:W-:Y:S04]  /*16390*/  STL.64 [R1+0x100], R20 ;  /* 0x0001001401007387 */ /* 0x0007e80000100a00 */
[----:B------:R0:W-:Y:S01]  /*163a0*/  STL.64 [R1+0x108], R22 ;  /* 0x0001081601007387 */ /* 0x0001e20000100a00 */
[----:B---3--:R-:W-:Y:S01]  /*163b0*/  MOV R20, R4 ;  /* 0x0000000400147202 */ /* 0x008fe20000000f00 */
[----:B------:R-:W-:Y:S02]  /*163c0*/  IMAD.MOV.U32 R21, RZ, RZ, R5 ;  /* 0x000000ffff157224 */ /* 0x000fe400078e0005 */
[----:B------:R-:W3:Y:S04]  /*163d0*/  LDL.LU R4, [R1+0x30ec] ;  /* 0x0030ec0001047983 */ /* 0x000ee80000300800 */
[----:B------:R-:W3:Y:S04]  /*163e0*/  LDL.LU R5, [R1+0x30e8] ;  /* 0x0030e80001057983 */ /* 0x000ee80000300800 */
[----:B0-----:R-:W3:Y:S04]  /*163f0*/  LDL.LU R22, [R1+0x48] ;  /* 0x0000480001167983 */ /* 0x001ee80000300800 */
[----:B------:R-:W3:Y:S01]  /*16400*/  LDL.LU R23, [R1+0x4c] ;  /* 0x00004c0001177983 */ /* 0x000ee20000300800 */
[C---:B--2---:R-:W-:Y:S11]  /*16410*/  HMMA.16816.F32.BF16 R12, R24.reuse, R6, R12 ;  /* 0x00000006180c723c */ /* 0x044ff6000004180c */
[----:B------:R-:W-:Y:S11]  /*16420*/  @!UPT UIADD3 URZ, URZ, URZ, URZ ;  /* 0x0000003f3f3ff290 */ /* 0x000ff6000fffe03f */
[----:B------:R-:W-:Y:S01]  /*16430*/  @!UPT UIADD3 URZ, URZ, URZ, URZ ;  /* 0x0000003f3f3ff290 */ /* 0x000fe2000fffe03f */
[----:B------:R-:W-:Y:S04]  /*16440*/  STL.64 [R1+0xe0], R12 ;  /* 0x0000e00c01007387 */ /* 0x000fe80000100a00 */
[----:B------:R0:W-:Y:S04]  /*16450*/  STL.64 [R1+0xe8], R14 ;  /* 0x0000e80e01007387 */ /* 0x0001e80000100a00 */
[----:B0-----:R-:W2:Y:S04]  /*16460*/  LDL.LU.64 R14, [R1+0x30e0] ;  /* 0x0030e000010e7983 */ /* 0x001ea80000300a00 */
[----:B------:R-:W2:Y:S04]  /*16470*/  LDL.LU.64 R12, [R1+0x30d8] ;  /* 0x0030d800010c7983 */ /* 0x000ea80000300a00 */
[----:B------:R-:W3:Y:S04]  /*16480*/  LDL.LU R6, [R1+0x68] ;  /* 0x0000680001067983 */ /* 0x000ee80000300800 */
[----:B------:R-:W3:Y:S01]  /*16490*/  LDL.LU R7, [R1+0x6c] ;  /* 0x00006c0001077983 */ /* 0x000ee20000300800 */
[----:B--2---:R-:W-:Y:S03]  /*164a0*/  HMMA.16816.F32.BF16 R24, R24, R10, R12 ;  /* 0x0000000a1818723c */ /* 0x004fe6000004180c */
[----:B------:R-:W2:Y:S04]  /*164b0*/  LDL.LU.64 R14, [R1+0x30d0] ;  /* 0x0030d000010e7983 */ /* 0x000ea80000300a00 */
[----:B------:R-:W4:Y:S11]  /*164c0*/  LDL.LU.64 R12, [R1+0x30c8] ;  /* 0x0030c800010c7983 */ /* 0x000f360000300a00 */
[----:B------:R-:W-:Y:S05]  /*164d0*/  @!UPT UIADD3 URZ, URZ, URZ, URZ ;  /* 0x0000003f3f3ff290 */ /* 0x000fea000fffe03f */
[----:B------:R0:W-:Y:S04]  /*164e0*/  STL.64 [R1+0x10], R24 ;  /* 0x0000101801007387 */ /* 0x0001e80000100a00 */
[----:B------:R1:W-:Y:S01]  /*164f0*/  STL.64 [R1+0x18], R26 ;  /* 0x0000181a01007387 */ /* 0x0003e20000100a00 */
[----:B0-----:R-:W-:-:S03]  /*16500*/  MOV R24, R16 ;  /* 0x0000001000187202 */ /* 0x001fc60000000f00 */
[----:B------:R-:W3:Y:S01]  /*16510*/  LDL.LU R16, [R1+0x30c4] ;  /* 0x0030c40001107983 */ /* 0x000ee20000300800 */
[----:B------:R-:W-:-:S03]  /*16520*/  MOV R25, R17 ;  /* 0x0000001100197202 */ /* 0x000fc60000000f00 */
[----:B------:R-:W3:Y:S01]  /*16530*/  LDL.LU R17, [R1+0x30c0] ;  /* 0x0030c00001117983 */ /* 0x000ee20000300800 */
[----:B-1----:R-:W-:Y:S01]  /*16540*/  MOV R26, R8 ;  /* 0x00000008001a7202 */ /* 0x002fe20000000f00 */
[----:B------:R-:W-:Y:S02]  /*16550*/  IMAD.MOV.U32 R27, RZ, RZ, R2 ;  /* 0x000000ffff1b7224 */ /* 0x000fe400078e0002 */
[----:B------:R-:W5:Y:S04]  /*16560*/  LDL.LU R8, [R1+0x30bc] ;  /* 0x0030bc0001087983 */ /* 0x000f680000300800 */
[----:B------:R-:W2:Y:S04]  /*16570*/  LDL.LU R2, [R1+0x30b8] ;  /* 0x0030b80001027983 */ /* 0x000ea80000300800 */
[----:B------:R-:W-:Y:S04]  /*16580*/  STL.64 [R1+0x30a8], R26 ;  /* 0x0030a81a01007387 */ /* 0x000fe80000100a00 */
[----:B------:R0:W-:Y:S04]  /*16590*/  STL.64 [R1+0x30a0], R24 ;  /* 0x0030a01801007387 */ /* 0x0001e80000100a00 */
[----:B0-----:R-:W4:Y:S04]  /*165a0*/  LDL.LU R24, [R1+0xc0] ;  /* 0x0000c00001187983 */ /* 0x001f280000300800 */
[----:B------:R-:W4:Y:S04]  /*165b0*/  LDL.LU R25, [R1+0xc4] ;  /* 0x0000c40001197983 */ /* 0x000f280000300800 */
[----:B------:R-:W4:Y:S04]  /*165c0*/  LDL.LU R26, [R1+0xc8] ;  /* 0x0000c800011a7983 */ /* 0x000f280000300800 */
[----:B------:R-:W4:Y:S01]  /*165d0*/  LDL.LU R27, [R1+0xcc] ;  /* 0x0000cc00011b7983 */ /* 0x000f220000300800 */
[----:B---3--:R-:W-:Y:S11]  /*165e0*/  HMMA.16816.F32.BF16 R4, R20, R16, R4 ;  /* 0x000000101404723c */ /* 0x008ff60000041804 */
[----:B------:R-:W-:Y:S11]  /*165f0*/  @!UPT UIADD3 URZ, URZ, URZ, URZ ;  /* 0x0000003f3f3ff290 */ /* 0x000ff6000fffe03f */
[----:B------:R-:W-:Y:S01]  /*16600*/  @!UPT UIADD3 URZ, URZ, URZ, URZ ;  /* 0x0000003f3f3ff290 */ /* 0x000fe2000fffe03f */
[----:B------:R-:W-:Y:S04]  /*16610*/  STL.64 [R1+0xa0], R4 ;  /* 0x0000a00401007387 */ /* 0x000fe80000100a00 */
[----:B------:R-:W-:Y:S04]  /*16620*/  STL.64 [R1+0xa8], R6 ;  /* 0x0000a80601007387 */ /* 0x000fe80000100a00 */
[----:B------:R-:W0:Y:S02]  /*16630*/  LDSM.16.MT88.4 R4, [R3+0x4080] ;  /* 0x004080000304783b */ /* 0x000e240000004200 */
[----:B0-----:R-:W-:-:S02]  /*16640*/  MOV R28, R6 ;  /* 0x00000006001c7202 */ /* 0x001fc40000000f00 */
[----:B------:R-:W-:Y:S01]  /*16650*/  STL.64 [R1], R4 ;  /* 0x0000000401007387 */ /* 0x000fe20000100a00 */
[----:B------:R-:W-:-:S03]  /*16660*/  MOV R29, R7 ;  /* 0x00000007001d7202 */ /* 0x000fc60000000f00 */
[----:B--2---:R-:W0:Y:S04]  /*16670*/  LDSM.16.MT88.4 R4, [R2+0x4000] ;  /* 0x004000000204783b */ /* 0x004e280000004200 */
[----:B0-----:R-:W-:Y:S04]  /*16680*/  STL.64 [R1+0x3028], R6 ;  /* 0x0030280601007387 */ /* 0x001fe80000100a00 */
[----:B------:R0:W-:Y:S02]  /*16690*/  STL.64 [R1+0x3020], R4 ;  /* 0x0030200401007387 */ /* 0x0001e40000100a00 */
[----:B0-----:R-:W-:-:S02]  /*166a0*/  MOV R4, R9 ;  /* 0x0000000900047202 */ /* 0x001fc40000000f00 */
[----:B------:R-:W2:Y:S01]  /*166b0*/  LDL.LU R9, [R1+0x30b4] ;  /* 0x0030b40001097983 */ /* 0x000ea20000300800 */
[----:B------:R-:W-:Y:S02]  /*166c0*/  MOV R6, R15 ;  /* 0x0000000f00067202 */ /* 0x000fe40000000f00 */
[----:B------:R-:W-:Y:S01]  /*166d0*/  MOV R7, R14 ;  /* 0x0000000e00077202 */ /* 0x000fe20000000f00 */
[----:B------:R-:W-:Y:S02]  /*166e0*/  IMAD.MOV.U32 R5, RZ, RZ, R0 ;  /* 0x000000ffff057224 */ /* 0x000fe400078e0000 */
[----:B------:R-:W3:Y:S04]  /*166f0*/  LDL.LU R0, [R1+0x30b0] ;  /* 0x0030b00001007983 */ /* 0x000ee80000300800 */
[----:B------:R5:W-:Y:S02]  /*16700*/  STL.64 [R1+0x3098], R6 ;  /* 0x0030980601007387 */ /* 0x000be40000100a00 */
[----:B-----5:R-:W-:-:S02]  /*16710*/  IMAD.MOV.U32 R7, RZ, RZ, R8 ;  /* 0x000000ffff077224 */ /* 0x020fc400078e0008 */
[----:B------:R0:W-:Y:S01]  /*16720*/  STL.64 [R1+0x3090], R4 ;  /* 0x0030900401007387 */ /* 0x0001e20000100a00 */
[----:B----4-:R-:W-:Y:S03]  /*16730*/  HMMA.16816.F32.BF16 R20, R20, R12, R24 ;  /* 0x0000000c1414723c */ /* 0x010fe60000041818 */
[----:B0-----:R-:W4:Y:S04]  /*16740*/  LDL.LU R4, [R1+0xf0] ;  /* 0x0000f00001047983 */ /* 0x001f280000300800 */
[----:B------:R-:W4:Y:S01]  /*16750*/  LDL.LU R5, [R1+0xf4] ;  /* 0x0000f40001057983 */ /* 0x000f220000300800 */
[----:B--2---:R-:W-:-:S03]  /*16760*/  MOV R6, R9 ;  /* 0x0000000900067202 */ /* 0x004fc60000000f00 */
[----:B------:R-:W0:Y:S04]  /*16770*/  LDSM.16.MT88.4 R8, [R2+0x4080] ;  /* 0x004080000208783b */ /* 0x000e280000004200 */
[----:B0-----:R-:W-:Y:S04]  /*16780*/  STL.64 [R1+0x3008], R10 ;  /* 0x0030080a01007387 */ /* 0x001fe80000100a00 */
[----:B------:R0:W-:Y:S04]  /*16790*/  STL.64 [R1+0x3000], R8 ;  /* 0x0030000801007387 */ /* 0x0001e80000100a00 */
[----:B0-----:R-:W2:Y:S04]  /*167a0*/  LDL.LU.64 R8, [R1+0x50] ;  /* 0x0000500001087983 */ /* 0x001ea80000300a00 */
[----:B------:R-:W5:Y:S04]  /*167b0*/  LDL.LU.64 R10, [R1+0x58] ;  /* 0x00005800010a7983 */ /* 0x000f680000300a00 */
[----:B------:R-:W-:Y:S04]  /*167c0*/  STL [R1+0x2fb8], R2 ;  /* 0x002fb80201007387 */ /* 0x000fe80000100800 */
[----:B------:R-:W4:Y:S04]  /*167d0*/  LDL.LU.64 R26, [R1+0x30a8] ;  /* 0x0030a800011a7983 */ /* 0x000f280000300a00 */
[----:B------:R-:W4:Y:S04]  /*167e0*/  LDL.LU.64 R24, [R1+0x30a0] ;  /* 0x0030a00001187983 */ /* 0x000f280000300a00 */
[----:B------:R-:W-:Y:S04]  /*167f0*/  STL.64 [R1+0x80], R20 ;  /* 0x0000801401007387 */ /* 0x000fe80000100a00 */
[----:B------:R-:W-:Y:S04]  /*16800*/  STL.64 [R1+0x88], R22 ;  /* 0x0000881601007387 */ /* 0x000fe80000100a00 */
[----:B---3--:R-:W0:Y:S04]  /*16810*/  LDSM.16.MT88.4 R20, [R0+0x4000] ;  /* 0x004000000014783b */ /* 0x008e280000004200 */
[----:B0-----:R-:W-:Y:S04]  /*16820*/  STL.64 [R1+0x2fe8], R22 ;  /* 0x002fe81601007387 */ /* 0x001fe80000100a00 */
[----:B------:R0:W-:Y:S04]  /*16830*/  STL.64 [R1+0x2fe0], R20 ;  /* 0x002fe01401007387 */ /* 0x0001e80000100a00 */
[----:B0-----:R-:W3:Y:S04]  /*16840*/  LDL.LU R20, [R1+0xd0] ;  /* 0x0000d00001147983 */ /* 0x001ee80000300800 */
[----:B------:R-:W3:Y:S01]  /*16850*/  LDL.LU R21, [R1+0xd4] ;  /* 0x0000d40001157983 */ /* 0x000ee20000300800 */
[----:B----4-:R-:W-:Y:S11]  /*16860*/  HMMA.16816.F32.BF16 R4, R24, R16, R4 ;  /* 0x000000101804723c */ /* 0x010ff60000041804 */
[----:B------:R-:W-:Y:S11]  /*16870*/  @!UPT UIADD3 URZ, URZ, URZ, URZ ;  /* 0x0000003f3f3ff290 */ /* 0x000ff6000fffe03f */
[----:B------:R-:W-:Y:S01]  /*16880*/  @!UPT UIADD3 URZ, URZ, URZ, URZ ;  /* 0x0000003f3f3ff290 */ /* 0x000fe2000fffe03f */
[----:B------:R-:W-:Y:S01]  /*16890*/  STL.64 [R1+0x70], R4 ;  /* 0x0000700401007387 */ /* 0x000fe20000100a00 */
[----:B------:R-:W-:-:S03]  /*168a0*/  MOV R2, R7 ;  /* 0x0000000700027202 */ /* 0x000fc60000000f00 */
[----:B------:R0:W-:Y:S04]  /*168b0*/  STL [R1+0x78], R6 ;  /* 0x0000780601007387 */ /* 0x0001e80000100800 */
[----:B0-----:R-:W4:Y:S04]  /*168c0*/  LDL.LU.64 R6, [R1+0x3098] ;  /* 0x0030980001067983 */ /* 0x001f280000300a00 */
[----:B------:R-:W4:Y:S01]  /*168d0*/  LDL.LU.64 R4, [R1+0x3090] ;  /* 0x0030900001047983 */ /* 0x000f220000300a00 */
[----:B------:R-:W-:Y:S02]  /*168e0*/  MOV R22, R19 ;  /* 0x0000001300167202 */ /* 0x000fe40000000f00 */
[----:B------:R-:W-:-:S07]  /*168f0*/  MOV R23, R18 ;  /* 0x0000001200177202 */ /* 0x000fce0000000f00 */
[----:B---3--:R-:W-:Y:S01]  /*16900*/  HMMA.16816.F32.BF16 R20, R24, R12, R20 ;  /* 0x0000000c1814723c */ /* 0x008fe20000041814 */
[----:B------:R-:W0:Y:S04]  /*16910*/  LDSM.16.MT88.4 R24, [R0+0x4080] ;  /* 0x004080000018783b */ /* 0x000e280000004200 */
[----:B------:R-:W-:Y:S11]  /*16920*/  STL [R1+0x2fbc], R2 ;  /* 0x002fbc0201007387 */ /* 0x000ff60000100800 */
[----:B------:R-:W-:Y:S08]  /*16930*/  @!UPT UIADD3 URZ, URZ, URZ, URZ ;  /* 0x0000003f3f3ff290 */ /* 0x000ff0000fffe03f */
[----:B------:R-:W-:Y:S02]  /*16940*/  MOV R14, R22 ;  /* 0x00000016000e7202 */ /* 0x000fe40000000f00 */
[----:B------:R-:W-:Y:S01]  /*16950*/  MOV R15, R23 ;  /* 0x00000017000f7202 */ /* 0x000fe20000000f00 */
[----:B------:R-:W-:Y:S01]  /*16960*/  IMAD.MOV.U32 R18, RZ, RZ, R20 ;  /* 0x000000ffff127224 */ /* 0x000fe200078e0014 */
[----:B------:R-:W-:-:S03]  /*16970*/  MOV R19, R21 ;  /* 0x0000001500137202 */ /* 0x000fc60000000f00 */
[----:B------:R-:W-:Y:S04]  /*16980*/  STL.64 [R1+0x3078], R14 ;  /* 0x0030780e01007387 */ /* 0x000fe80000100a00 */
[----:B------:R2:W-:Y:S04]  /*16990*/  STL.64 [R1+0x3070], R12 ;  /* 0x0030700c01007387 */ /* 0x0005e80000100a00 */
[----:B------:R-:W-:Y:S04]  /*169a0*/  STL [R1+0x2fc4], R19 ;  /* 0x002fc41301007387 */ /* 0x000fe80000100800 */
[----:B------:R-:W-:Y:S04]  /*169b0*/  STL [R1+0x2fc0], R18 ;  /* 0x002fc01201007387 */ /* 0x000fe80000100800 */
[----:B------:R1:W-:Y:S04]  /*169c0*/  STL [R1+0x2fc8], R0 ;  /* 0x002fc80001007387 */ /* 0x0003e80000100800 */
[----:B0-----:R0:W-:Y:S04]  /*169d0*/  STL.64 [R1+0x2fb0], R26 ;  /* 0x002fb01a01007387 */ /* 0x0011e80000100a00 */
[----:B------:R3:W-:Y:S01]  /*169e0*/  STL.64 [R1+0x2fa8], R24 ;  /* 0x002fa81801007387 */ /* 0x0007e20000100a00 */
[----:B--2---:R-:W-:-:S03]  /*169f0*/  IMAD.MOV.U32 R13, RZ, RZ, R8 ;  /* 0x000000ffff0d7224 */ /* 0x004fc600078e0008 */
[----:B------:R-:W2:Y:S01]  /*16a00*/  LDL.LU R20, [R1+0x120] ;  /* 0x0001200001147983 */ /* 0x000ea20000300800 */
[----:B------:R-:W-:-:S03]  /*16a10*/  MOV R12, R9 ;  /* 0x00000009000c7202 */ /* 0x000fc60000000f00 */
[----:B------:R-:W2:Y:S01]  /*16a20*/  LDL.LU R21, [R1+0x124] ;  /* 0x0001240001157983 */ /* 0x000ea20000300800 */
[----:B-----5:R-:W-:-:S03]  /*16a30*/  MOV R2, R10 ;  /* 0x0000000a00027202 */ /* 0x020fc60000000f00 */
[----:B------:R-:W5:Y:S01]  /*16a40*/  LDL.LU R22, [R1+0x128] ;  /* 0x0001280001167983 */ /* 0x000f620000300800 */
[----:B-1----:R-:W-:-:S03]  /*16a50*/  MOV R0, R11 ;  /* 0x0000000b00007202 */ /* 0x002fc60000000f00 */
[----:B------:R-:W5:Y:S01]  /*16a60*/  LDL.LU R23, [R1+0x12c] ;  /* 0x00012c0001177983 */ /* 0x000f620000300800 */
[----:B----4-:R-:W-:Y:S03]  /*16a70*/  HMMA.16816.F32.BF16 R4, R8, R16, R4 ;  /* 0x000000100804723c */ /* 0x010fe60000041804 */
[----:B------:R-:W4:Y:S04]  /*16a80*/  LDL.LU R8, [R1+0x140] ;  /* 0x0001400001087983 */ /* 0x000f280000300800 */
[----:B------:R-:W4:Y:S04]  /*16a90*/  LDL.LU R9, [R1+0x144] ;  /* 0x0001440001097983 */ /* 0x000f280000300800 */
[----:B------:R-:W2:Y:S04]  /*16aa0*/  LDL.LU R10, [R1+0x148] ;  /* 0x00014800010a7983 */ /* 0x000ea80000300800 */
[----:B------:R-:W2:Y:S09]  /*16ab0*/  LDL.LU R11, [R1+0x14c] ;  /* 0x00014c00010b7983 */ /* 0x000eb20000300800 */
[----:B0-----:R-:W-:Y:S01]  /*16ac0*/  IMAD.MOV.U32 R27, RZ, RZ, R4 ;  /* 0x000000ffff1b7224 */ /* 0x001fe200078e0004 */
[----:B------:R-:W-:Y:S01]  /*16ad0*/  MOV R26, R5 ;  /* 0x00000005001a7202 */ /* 0x000fe20000000f00 */
[----:B------:R-:W2:Y:S04]  /*16ae0*/  LDL.LU R4, [R1] ;  /* 0x0000000001047983 */ /* 0x000ea80000300800 */
[----:B------:R-:W2:Y:S01]  /*16af0*/  LDL.LU R5, [R1+0x4] ;  /* 0x0000040001057983 */ /* 0x000ea20000300800 */
[----:B---3--:R-:W-:Y:S01]  /*16b00*/  MOV R25, R6 ;  /* 0x0000000600197202 */ /* 0x008fe20000000f00 */
[----:B------:R-:W-:Y:S01]  /*16b10*/  IMAD.MOV.U32 R6, RZ, RZ, R28 ;  /* 0x000000ffff067224 */ /* 0x000fe200078e001c */
[----:B------:R-:W-:Y:S01]  /*16b20*/  MOV R24, R7 ;  /* 0x0000000700187202 */ /* 0x000fe20000000f00 */
[----:B------:R-:W3:Y:S01]  /*16b30*/  LDL.LU R28, [R1+0x308c] ;  /* 0x00308c00011c7983 */ /* 0x000ee20000300800 */
[----:B------:R-:W-:-:S03]  /*16b40*/  MOV R7, R29 ;  /* 0x0000001d00077202 */ /* 0x000fc60000000f00 */
[----:B------:R-:W3:Y:S04]  /*16b50*/  LDL.LU R29, [R1+0x3088] ;  /* 0x00308800011d7983 */ /* 0x000ee80000300800 */
[----:B------:R-:W-:Y:S04]  /*16b60*/  STL.64 [R1+0x3058], R6 ;  /* 0x0030580601007387 */ /* 0x000fe80000100a00 */
[----:B--2---:R-:W-:Y:S04]  /*16b70*/  STL.64 [R1+0x3050], R4 ;  /* 0x0030500401007387 */ /* 0x004fe80000100a00 */
[----:B------:R-:W-:Y:S04]  /*16b80*/  STL.64 [R1+0x3018], R10 ;  /* 0x0030180a01007387 */ /* 0x000fe80000100a00 */
[----:B----4-:R0:W-:Y:S04]  /*16b90*/  STL.64 [R1+0x3010], R8 ;  /* 0x0030100801007387 */ /* 0x0101e80000100a00 */
[----:B0-----:R-:W2:Y:S04]  /*16ba0*/  LDL.LU R8, [R1+0x170] ;  /* 0x0001700001087983 */ /* 0x001ea80000300800 */
[----:B------:R-:W2:Y:S04]  /*16bb0*/  LDL.LU R9, [R1+0x174] ;  /* 0x0001740001097983 */ /* 0x000ea80000300800 */
[----:B------:R-:W4:Y:S01]  /*16bc0*/  LDL.LU R10, [R1+0x178] ;  /* 0x00017800010a7983 */ /* 0x000f220000300800 */
[----:B---3--:R-:W-:-:S03]  /*16bd0*/  MOV R11, R29 ;  /* 0x0000001d000b7202 */ /* 0x008fc60000000f00 */
[----:B------:R-:W3:Y:S04]  /*16be0*/  LDL.LU R29, [R1+0x3084] ;  /* 0x00308400011d7983 */ /* 0x000ee80000300800 */
[----:B----4-:R-:W-:Y:S04]  /*16bf0*/  STL.64 [R1+0x3038], R10 ;  /* 0x0030380a01007387 */ /* 0x010fe80000100a00 */
[----:B--2---:R0:W-:Y:S04]  /*16c00*/  STL.64 [R1+0x3030], R8 ;  /* 0x0030300801007387 */ /* 0x0041e80000100a00 */
[----:B0-----:R-:W2:Y:S04]  /*16c10*/  LDL.LU R8, [R1+0x150] ;  /* 0x0001500001087983 */ /* 0x001ea80000300800 */
[----:B------:R-:W2:Y:S04]  /*16c20*/  LDL.LU R9, [R1+0x154] ;  /* 0x0001540001097983 */ /* 0x000ea80000300800 */
[----:B------:R-:W4:Y:S01]  /*16c30*/  LDL.LU R10, [R1+0x158] ;  /* 0x00015800010a7983 */ /* 0x000f220000300800 */
[----:B---3--:R-:W-:-:S03]  /*16c40*/  MOV R11, R29 ;  /* 0x0000001d000b7202 */ /* 0x008fc60000000f00 */
[----:B------:R-:W3:Y:S01]  /*16c50*/  LDL.LU R29, [R1+0x3080] ;  /* 0x00308000011d7983 */ /* 0x000ee20000300800 */
[----:B------:R-:W-:Y:S01]  /*16c60*/  MOV R4, R13 ;  /* 0x0000000d00047202 */ /* 0x000fe20000000f00 */
[----:B------:R-:W-:Y:S01]  /*16c70*/  IMAD.MOV.U32 R5, RZ, RZ, R12 ;  /* 0x000000ffff057224 */ /* 0x000fe200078e000c */
[----:B------:R-:W-:Y:S02]  /*16c80*/  MOV R6, R2 ;  /* 0x0000000200067202 */ /* 0x000fe40000000f00 */
[----:B------:R-:W-:Y:S01]  /*16c90*/  MOV R7, R0 ;  /* 0x0000000000077202 */ /* 0x000fe20000000f00 */
[----:B----4-:R-:W-:Y:S04]  /*16ca0*/  STL.64 [R1+0x3048], R10 ;  /* 0x0030480a01007387 */ /* 0x010fe80000100a00 */
[----:B--2---:R0:W-:Y:S04]  /*16cb0*/  STL.64 [R1+0x3040], R8 ;  /* 0x0030400801007387 */ /* 0x0041e80000100a00 */
[----:B---3--:R-:W1:Y:S04]  /*16cc0*/  LDSM.16.MT88.4 R12, [R29+0x5000] ;  /* 0x005000001d0c783b */ /* 0x008e680000004200 */
[----:B0-----:R-:W2:Y:S04]  /*16cd0*/  LDL.LU R8, [R1+0x190] ;  /* 0x0001900001087983 */ /* 0x001ea80000300800 */
[----:B------:R-:W2:Y:S04]  /*16ce0*/  LDL.LU R9, [R1+0x194] ;  /* 0x0001940001097983 */ /* 0x000ea80000300800 */
[----:B------:R-:W3:Y:S04]  /*16cf0*/  LDL.LU R10, [R1+0x198] ;  /* 0x00019800010a7983 */ /* 0x000ee80000300800 */
[----:B------:R-:W3:Y:S01]  /*16d00*/  LDL.LU R11, [R1+0x19c] ;  /* 0x00019c00010b7983 */ /* 0x000ee20000300800 */
[----:B-1----:R-:W-:Y:S01]  /*16d10*/  MOV R0, R12 ;  /* 0x0000000c00007202 */ /* 0x002fe20000000f00 */
[----:B------:R-:W-:Y:S01]  /*16d20*/  IMAD.MOV.U32 R2, RZ, RZ, R15 ;  /* 0x000000ffff027224 */ /* 0x000fe200078e000f */
[----:B------:R-:W-:-:S02]  /*16d30*/  MOV R19, R13 ;  /* 0x0000000d00137202 */ /* 0x000fc40000000f00 */
[----:B------:R-:W-:Y:S02]  /*16d40*/  MOV R18, R14 ;  /* 0x0000000e00127202 */ /* 0x000fe40000000f00 */
[----:B------:R-:W0:Y:S04]  /*16d50*/  LDSM.16.MT88.4 R12, [R29+0x5080] ;  /* 0x005080001d0c783b */ /* 0x000e280000004200 */
[----:B---3--:R-:W-:Y:S04]  /*16d60*/  STL.64 [R1+0x3068], R10 ;  /* 0x0030680a01007387 */ /* 0x008fe80000100a00 */
[----:B--2---:R1:W-:Y:S04]  /*16d70*/  STL.64 [R1+0x3060], R8 ;  /* 0x0030600801007387 */ /* 0x0043e80000100a00 */
[----:B-1----:R-:W2:Y:S04]  /*16d80*/  LDL.LU R8, [R1+0x180] ;  /* 0x0001800001087983 */ /* 0x002ea80000300800 */
[----:B------:R-:W2:Y:S04]  /*16d90*/  LDL.LU R9, [R1+0x184] ;  /* 0x0001840001097983 */ /* 0x000ea80000300800 */
[----:B------:R-:W2:Y:S04]  /*16da0*/  LDL.LU R10, [R1+0x188] ;  /* 0x00018800010a7983 */ /* 0x000ea80000300800 */
[----:B------:R-:W2:Y:S04]  /*16db0*/  LDL.LU R11, [R1+0x18c] ;  /* 0x00018c00010b7983 */ /* 0x000ea80000300800 */
[----:B-----5:R-:W-:Y:S04]  /*16dc0*/  STL.64 [R1+0x2ff8], R22 ;  /* 0x002ff81601007387 */ /* 0x020fe80000100a00 */
[----:B------:R1:W-:Y:S04]  /*16dd0*/  STL.64 [R1+0x2ff0], R20 ;  /* 0x002ff01401007387 */ /* 0x0003e80000100a00 */
[----:B-1----:R-:W3:Y:S04]  /*16de0*/  LDL.LU R20, [R1+0x130] ;  /* 0x0001300001147983 */ /* 0x002ee80000300800 */
[----:B------:R-:W3:Y:S04]  /*16df0*/  LDL.LU R21, [R1+0x134] ;  /* 0x0001340001157983 */ /* 0x000ee80000300800 */
[----:B------:R-:W3:Y:S04]  /*16e00*/  LDL.LU R22, [R1+0x138] ;  /* 0x0001380001167983 */ /* 0x000ee80000300800 */
[----:B------:R0:W-:Y:S04]  /*16e10*/  STL [R1+0x2fd8], R24 ;  /* 0x002fd81801007387 */ /* 0x0001e80000100800 */
[----:B------:R1:W-:Y:S04]  /*16e20*/  STL [R1+0x2fd4], R25 ;  /* 0x002fd41901007387 */ /* 0x0003e80000100800 */
[----:B------:R4:W-:Y:S01]  /*16e30*/  STL [R1+0x2fd0], R26 ;  /* 0x002fd01a01007387 */ /* 0x0009e20000100800 */
[----:B0-----:R-:W-:-:S03]  /*16e40*/  MOV R24, R12 ;  /* 0x0000000c00187202 */ /* 0x001fc60000000f00 */
[----:B------:R0:W-:Y:S01]  /*16e50*/  STL [R1+0x2fcc], R27 ;  /* 0x002fcc1b01007387 */ /* 0x0001e20000100800 */
[----:B-1----:R-:W-:Y:S02]  /*16e60*/  MOV R25, R13 ;  /* 0x0000000d00197202 */ /* 0x002fe40000000f00 */
[----:B----4-:R-:W-:Y:S01]  /*16e70*/  MOV R26, R14 ;  /* 0x0000000e001a7202 */ /* 0x010fe20000000f00 */
[----:B0-----:R-:W-:Y:S02]  /*16e80*/  IMAD.MOV.U32 R27, RZ, RZ, R15 ;  /* 0x000000ffff1b7224 */ /* 0x001fe400078e000f */
[----:B------:R-:W4:Y:S04]  /*16e90*/  LDL.LU.64 R14, [R1+0x3078] ;  /* 0x00307800010e7983 */ /* 0x000f280000300a00 */
[----:B------:R-:W2:Y:S01]  /*16ea0*/  LDL.LU.64 R12, [R1+0x3070] ;  /* 0x00307000010c7983 */ /* 0x000ea20000300a00 */
[----:B------:R-:W-:-:S03]  /*16eb0*/  IMAD.MOV.U32 R23, RZ, RZ, R28 ;  /* 0x000000ffff177224 */ /* 0x000fc600078e001c */
[----:B------:R-:W-:Y:S01]  /*16ec0*/  STL [R1+0x2f28], R29 ;  /* 0x002f281d01007387 */ /* 0x000fe20000100800 */
[----:B--2---:R-:W-:Y:S03]  /*16ed0*/  HMMA.16816.F32.BF16 R4, R4, R12, R8 ;  /* 0x0000000c0404723c */ /* 0x004fe60000041808 */
[----:B------:R-:W2:Y:S04]  /*16ee0*/  LDL.LU.64 R10, [R1+0x3068] ;  /* 0x00306800010a7983 */ /* 0x000ea80000300a00 */
[----:B------:R-:W2:Y:S11]  /*16ef0*/  LDL.LU.64 R8, [R1+0x3060] ;  /* 0x0030600001087983 */ /* 0x000eb60000300a00 */
[----:B------:R-:W-:Y:S05]  /*16f00*/  @!UPT UIADD3 URZ, URZ, URZ, URZ ;  /* 0x0000003f3f3ff290 */ /* 0x000fea000fffe03f */
[----:B------:R-:W-:Y:S01]  /*16f10*/  STL.64 [R1+0xc0], R4 ;  /* 0x0000c00401007387 */ /* 0x000fe20000100a00 */
[----:B------:R-:W-:-:S03]  /*16f20*/  MOV R28, R7 ;  /* 0x00000007001c7202 */ /* 0x000fc60000000f00 */
[----:B------:R-:W-:Y:S04]  /*16f30*/  STL [R1+0xc8], R6 ;  /* 0x0000c80601007387 */ /* 0x000fe80000100800 */
[----:B------:R-:W0:Y:S04]  /*16f40*/  LDSM.16.MT88.4 R4, [R3+0x5000] ;  /* 0x005000000304783b */ /* 0x000e280000004200 */
[----:B------:R-:W-:Y:S04]  /*16f50*/  STL [R1+0x2f2c], R28 ;  /* 0x002f2c1c01007387 */ /* 0x000fe80000100800 */
[----:B0-----:R-:W-:Y:S04]  /*16f60*/  STL.64 [R1+0x50], R4 ;  /* 0x0000500401007387 */ /* 0x001fe80000100a00 */
        /* <DEDUP_REMOVED lines=14> */
[----:B------:R0:W-:Y:S01]  /*17050*/  STL.64 [R1+0xb0], R4 ;  /* 0x0000b00401007387 */ /* 0x0001e20000100a00 */
[----:B------:R-:W-:Y:S02]  /*17060*/  MOV R28, R6 ;  /* 0x00000006001c7202 */ /* 0x000fe40000000f00 */
[----:B------:R-:W-:Y:S02]  /*17070*/  MOV R29, R7 ;  /* 0x00000007001d7202 */ /* 0x000fe40000000f00 */
[----:B------:R-:W2:Y:S04]  /*17080*/  LDL.LU.64 R6, [R1+0x3028] ;  /* 0x0030280001067983 */ /* 0x000ea80000300a00 */
[----:B0-----:R-:W2:Y:S04]  /*17090*/  LDL.LU.64 R4, [R1+0x3020] ;  /* 0x0030200001047983 */ /* 0x001ea80000300a00 */
        /* <DEDUP_REMOVED lines=25> */
[-C--:B---3--:R-:W-:Y:S02]  /*17230*/  HMMA.16816.F32.BF16 R8, R8, R12.reuse, R20 ;  /* 0x0000000c0808723c */ /* 0x088fe40000041814 */
[----:B------:R-:W2:Y:S04]  /*17240*/  LDL.LU.64 R22, [R1+0x2fe8] ;  /* 0x002fe80001167983 */ /* 0x000ea80000300a00 */
[----:B------:R-:W2:Y:S11]  /*17250*/  LDL.LU.64 R20, [R1+0x2fe0] ;  /* 0x002fe00001147983 */ /* 0x000eb60000300a00 */
[----:B------:R-:W-:Y:S06]  /*17260*/  @!UPT UIADD3 URZ, URZ, URZ, URZ ;  /* 0x0000003f3f3ff290 */ /* 0x000fec000fffe03f */
[----:B------:R0:W-:Y:S04]  /*17270*/  STL.64 [R1+0x170], R8 ;  /* 0x0001700801007387 */ /* 0x0001e80000100a00 */
[----:B------:R1:W-:Y:S04]  /*17280*/  STL.64 [R1+0x178], R10 ;  /* 0x0001780a01007387 */ /* 0x0003e80000100a00 */
[----:B0-----:R-:W3:Y:S04]  /*17290*/  LDL.LU R8, [R1+0x110] ;  /* 0x0001100001087983 */ /* 0x001ee80000300800 */
[----:B------:R-:W3:Y:S04]  /*172a0*/  LDL.LU R9, [R1+0x114] ;  /* 0x0001140001097983 */ /* 0x000ee80000300800 */
[----:B-1----:R-:W3:Y:S04]  /*172b0*/  LDL.LU R10, [R1+0x118] ;  /* 0x00011800010a7983 */ /* 0x002ee80000300800 */
[----:B------:R-:W3:Y:S04]  /*172c0*/  LDL.LU R11, [R1+0x11c] ;  /* 0x00011c00010b7983 */ /* 0x000ee80000300800 */
[----:B----4-:R-:W-:Y:S01]  /*172d0*/  STL.64 [R1+0x2fa0], R14 ;  /* 0x002fa00e01007387 */ /* 0x010fe20000100a00 */
[C---:B--2---:R-:W-:Y:S08]  /*172e0*/  HMMA.16816.F32.BF16 R4, R20.reuse, R12, R4 ;  /* 0x0000000c1404723c */ /* 0x044ff00000041804 */
[----:B---3--:R-:W-:Y:S07]  /*172f0*/  HMMA.16816.F32.BF16 R8, R20, R16, R8 ;  /* 0x000000101408723c */ /* 0x008fee0000041808 */
[----:B------:R-:W-:Y:S01]  /*17300*/  IMAD.MOV.U32 R20, RZ, RZ, R24 ;  /* 0x000000ffff147224 */ /* 0x000fe200078e0018 */
[----:B------:R-:W-:-:S02]  /*17310*/  MOV R21, R25 ;  /* 0x0000001900157202 */ /* 0x000fc40000000f00 */
[----:B------:R-:W-:Y:S02]  /*17320*/  MOV R22, R26 ;  /* 0x0000001a00167202 */ /* 0x000fe40000000f00 */
[----:B------:R-:W-:-:S11]  /*17330*/  MOV R23, R27 ;  /* 0x0000001b00177202 */ /* 0x000fd60000000f00 */
[----:B------:R-:W-:Y:S04]  /*17340*/  STL.64 [R1+0x180], R8 ;  /* 0x0001800801007387 */ /* 0x000fe80000100a00 */
[----:B------:R-:W-:Y:S04]  /*17350*/  STL.64 [R1+0x188], R10 ;  /* 0x0001880a01007387 */ /* 0x000fe80000100a00 */
[----:B------:R-:W-:Y:S04]  /*17360*/  STL.64 [R1+0x2f98], R12 ;  /* 0x002f980c01007387 */ /* 0x000fe80000100a00 */
[----:B------:R-:W-:Y:S04]  /*17370*/  STL.64 [R1+0x140], R4 ;  /* 0x0001400401007387 */ /* 0x000fe80000100a00 */
[----:B------:R-:W-:Y:S04]  /*17380*/  STL.64 [R1+0x148], R6 ;  /* 0x0001480601007387 */ /* 0x000fe80000100a00 */
[----:B------:R-:W2:Y:S04]  /*17390*/  LDL.LU R24, [R1+0x2fd8] ;  /* 0x002fd80001187983 */ /* 0x000ea80000300800 */
[----:B------:R-:W3:Y:S04]  /*173a0*/  LDL.LU R25, [R1+0x2fd4] ;  /* 0x002fd40001197983 */ /* 0x000ee80000300800 */
[----:B------:R-:W4:Y:S04]  /*173b0*/  LDL.LU R26, [R1+0x2fd0] ;  /* 0x002fd000011a7983 */ /* 0x000f280000300800 */
[----:B------:R-:W5:Y:S04]  /*173c0*/  LDL.LU R27, [R1+0x2fcc] ;  /* 0x002fcc00011b7983 */ /* 0x000f680000300800 */
[----:B------:R0:W-:Y:S04]  /*173d0*/  STL.64 [R1+0x2f50], R22 ;  /* 0x002f501601007387 */ /* 0x0001e80000100a00 */
[----:B------:R1:W-:Y:S01]  /*173e0*/  STL.64 [R1+0x2f48], R20 ;  /* 0x002f481401007387 */ /* 0x0003e20000100a00 */
[----:B0-----:R-:W-:Y:S01]  /*173f0*/  MOV R22, R18 ;  /* 0x0000001200167202 */ /* 0x001fe20000000f00 */
[----:B-1----:R-:W-:Y:S01]  /*17400*/  IMAD.MOV.U32 R20, RZ, RZ, R0 ;  /* 0x000000ffff147224 */ /* 0x002fe200078e0000 */
[----:B------:R-:W-:Y:S01]  /*17410*/  MOV R21, R19 ;  /* 0x0000001300157202 */ /* 0x000fe20000000f00 */
[----:B------:R-:W5:Y:S01]  /*17420*/  LDL.LU R0, [R1+0x2fc8] ;  /* 0x002fc80001007983 */ /* 0x000f620000300800 */
[----:B------:R-:W-:-:S03]  /*17430*/  MOV R23, R2 ;  /* 0x0000000200177202 */ /* 0x000fc60000000f00 */
[----:B------:R-:W5:Y:S04]  /*17440*/  LDL.LU R19, [R1+0x2fc4] ;  /* 0x002fc40001137983 */ /* 0x000f680000300800 */
[----:B------:R-:W5:Y:S04]  /*17450*/  LDL.LU R18, [R1+0x2fc0] ;  /* 0x002fc00001127983 */ /* 0x000f680000300800 */
[----:B------:R-:W5:Y:S04]  /*17460*/  LDL.LU R2, [R1+0x2fbc] ;  /* 0x002fbc0001027983 */ /* 0x000f680000300800 */
[----:B------:R-:W5:Y:S04]  /*17470*/  LDL.LU R12, [R1+0xe0] ;  /* 0x0000e000010c7983 */ /* 0x000f680000300800 */
[----:B------:R-:W5:Y:S04]  /*17480*/  LDL.LU R13, [R1+0xe4] ;  /* 0x0000e400010d7983 */ /* 0x000f680000300800 */
[----:B------:R-:W5:Y:S04]  /*17490*/  LDL.LU R14, [R1+0xe8] ;  /* 0x0000e800010e7983 */ /* 0x000f680000300800 */
[----:B------:R-:W5:Y:S04]  /*174a0*/  LDL.LU R15, [R1+0xec] ;  /* 0x0000ec00010f7983 */ /* 0x000f680000300800 */
[----:B------:R-:W-:Y:S04]  /*174b0*/  STL.64 [R1+0x2f80], R22 ;  /* 0x002f801601007387 */ /* 0x000fe80000100a00 */
[----:B------:R0:W-:Y:S04]  /*174c0*/  STL.64 [R1+0x2f78], R20 ;  /* 0x002f781401007387 */ /* 0x0001e80000100a00 */
[----:B0-----:R-:W5:Y:S04]  /*174d0*/  LDL.LU R20, [R1+0x10] ;  /* 0x0000100001147983 */ /* 0x001f680000300800 */
[----:B------:R-:W5:Y:S04]  /*174e0*/  LDL.LU R21, [R1+0x14] ;  /* 0x0000140001157983 */ /* 0x000f680000300800 */
[----:B------:R-:W5:Y:S04]  /*174f0*/  LDL.LU R22, [R1+0x18] ;  /* 0x0000180001167983 */ /* 0x000f680000300800 */
[----:B------:R-:W5:Y:S01]  /*17500*/  LDL.LU R23, [R1+0x1c] ;  /* 0x00001c0001177983 */ /* 0x000f620000300800 */
[----:B--2---:R-:W-:-:S02]  /*17510*/  MOV R11, R24 ;  /* 0x00000018000b7202 */ /* 0x004fc40000000f00 */
[----:B---3--:R-:W-:Y:S02]  /*17520*/  MOV R10, R25 ;  /* 0x00000019000a7202 */ /* 0x008fe40000000f00 */
[----:B----4-:R-:W-:Y:S01]  /*17530*/  MOV R9, R26 ;  /* 0x0000001a00097202 */ /* 0x010fe20000000f00 */
[----:B-----5:R-:W-:Y:S02]  /*17540*/  IMAD.MOV.U32 R8, RZ, RZ, R27 ;  /* 0x000000ffff087224 */ /* 0x020fe400078e001b */
[----:B------:R-:W-:Y:S04]  /*17550*/  STL.64 [R1+0x2f40], R10 ;  /* 0x002f400a01007387 */ /* 0x000fe80000100a00 */
[----:B------:R0:W-:Y:S04]  /*17560*/  STL.64 [R1+0x2f38], R8 ;  /* 0x002f380801007387 */ /* 0x0001e80000100a00 */
[----:B------:R-:W1:Y:S04]  /*17570*/  LDSM.16.MT88.4 R24, [R3+0x5080] ;  /* 0x005080000318783b */ /* 0x000e680000004200 */
[----:B0-----:R-:W2:Y:S04]  /*17580*/  LDL.LU R8, [R1+0x70] ;  /* 0x0000700001087983 */ /* 0x001ea80000300800 */
[----:B------:R-:W2:Y:S04]  /*17590*/  LDL.LU R9, [R1+0x74] ;  /* 0x0000740001097983 */ /* 0x000ea80000300800 */
[----:B------:R-:W3:Y:S01]  /*175a0*/  LDL.LU R10, [R1+0x78] ;  /* 0x00007800010a7983 */ /* 0x000ee20000300800 */
[----:B------:R-:W-:-:S03]  /*175b0*/  IMAD.MOV.U32 R11, RZ, RZ, R2 ;  /* 0x000000ffff0b7224 */ /* 0x000fc600078e0002 */
[----:B------:R-:W4:Y:S04]  /*175c0*/  LDL.LU R2, [R1+0x2fb8] ;  /* 0x002fb80001027983 */ /* 0x000f280000300800 */
[----:B---3--:R-:W-:Y:S04]  /*175d0*/  STL.64 [R1+0x2f60], R10 ;  /* 0x002f600a01007387 */ /* 0x008fe80000100a00 */
[----:B--2---:R0:W-:Y:S04]  /*175e0*/  STL.64 [R1+0x2f58], R8 ;  /* 0x002f580801007387 */ /* 0x0041e80000100a00 */
[----:B0-----:R-:W2:Y:S04]  /*175f0*/  LDL.LU R8, [R1+0x80] ;  /* 0x0000800001087983 */ /* 0x001ea80000300800 */
[----:B------:R-:W2:Y:S04]  /*17600*/  LDL.LU R9, [R1+0x84] ;  /* 0x0000840001097983 */ /* 0x000ea80000300800 */
[----:B------:R-:W3:Y:S04]  /*17610*/  LDL.LU R10, [R1+0x88] ;  /* 0x00008800010a7983 */ /* 0x000ee80000300800 */
[----:B------:R-:W3:Y:S01]  /*17620*/  LDL.LU R11, [R1+0x8c] ;  /* 0x00008c00010b7983 */ /* 0x000ee20000300800 */
[----:B-1----:R-:W-:Y:S01]  /*17630*/  MOV R5, R26 ;  /* 0x0000001a00057202 */ /* 0x002fe20000000f00 */
[----:B------:R-:W-:Y:S01]  /*17640*/  IMAD.MOV.U32 R4, RZ, RZ, R27 ;  /* 0x000000ffff047224 */ /* 0x000fe200078e001b */
[----:B------:R-:W-:-:S02]  /*17650*/  MOV R28, R24 ;  /* 0x00000018001c7202 */ /* 0x000fc40000000f00 */
[----:B------:R-:W-:Y:S01]  /*17660*/  MOV R6, R25 ;  /* 0x0000001900067202 */ /* 0x000fe20000000f00 */
[----:B---3--:R-:W-:Y:S04]  /*17670*/  STL.64 [R1+0x2f70], R10 ;  /* 0x002f700a01007387 */ /* 0x008fe80000100a00 */
[----:B--2---:R0:W-:Y:S04]  /*17680*/  STL.64 [R1+0x2f68], R8 ;  /* 0x002f680801007387 */ /* 0x0041e80000100a00 */
[----:B0-----:R-:W2:Y:S04]  /*17690*/  LDL.LU R8, [R1+0xa0] ;  /* 0x0000a00001087983 */ /* 0x001ea80000300800 */
[----:B------:R-:W2:Y:S04]  /*176a0*/  LDL.LU R9, [R1+0xa4] ;  /* 0x0000a40001097983 */ /* 0x000ea80000300800 */
[----:B------:R-:W2:Y:S04]  /*176b0*/  LDL.LU R10, [R1+0xa8] ;  /* 0x0000a800010a7983 */ /* 0x000ea80000300800 */
[----:B------:R-:W2:Y:S04]  /*176c0*/  LDL.LU R11, [R1+0xac] ;  /* 0x0000ac00010b7983 */ /* 0x000ea80000300800 */
[----:B------:R-:W3:Y:S04]  /*176d0*/  LDL.LU.64 R26, [R1+0x2fb0] ;  /* 0x002fb000011a7983 */ /* 0x000ee80000300a00 */
        /* <DEDUP_REMOVED lines=8> */
[----:B------:R-:W5:Y:S02]  /*17760*/  LDL.LU.64 R12, [R1+0x2f98] ;  /* 0x002f9800010c7983 */ /* 0x000f640000300a00 */
[----:B-----5:R-:W-:Y:S11]  /*17770*/  HMMA.16816.F32.BF16 R20, R24, R12, R20 ;  /* 0x0000000c1814723c */ /* 0x020ff60000041814 */
[----:B------:R-:W-:Y:S11]  /*17780*/  @!UPT UIADD3 URZ, URZ, URZ, URZ ;  /* 0x0000003f3f3ff290 */ /* 0x000ff6000fffe03f */
[----:B------:R-:W-:Y:S01]  /*17790*/  @!UPT UIADD3 URZ, URZ, URZ, URZ ;  /* 0x0000003f3f3ff290 */ /* 0x000fe2000fffe03f */
[----:B------:R-:W-:Y:S01]  /*177a0*/  STL.64 [R1+0x120], R20 ;  /* 0x0001201401007387 */ /* 0x000fe20000100a00 */
[----:B------:R-:W-:-:S03]  /*177b0*/  MOV R3, R23 ;  /* 0x0000001700037202 */ /* 0x000fc60000000f00 */
[----:B------:R-:W-:Y:S04]  /*177c0*/  STL [R1+0x128], R22 ;  /* 0x0001281601007387 */ /* 0x000fe80000100800 */
[----:B----4-:R-:W0:Y:S01]  /*177d0*/  LDSM.16.MT88.4 R20, [R2+0x5000] ;  /* 0x005000000214783b */ /* 0x010e220000004200 */
[----:B------:R-:W-:Y:S01]  /*177e0*/  MOV R24, R18 ;  /* 0x0000001200187202 */ /* 0x000fe20000000f00 */
[----:B---3--:R-:W-:Y:S01]  /*177f0*/  IMAD.MOV.U32 R26, RZ, RZ, R14 ;  /* 0x000000ffff1a7224 */ /* 0x008fe200078e000e */
[----:B------:R-:W-:Y:S01]  /*17800*/  MOV R25, R19 ;  /* 0x0000001300197202 */ /* 0x000fe20000000f00 */
[----:B------:R-:W2:Y:S01]  /*17810*/  LDL.LU R18, [R1+0x2f94] ;  /* 0x002f940001127983 */ /* 0x000ea20000300800 */
[----:B------:R-:W-:-:S03]  /*17820*/  MOV R27, R15 ;  /* 0x0000000f001b7202 */ /* 0x000fc60000000f00 */
[----:B------:R-:W2:Y:S04]  /*17830*/  LDL.LU R19, [R1+0x2f90] ;  /* 0x002f900001137983 */ /* 0x000ea80000300800 */
[----:B------:R-:W3:Y:S04]  /*17840*/  LDL.LU R14, [R1+0x2f8c] ;  /* 0x002f8c00010e7983 */ /* 0x000ee80000300800 */
[----:B------:R-:W3:Y:S04]  /*17850*/  LDL.LU R15, [R1+0x2f88] ;  /* 0x002f8800010f7983 */ /* 0x000ee80000300800 */
[----:B------:R-:W-:Y:S04]  /*17860*/  STL [R1+0x2f04], R3 ;  /* 0x002f040301007387 */ /* 0x000fe80000100800 */
[----:B0-----:R-:W-:Y:S04]  /*17870*/  STL.64 [R1+0x10], R20 ;  /* 0x0000101401007387 */ /* 0x001fe80000100a00 */
[----:B------:R0:W-:Y:S04]  /*17880*/  STL.64 [R1+0x18], R22 ;  /* 0x0000181601007387 */ /* 0x0001e80000100a00 */
[----:B0-----:R-:W2:Y:S04]  /*17890*/  LDL.LU.64 R22, [R1+0x2f80] ;  /* 0x002f800001167983 */ /* 0x001ea80000300a00 */
[----:B------:R-:W2:Y:S04]  /*178a0*/  LDL.LU.64 R20, [R1+0x2f78] ;  /* 0x002f780001147983 */ /* 0x000ea80000300a00 */
[----:B------:R-:W4:Y:S01]  /*178b0*/  LDL R7, [R1+0xd68] ;  /* 0x000d680001077983 */ /* 0x000f220000100800 */
[C---:B--2---:R-:W-:Y:S11]  /*178c0*/  HMMA.16816.F32.BF16 R8, R20.reuse, R18, R8 ;  /* 0x000000121408723c */ /* 0x044ff60000041808 */
        /* <DEDUP_REMOVED lines=16> */
[C---:B--2---:R-:W-:Y:S08]  /*179d0*/  HMMA.16816.F32.BF16 R8, R20.reuse, R18, R8 ;  /* 0x000000121408723c */ /* 0x044ff00000041808 */
[----:B------:R-:W-:Y:S01]  /*179e0*/  HMMA.16816.F32.BF16 R24, R20, R14, R24 ;  /* 0x0000000e1418723c */ /* 0x000fe20000041818 */
[----:B------:R-:W0:Y:S11]  /*179f0*/  LDSM.16.MT88.4 R20, [R2+0x5080] ;  /* 0x005080000214783b */ /* 0x000e360000004200 */
[----:B------:R-:W-:Y:S03]  /*17a00*/  @!UPT UIADD3 URZ, URZ, URZ, URZ ;  /* 0x0000003f3f3ff290 */ /* 0x000fe6000fffe03f */
[----:B------:R-:W-:Y:S04]  /*17a10*/  STL.64 [R1+0x190], R8 ;  /* 0x0001900801007387 */ /* 0x000fe80000100a00 */
[----:B------:R1:W-:Y:S04]  /*17a20*/  STL.64 [R1+0x198], R10 ;  /* 0x0001980a01007387 */ /* 0x0003e80000100a00 */
[----:B-1----:R-:W2:Y:S04]  /*17a30*/  LDL.LU.64 R10, [R1+0x2f40] ;  /* 0x002f4000010a7983 */ /* 0x002ea80000300a00 */
[----:B------:R-:W2:Y:S04]  /*17a40*/  LDL.LU.64 R8, [R1+0x2f38] ;  /* 0x002f380001087983 */ /* 0x000ea80000300a00 */
[----:B0-----:R-:W-:Y:S01]  /*17a50*/  STL.64 [R1], R20 ;  /* 0x0000001401007387 */ /* 0x001fe20000100a00 */
[----:B------:R-:W-:-:S03]  /*17a60*/  IMAD.MOV.U32 R3, RZ, RZ, R23 ;  /* 0x000000ffff037224 */ /* 0x000fc600078e0017 */
[----:B------:R-:W-:Y:S04]  /*17a70*/  STL.64 [R1+0x150], R24 ;  /* 0x0001501801007387 */ /* 0x000fe80000100a00 */
[----:B------:R-:W-:Y:S04]  /*17a80*/  STL.64 [R1+0x158], R26 ;  /* 0x0001581a01007387 */ /* 0x000fe80000100a00 */
[----:B------:R-:W-:Y:S04]  /*17a90*/  STL [R1+0x8], R22 ;  /* 0x0000081601007387 */ /* 0x000fe80000100800 */
[----:B------:R-:W0:Y:S04]  /*17aa0*/  LDSM.16.MT88.4 R20, [R0+0x5000] ;  /* 0x005000000014783b */ /* 0x000e280000004200 */
[----:B------:R-:W1:Y:S04]  /*17ab0*/  LDSM.16.MT88.4 R24, [R0+0x5080] ;  /* 0x005080000018783b */ /* 0x000e680000004200 */
[----:B0-----:R0:W-:Y:S04]  /*17ac0*/  STL.64 [R1+0x2e98], R22 ;  /* 0x002e981601007387 */ /* 0x0011e80000100a00 */
[----:B------:R3:W-:Y:S01]  /*17ad0*/  STL.64 [R1+0x2e90], R20 ;  /* 0x002e901401007387 */ /* 0x0007e20000100a00 */
[----:B0-----:R-:W-:Y:S01]  /*17ae0*/  MOV R22, R5 ;  /* 0x0000000500167202 */ /* 0x001fe20000000f00 */
[----:B------:R-:W-:Y:S01]  /*17af0*/  IMAD.MOV.U32 R23, RZ, RZ, R4 ;  /* 0x000000ffff177224 */ /* 0x000fe200078e0004 */
[----:B---3--:R-:W-:-:S02]  /*17b00*/  MOV R20, R28 ;  /* 0x0000001c00147202 */ /* 0x008fc40000000f00 */
[----:B------:R-:W-:Y:S01]  /*17b10*/  MOV R21, R6 ;  /* 0x0000000600157202 */ /* 0x000fe20000000f00 */
[----:B------:R-:W3:Y:S04]  /*17b20*/  LDL.LU R28, [R1+0x2f30] ;  /* 0x002f3000011c7983 */ /* 0x000ee80000300800 */
[----:B------:R-:W-:Y:S04]  /*17b30*/  STL.64 [R1+0x2f10], R22 ;  /* 0x002f101601007387 */ /* 0x000fe80000100a00 */
[----:B------:R0:W-:Y:S04]  /*17b40*/  STL.64 [R1+0x2f08], R20 ;  /* 0x002f081401007387 */ /* 0x0001e80000100a00 */
[----:B0-----:R-:W2:Y:S04]  /*17b50*/  LDL.LU R20, [R1+0x50] ;  /* 0x0000500001147983 */ /* 0x001ea80000300800 */
[----:B------:R-:W2:Y:S04]  /*17b60*/  LDL.LU R21, [R1+0x54] ;  /* 0x0000540001157983 */ /* 0x000ea80000300800 */
[----:B------:R-:W2:Y:S04]  /*17b70*/  LDL.LU R22, [R1+0x58] ;  /* 0x0000580001167983 */ /* 0x000ea80000300800 */
[----:B------:R-:W2:Y:S04]  /*17b80*/  LDL.LU R23, [R1+0x5c] ;  /* 0x00005c0001177983 */ /* 0x000ea80000300800 */
[----:B-1----:R0:W-:Y:S02]  /*17b90*/  STL.64 [R1+0x2e78], R26 ;  /* 0x002e781a01007387 */ /* 0x0021e40000100a00 */
[----:B0-----:R-:W-:Y:S01]  /*17ba0*/  MOV R27, R29 ;  /* 0x0000001d001b7202 */ /* 0x001fe20000000f00 */
[----:B--2---:R-:W-:Y:S11]  /*17bb0*/  HMMA.16816.F32.BF16 R8, R20, R18, R8 ;  /* 0x000000121408723c */ /* 0x004ff60000041808 */
[----:B------:R-:W-:Y:S11]  /*17bc0*/  @!UPT UIADD3 URZ, URZ, URZ, URZ ;  /* 0x0000003f3f3ff290 */ /* 0x000ff6000fffe03f */
[----:B------:R-:W-:Y:S01]  /*17bd0*/  @!UPT UIADD3 URZ, URZ, URZ, URZ ;  /* 0x0000003f3f3ff290 */ /* 0x000fe2000fffe03f */
[----:B------:R-:W-:Y:S04]  /*17be0*/  STL.64 [R1+0x1b0], R8 ;  /* 0x0001b00801007387 */ /* 0x000fe80000100a00 */
[----:B------:R-:W-:Y:S04]  /*17bf0*/  STL.64 [R1+0x1b8], R10 ;  /* 0x0001b80a01007387 */ /* 0x000fe80000100a00 */
[----:B------:R0:W-:Y:S04]  /*17c00*/  STL.64 [R1+0x2e70], R24 ;  /* 0x002e701801007387 */ /* 0x0001e80000100a00 */
[----:B0-----:R-:W2:Y:S04]  /*17c10*/  LDL.LU R24, [R1+0xb0] ;  /* 0x0000b00001187983 */ /* 0x001ea80000300800 */
[----:B------:R-:W2:Y:S01]  /*17c20*/  LDL.LU R25, [R1+0xb4] ;  /* 0x0000b40001197983 */ /* 0x000ea20000300800 */
[----:B---3--:R-:W-:-:S03]  /*17c30*/  MOV R26, R28 ;  /* 0x0000001c001a7202 */ /* 0x008fc60000000f00 */
[----:B------:R-:W3:Y:S04]  /*17c40*/  LDL.LU R28, [R1+0x2f2c] ;  /* 0x002f2c00011c7983 */ /* 0x000ee80000300800 */
[----:B------:R-:W5:Y:S04]  /*17c50*/  LDL.LU R29, [R1+0x2f28] ;  /* 0x002f2800011d7983 */ /* 0x000f680000300800 */
[----:B------:R-:W-:Y:S04]  /*17c60*/  STL.64 [R1+0x2f20], R26 ;  /* 0x002f201a01007387 */ /* 0x000fe80000100a00 */
[----:B--2---:R0:W-:Y:S04]  /*17c70*/  STL.64 [R1+0x2f18], R24 ;  /* 0x002f181801007387 */ /* 0x0041e80000100a00 */
[----:B-----5:R-:W1:Y:S04]  /*17c80*/  LDSM.16.MT88.4 R8, [R29+0x6000] ;  /* 0x006000001d08783b */ /* 0x020e680000004200 */
[----:B0-----:R-:W2:Y:S04]  /*17c90*/  LDL.LU R24, [R1+0xc0] ;  /* 0x0000c00001187983 */ /* 0x001ea80000300800 */
[----:B------:R-:W2:Y:S04]  /*17ca0*/  LDL.LU R25, [R1+0xc4] ;  /* 0x0000c40001197983 */ /* 0x000ea80000300800 */
[----:B------:R-:W2:Y:S01]  /*17cb0*/  LDL.LU R26, [R1+0xc8] ;  /* 0x0000c800011a7983 */ /* 0x000ea20000300800 */
[----:B---3--:R-:W-:Y:S01]  /*17cc0*/  MOV R27, R28 ;  /* 0x0000001c001b7202 */ /* 0x008fe20000000f00 */
[----:B-1----:R-:W-:Y:S01]  /*17cd0*/  IMAD.MOV.U32 R16, RZ, RZ, R8 ;  /* 0x000000ffff107224 */ /* 0x002fe200078e0008 */
[----:B------:R-:W-:-:S02]  /*17ce0*/  MOV R17, R9 ;  /* 0x0000000900117202 */ /* 0x000fc40000000f00 */
[----:B------:R-:W-:Y:S02]  /*17cf0*/  MOV R13, R10 ;  /* 0x0000000a000d7202 */ /* 0x000fe40000000f00 */
[----:B------:R-:W-:Y:S02]  /*17d00*/  MOV R28, R11 ;  /* 0x0000000b001c7202 */ /* 0x000fe40000000f00 */
[----:B----4-:R-:W0:Y:S04]  /*17d10*/  LDSM.16.M88.4 R8, [R7+0x10080] ;  /* 0x010080000708783b */ /* 0x010e280000000200 */
[----:B------:R-:W-:Y:S04]  /*17d20*/  STL [R1+0x2e38], R0 ;  /* 0x002e380001007387 */ /* 0x000fe80000100800 */
[----:B------:R-:W1:Y:S04]  /*17d30*/  LDSM.16.M88.4 R4, [R7+0x14080] ;  /* 0x014080000704783b */ /* 0x000e680000000200 */
[----:B0-----:R-:W-:Y:S04]  /*17d40*/  STL [R1+0x2d48], R10 ;  /* 0x002d480a01007387 */ /* 0x001fe80000100800 */
[----:B------:R-:W-:Y:S04]  /*17d50*/  STL [R1+0x2d44], R11 ;  /* 0x002d440b01007387 */ /* 0x000fe80000100800 */
[----:B------:R0:W-:Y:S04]  /*17d60*/  STL.64 [R1+0x2e50], R8 ;  /* 0x002e500801007387 */ /* 0x0001e80000100a00 */
[----:B0-----:R-:W3:Y:S04]  /*17d70*/  LDL.LU R8, [R1+0xd0] ;  /* 0x0000d00001087983 */ /* 0x001ee80000300800 */
[----:B------:R-:W3:Y:S04]  /*17d80*/  LDL.LU R9, [R1+0xd4] ;  /* 0x0000d40001097983 */ /* 0x000ee80000300800 */
[----:B------:R-:W3:Y:S04]  /*17d90*/  LDL.LU R10, [R1+0xd8] ;  /* 0x0000d800010a7983 */ /* 0x000ee80000300800 */
[----:B------:R-:W3:Y:S01]  /*17da0*/  LDL.LU R11, [R1+0xdc] ;  /* 0x0000dc00010b7983 */ /* 0x000ee20000300800 */
[----:B--2---:R-:W-:Y:S03]  /*17db0*/  HMMA.16816.F32.BF16 R20, R20, R14, R24 ;  /* 0x0000000e1414723c */ /* 0x004fe60000041818 */
[----:B------:R-:W2:Y:S04]  /*17dc0*/  LDL.LU.64 R26, [R1+0x2f20] ;  /* 0x002f2000011a7983 */ /* 0x000ea80000300a00 */
[----:B------:R-:W2:Y:S11]  /*17dd0*/  LDL.LU.64 R24, [R1+0x2f18] ;  /* 0x002f180001187983 */ /* 0x000eb60000300a00 */
[----:B------:R-:W-:Y:S05]  /*17de0*/  @!UPT UIADD3 URZ, URZ, URZ, URZ ;  /* 0x0000003f3f3ff290 */ /* 0x000fea000fffe03f */
[----:B------:R-:W-:Y:S04]  /*17df0*/  STL.64 [R1+0x160], R20 ;  /* 0x0001601401007387 */ /* 0x000fe80000100a00 */
[----:B------:R0:W-:Y:S04]  /*17e00*/  STL.64 [R1+0x168], R22 ;  /* 0x0001681601007387 */ /* 0x0001e80000100a00 */
[----:B0-----:R-:W3:Y:S04]  /*17e10*/  LDL.LU.64 R22, [R1+0x2f10] ;  /* 0x002f100001167983 */ /* 0x001ee80000300a00 */
[----:B------:R-:W3:Y:S04]  /*17e20*/  LDL.LU.64 R20, [R1+0x2f08] ;  /* 0x002f080001147983 */ /* 0x000ee80000300a00 */
[----:B-1----:R-:W-:Y:S04]  /*17e30*/  STL [R1+0x2e40], R4 ;  /* 0x002e400401007387 */ /* 0x002fe80000100800 */
[----:B------:R-:W-:Y:S04]  /*17e40*/  STL [R1+0x2e3c], R5 ;  /* 0x002e3c0501007387 */ /* 0x000fe80000100800 */
[----:B------:R-:W-:Y:S04]  /*17e50*/  STL [R1+0x2d4c], R6 ;  /* 0x002d4c0601007387 */ /* 0x000fe80000100800 */
[----:B------:R3:W-:Y:S04]  /*17e60*/  STL [R1+0x2d40], R7 ;  /* 0x002d400701007387 */ /* 0x0007e80000100800 */
[----:B------:R-:W-:Y:S04]  /*17e70*/  STL.64 [R1+0x2ef8], R18 ;  /* 0x002ef81201007387 */ /* 0x000fe80000100a00 */
[----:B------:R-:W-:Y:S01]  /*17e80*/  STL.64 [R1+0x2ef0], R16 ;  /* 0x002ef01001007387 */ /* 0x000fe20000100a00 */
[C---:B---3--:R-:W-:Y:S03]  /*17e90*/  HMMA.16816.F32.BF16 R4, R20.reuse, R18, R8 ;  /* 0x000000121404723c */ /* 0x048fe60000041808 */
[----:B------:R-:W0:Y:S11]  /*17ea0*/  LDSM.16.MT88.4 R16, [R29+0x6080] ;  /* 0x006080001d10783b */ /* 0x000e360000004200 */
[----:B------:R-:W-:Y:S09]  /*17eb0*/  @!UPT UIADD3 URZ, URZ, URZ, URZ ;  /* 0x0000003f3f3ff290 */ /* 0x000ff2000fffe03f */
[----:B------:R-:W-:Y:S04]  /*17ec0*/  STL.64 [R1+0x100], R4 ;  /* 0x0001000401007387 */ /* 0x000fe80000100a00 */
[----:B------:R2:W-:Y:S02]  /*17ed0*/  STL.64 [R1+0x108], R6 ;  /* 0x0001080601007387 */ /* 0x0005e40000100a00 */
[----:B--2---:R-:W-:Y:S02]  /*17ee0*/  HMMA.16816.F32.BF16 R4, R20, R14, R24 ;  /* 0x0000000e1404723c */ /* 0x004fe40000041818 */
[----:B------:R-:W-:Y:S04]  /*17ef0*/  STL.64 [R1+0x2ee8], R14 ;  /* 0x002ee80e01007387 */ /* 0x000fe80000100a00 */
[----:B------:R-:W-:Y:S11]  /*17f00*/  STL.64 [R1+0x2ee0], R12 ;  /* 0x002ee00c01007387 */ /* 0x000ff60000100a00 */
[----:B------:R-:W-:Y:S06]  /*17f10*/  @!UPT UIADD3 URZ, URZ, URZ, URZ ;  /* 0x0000003f3f3ff290 */ /* 0x000fec000fffe03f */
[----:B------:R-:W-:Y:S04]  /*17f20*/  STL.64 [R1+0x40], R4 ;  /* 0x0000400401007387 */ /* 0x000fe80000100a00 */
[----:B------:R-:W-:Y:S04]  /*17f30*/  STL.64 [R1+0x48], R6 ;  /* 0x0000480601007387 */ /* 0x000fe80000100a00 */
[----:B------:R-:W2:Y:S04]  /*17f40*/  LDL.LU R24, [R1+0x140] ;  /* 0x0001400001187983 */ /* 0x000ea80000300800 */
[----:B------:R-:W2:Y:S04]  /*17f50*/  LDL.LU R25, [R1+0x144] ;  /* 0x0001440001197983 */ /* 0x000ea80000300800 */
[----:B------:R-:W3:Y:S04]  /*17f60*/  LDL.LU R26, [R1+0x148] ;  /* 0x00014800011a7983 */ /* 0x000ee80000300800 */
[----:B------:R-:W3:Y:S04]  /*17f70*/  LDL.LU R27, [R1+0x14c] ;  /* 0x00014c00011b7983 */ /* 0x000ee80000300800 */
[----:B------:R-:W4:Y:S04]  /*17f80*/  LDL.LU R20, [R1] ;  /* 0x0000000001147983 */ /* 0x000f280000300800 */
[----:B------:R-:W4:Y:S04]  /*17f90*/  LDL.LU R21, [R1+0x4] ;  /* 0x0000040001157983 */ /* 0x000f280000300800 */
[----:B------:R-:W5:Y:S01]  /*17fa0*/  LDL.LU R22, [R1+0x8] ;  /* 0x0000080001167983 */ /* 0x000f620000300800 */
[----:B------:R-:W-:-:S03]  /*17fb0*/  IMAD.MOV.U32 R23, RZ, RZ, R3 ;  /* 0x000000ffff177224 */ /* 0x000fc600078e0003 */
[----:B------:R-:W2:Y:S04]  /*17fc0*/  LDL.LU R3, [R1+0x2f04] ;  /* 0x002f040001037983 */ /* 0x000ea80000300800 */
        /* <DEDUP_REMOVED lines=9> */
[----:B------:R-:W4:Y:S04]  /*18060*/  LDL.LU R21, [R1+0x14] ;  /* 0x0000140001157983 */ /* 0x000f280000300800 */
[----:B------:R-:W4:Y:S04]  /*18070*/  LDL.LU R22, [R1+0x18] ;  /* 0x0000180001167983 */ /* 0x000f280000300800 */
[----:B------:R-:W4:Y:S04]  /*18080*/  LDL.LU R23, [R1+0x1c] ;  /* 0x00001c0001177983 */ /* 0x000f280000300800 */
        /* <DEDUP_REMOVED lines=20> */
[----:B------:R-:W2:Y:S04]  /*181d0*/  LDL.LU R26, [R1+0xf8] ;  /* 0x0000f800011a7983 */ /* 0x000ea80000300800 */
[----:B------:R-:W2:Y:S04]  /*181e0*/  LDL.LU R27, [R1+0xfc] ;  /* 0x0000fc00011b7983 */ /* 0x000ea80000300800 */
[----:B------:R-:W3:Y:S04]  /*181f0*/  LDL.LU R8, [R1+0x120] ;  /* 0x0001200001087983 */ /* 0x000ee80000300800 */
[----:B------:R-:W3:Y:S04]  /*18200*/  LDL.LU R9, [R1+0x124] ;  /* 0x0001240001097983 */ /* 0x000ee80000300800 */
[----:B------:R-:W5:Y:S01]  /*18210*/  LDL.LU R10, [R1+0x128] ;  /* 0x00012800010a7983 */ /* 0x000f620000300800 */
[----:B------:R-:W-:-:S03]  /*18220*/  MOV R11, R3 ;  /* 0x00000003000b7202 */ /* 0x000fc60000000f00 */
[----:B------:R-:W2:Y:S01]  /*18230*/  LDL.LU R3, [R1+0x2f00] ;  /* 0x002f000001037983 */ /* 0x000ea20000300800 */
[----:B0-----:R-:W-:Y:S01]  /*18240*/  IMAD.MOV.U32 R7, RZ, RZ, R18 ;  /* 0x000000ffff077224 */ /* 0x001fe200078e0012 */
[----:B------:R-:W-:Y:S02]  /*18250*/  MOV R6, R19 ;  /* 0x0000001300067202 */ /* 0x000fe40000000f00 */
[----:B-----5:R-:W-:Y:S04]  /*18260*/  STL.64 [R1+0x2e68], R10 ;  /* 0x002e680a01007387 */ /* 0x020fe80000100a00 */
[----:B---3--:R0:W-:Y:S04]  /*18270*/  STL.64 [R1+0x2e60], R8 ;  /* 0x002e600801007387 */ /* 0x0081e80000100a00 */
[----:B0-----:R-:W3:Y:S04]  /*18280*/  LDL.LU R8, [R1+0x130] ;  /* 0x0001300001087983 */ /* 0x001ee80000300800 */
[----:B------:R-:W3:Y:S04]  /*18290*/  LDL.LU R9, [R1+0x134] ;  /* 0x0001340001097983 */ /* 0x000ee80000300800 */
[----:B------:R-:W3:Y:S04]  /*182a0*/  LDL.LU R10, [R1+0x138] ;  /* 0x00013800010a7983 */ /* 0x000ee80000300800 */
[----:B------:R-:W3:Y:S04]  /*182b0*/  LDL.LU R11, [R1+0x13c] ;  /* 0x00013c00010b7983 */ /* 0x000ee80000300800 */
[----:B------:R-:W4:Y:S01]  /*182c0*/  LDL.LU.64 R18, [R1+0x2ef8] ;  /* 0x002ef80001127983 */ /* 0x000f220000300a00 */
[----:B------:R-:W-:-:S02]  /*182d0*/  MOV R0, R17 ;  /* 0x0000001100007202 */ /* 0x000fc40000000f00 */
[----:B------:R-:W-:Y:S02]  /*182e0*/  MOV R5, R16 ;  /* 0x0000001000057202 */ /* 0x000fe40000000f00 */
[----:B------:R-:W5:Y:S04]  /*182f0*/  LDL.LU.64 R16, [R1+0x2ef0] ;  /* 0x002ef00001107983 */ /* 0x000f680000300a00 */
[----:B------:R-:W-:Y:S04]  /*18300*/  STL [R1+0x2e4c], R0 ;  /* 0x002e4c0001007387 */ /* 0x000fe80000100800 */
[----:B------:R-:W-:Y:S04]  /*18310*/  STL [R1+0x2e48], R7 ;  /* 0x002e480701007387 */ /* 0x000fe80000100800 */
[----:B------:R-:W-:Y:S01]  /*18320*/  STL [R1+0x2e44], R29 ;  /* 0x002e441d01007387 */ /* 0x000fe20000100800 */
[----:B----4-:R-:W-:Y:S11]  /*18330*/  HMMA.16816.F32.BF16 R12, R20, R18, R12 ;  /* 0x00000012140c723c */ /* 0x010ff6000004180c */
[----:B------:R-:W-:Y:S11]  /*18340*/  @!UPT UIADD3 URZ, URZ, URZ, URZ ;  /* 0x0000003f3f3ff290 */ /* 0x000ff6000fffe03f */
[----:B------:R-:W-:Y:S01]  /*18350*/  @!UPT UIADD3 URZ, URZ, URZ, URZ ;  /* 0x0000003f3f3ff290 */ /* 0x000fe2000fffe03f */
[----:B------:R-:W-:Y:S04]  /*18360*/  STL.64 [R1+0x1a0], R12 ;  /* 0x0001a00c01007387 */ /* 0x000fe80000100a00 */
[----:B------:R-:W-:Y:S04]  /*18370*/  STL.64 [R1+0x1a8], R14 ;  /* 0x0001a80e01007387 */ /* 0x000fe80000100a00 */
[----:B--2---:R-:W0:Y:S02]  /*18380*/  LDSM.16.MT88.4 R12, [R3+0x6000] ;  /* 0x00600000030c783b */ /* 0x004e240000004200 */
[----:B0-----:R-:W-:Y:S01]  /*18390*/  IMAD.MOV.U32 R29, RZ, RZ, R14 ;  /* 0x000000ffff1d7224 */ /* 0x001fe200078e000e */
[----:B------:R-:W-:-:S02]  /*183a0*/  MOV R4, R15 ;  /* 0x0000000f00047202 */ /* 0x000fc40000000f00 */
[----:B------:R-:W2:Y:S01]  /*183b0*/  LDL.LU.64 R14, [R1+0x2ee8] ;  /* 0x002ee800010e7983 */ /* 0x000ea20000300a00 */
[----:B------:R-:W-:Y:S02]  /*183c0*/  MOV R0, R12 ;  /* 0x0000000c00007202 */ /* 0x000fe40000000f00 */
[----:B------:R-:W-:Y:S02]  /*183d0*/  MOV R7, R13 ;  /* 0x0000000d00077202 */ /* 0x000fe40000000f00 */
[----:B------:R-:W4:Y:S01]  /*183e0*/  LDL.LU.64 R12, [R1+0x2ee0] ;  /* 0x002ee000010c7983 */ /* 0x000f220000300a00 */
        /* <DEDUP_REMOVED lines=41> */
[----:B0-----:R-:W5:Y:S04]  /*18680*/  LDL.LU R20, [R1+0x110] ;  /* 0x0001100001147983 */ /* 0x001f680000300800 */
[----:B------:R-:W5:Y:S04]  /*18690*/  LDL.LU R21, [R1+0x114] ;  /* 0x0001140001157983 */ /* 0x000f680000300800 */
[----:B-1----:R-:W5:Y:S04]  /*186a0*/  LDL.LU R22, [R1+0x118] ;  /* 0x0001180001167983 */ /* 0x002f680000300800 */
[----:B------:R-:W5:Y:S01]  /*186b0*/  LDL.LU R23, [R1+0x11c] ;  /* 0x00011c0001177983 */ /* 0x000f620000300800 */
[----:B---3--:R-:W-:Y:S11]  /*186c0*/  HMMA.16816.F32.BF16 R8, R24, R18, R8 ;  /* 0x000000121808723c */ /* 0x008ff60000041808 */
[----:B------:R-:W-:Y:S11]  /*186d0*/  @!UPT UIADD3 URZ, URZ, URZ, URZ ;  /* 0x0000003f3f3ff290 */ /* 0x000ff6000fffe03f */
[----:B------:R-:W-:Y:S01]  /*186e0*/  @!UPT UIADD3 URZ, URZ, URZ, URZ ;  /* 0x0000003f3f3ff290 */ /* 0x000fe2000fffe03f */
[----:B------:R-:W-:Y:S04]  /*186f0*/  STL.64 [R1+0xa0], R8 ;  /* 0x0000a00801007387 */ /* 0x000fe80000100a00 */
[----:B------:R0:W-:Y:S04]  /*18700*/  STL.64 [R1+0xa8], R10 ;  /* 0x0000a80a01007387 */ /* 0x0001e80000100a00 */
[----:B0-----:R-:W2:Y:S04]  /*18710*/  LDL.LU.64 R10, [R1+0x2e68] ;  /* 0x002e6800010a7983 */ /* 0x001ea80000300a00 */
[----:B------:R-:W2:Y:S01]  /*18720*/  LDL.LU.64 R8, [R1+0x2e60] ;  /* 0x002e600001087983 */ /* 0x000ea20000300a00 */
[----:B----4-:R-:W-:-:S03]  /*18730*/  MOV R18, R13 ;  /* 0x0000000d00127202 */ /* 0x010fc60000000f00 */
[----:B------:R-:W3:Y:S01]  /*18740*/  LDL.LU R13, [R1+0x2e58] ;  /* 0x002e5800010d7983 */ /* 0x000ee20000300800 */
[----:B------:R-:W-:Y:S01]  /*18750*/  IMAD.MOV.U32 R19, RZ, RZ, R28 ;  /* 0x000000ffff137224 */ /* 0x000fe200078e001c */
[----:B--2---:R-:W-:Y:S02]  /*18760*/  HMMA.16816.F32.BF16 R24, R24, R14, R8 ;  /* 0x0000000e1818723c */ /* 0x004fe40000041808 */
[----:B------:R-:W5:Y:S05]  /*18770*/  LDL.LU.64 R8, [R1+0x2e50] ;  /* 0x002e500001087983 */ /* 0x000f6a0000300a00 */
[----:B---3--:R-:W-:Y:S02]  /*18780*/  MOV R10, R13 ;  /* 0x0000000d000a7202 */ /* 0x008fe40000000f00 */
[----:B------:R-:W-:-:S02]  /*18790*/  MOV R11, R12 ;  /* 0x0000000c000b7202 */ /* 0x000fc40000000f00 */
[----:B------:R-:W0:Y:S01]  /*187a0*/  LDSM.16.MT88.4 R12, [R2+0x6000] ;  /* 0x00600000020c783b */ /* 0x000e220000004200 */
[----:B-----5:R-:W-:Y:S11]  /*187b0*/  HMMA.16816.F32.BF16 R20, R16, R8, R20 ;  /* 0x000000081014723c */ /* 0x020ff60000041814 */
[----:B------:R-:W-:Y:S11]  /*187c0*/  @!UPT UIADD3 URZ, URZ, URZ, URZ ;  /* 0x0000003f3f3ff290 */ /* 0x000ff6000fffe03f */
[----:B------:R-:W-:Y:S01]  /*187d0*/  @!UPT UIADD3 URZ, URZ, URZ, URZ ;  /* 0x0000003f3f3ff290 */ /* 0x000fe2000fffe03f */
[----:B------:R-:W-:Y:S01]  /*187e0*/  STL.64 [R1+0x90], R20 ;  /* 0x0000901401007387 */ /* 0x000fe20000100a00 */
[----:B------:R-:W-:-:S03]  /*187f0*/  MOV R28, R23 ;  /* 0x00000017001c7202 */ /* 0x000fc60000000f00 */
[----:B------:R-:W-:Y:S04]  /*18800*/  STL.64 [R1+0x70], R24 ;  /* 0x0000701801007387 */ /* 0x000fe80000100a00 */
[----:B------:R-:W-:Y:S04]  /*18810*/  STL.64 [R1+0x78], R26 ;  /* 0x0000781a01007387 */ /* 0x000fe80000100a00 */
[----:B------:R-:W-:Y:S04]  /*18820*/  STL [R1+0x98], R22 ;  /* 0x0000981601007387 */ /* 0x000fe80000100800 */
[----:B------:R1:W-:Y:S04]  /*18830*/  STL.64 [R1+0x2e30], R8 ;  /* 0x002e300801007387 */ /* 0x0003e80000100a00 */
[----:B------:R-:W2:Y:S04]  /*18840*/  LDSM.16.MT88.4 R24, [R2+0x6080] ;  /* 0x006080000218783b */ /* 0x000ea80000004200 */
[----:B-1----:R-:W3:Y:S04]  /*18850*/  LDL.LU R8, [R1+0x80] ;  /* 0x0000800001087983 */ /* 0x002ee80000300800 */
[----:B------:R-:W3:Y:S04]  /*18860*/  LDL.LU R9, [R1+0x84] ;  /* 0x0000840001097983 */ /* 0x000ee80000300800 */
[----:B------:R-:W-:Y:S04]  /*18870*/  STL [R1+0x2d50], R28 ;  /* 0x002d501c01007387 */ /* 0x000fe80000100800 */
[----:B0-----:R-:W-:Y:S04]  /*18880*/  STL.64 [R1+0x2de0], R14 ;  /* 0x002de00e01007387 */ /* 0x001fe80000100a00 */
[----:B------:R0:W-:Y:S02]  /*18890*/  STL.64 [R1+0x2dd8], R12 ;  /* 0x002dd80c01007387 */ /* 0x0001e40000100a00 */
[----:B0-----:R-:W-:-:S02]  /*188a0*/  IMAD.MOV.U32 R12, RZ, RZ, R0 ;  /* 0x000000ffff0c7224 */ /* 0x001fc400078e0000 */
[----:B------:R-:W4:Y:S01]  /*188b0*/  LDL.LU R0, [R1+0x2e4c] ;  /* 0x002e4c0001007983 */ /* 0x000f220000300800 */
[----:B------:R-:W-:Y:S02]  /*188c0*/  MOV R14, R29 ;  /* 0x0000001d000e7202 */ /* 0x000fe40000000f00 */
[----:B------:R-:W-:Y:S02]  /*188d0*/  MOV R15, R4 ;  /* 0x00000004000f7202 */ /* 0x000fe40000000f00 */
[----:B------:R-:W-:Y:S02]  /*188e0*/  MOV R13, R7 ;  /* 0x00000007000d7202 */ /* 0x000fe40000000f00 */
[----:B------:R-:W5:Y:S04]  /*188f0*/  LDL.LU R7, [R1+0x2e48] ;  /* 0x002e480001077983 */ /* 0x000f680000300800 */
[----:B------:R-:W3:Y:S04]  /*18900*/  LDL.LU R29, [R1+0x2e44] ;  /* 0x002e4400011d7983 */ /* 0x000ee80000300800 */
[----:B------:R-:W3:Y:S04]  /*18910*/  LDL.LU R4, [R1+0x2e40] ;  /* 0x002e400001047983 */ /* 0x000ee80000300800 */
[----:B------:R-:W-:Y:S04]  /*18920*/  STL.64 [R1+0x2e18], R14 ;  /* 0x002e180e01007387 */ /* 0x000fe80000100a00 */
[----:B------:R0:W-:Y:S02]  /*18930*/  STL.64 [R1+0x2e10], R12 ;  /* 0x002e100c01007387 */ /* 0x0001e40000100a00 */
[----:B0-----:R-:W-:-:S02]  /*18940*/  IMAD.MOV.U32 R12, RZ, RZ, R5 ;  /* 0x000000ffff0c7224 */ /* 0x001fc400078e0005 */
[----:B------:R-:W3:Y:S01]  /*18950*/  LDL.LU R5, [R1+0x2e3c] ;  /* 0x002e3c0001057983 */ /* 0x000ee20000300800 */
[----:B----4-:R-:W-:-:S03]  /*18960*/  MOV R13, R0 ;  /* 0x00000000000d7202 */ /* 0x010fc60000000f00 */
[----:B------:R-:W4:Y:S04]  /*18970*/  LDL.LU R0, [R1+0x2e38] ;  /* 0x002e380001007983 */ /* 0x000f280000300800 */
[----:B--2---:R0:W-:Y:S04]  /*18980*/  STL [R1+0x2da4], R24 ;  /* 0x002da41801007387 */ /* 0x0041e80000100800 */
[----:B------:R1:W-:Y:S04]  /*18990*/  STL [R1+0x2da0], R25 ;  /* 0x002da01901007387 */ /* 0x0003e80000100800 */
[----:B------:R2:W-:Y:S04]  /*189a0*/  STL [R1+0x2d9c], R26 ;  /* 0x002d9c1a01007387 */ /* 0x0005e80000100800 */
[----:B------:R2:W-:Y:S04]  /*189b0*/  STL [R1+0x2d98], R27 ;  /* 0x002d981b01007387 */ /* 0x0005e80000100800 */
[----:B0-----:R-:W5:Y:S04]  /*189c0*/  LDL.LU R24, [R1+0x150] ;  /* 0x0001500001187983 */ /* 0x001f680000300800 */
[----:B-1----:R-:W5:Y:S04]  /*189d0*/  LDL.LU R25, [R1+0x154] ;  /* 0x0001540001197983 */ /* 0x002f680000300800 */
[----:B--2---:R-:W2:Y:S04]  /*189e0*/  LDL.LU R26, [R1+0x158] ;  /* 0x00015800011a7983 */ /* 0x004ea80000300800 */
[----:B------:R-:W2:Y:S01]  /*189f0*/  LDL.LU R27, [R1+0x15c] ;  /* 0x00015c00011b7983 */ /* 0x000ea20000300800 */
[----:B---3--:R-:W-:Y:S03]  /*18a00*/  HMMA.16816.F32.BF16 R16, R16, R4, R8 ;  /* 0x000000041010723c */ /* 0x008fe60000041808 */
[----:B----4-:R-:W0:Y:S04]  /*18a10*/  LDSM.16.MT88.4 R20, [R0+0x6000] ;  /* 0x006000000014783b */ /* 0x010e280000004200 */
[----:B--2---:R-:W-:Y:S04]  /*18a20*/  STL.64 [R1+0x2e28], R26 ;  /* 0x002e281a01007387 */ /* 0x004fe80000100a00 */
[----:B-----5:R1:W-:Y:S04]  /*18a30*/  STL.64 [R1+0x2e20], R24 ;  /* 0x002e201801007387 */ /* 0x0203e80000100a00 */
[----:B-1----:R-:W2:Y:S04]  /*18a40*/  LDL.LU R24, [R1+0x190] ;  /* 0x0001900001187983 */ /* 0x002ea80000300800 */
[----:B------:R-:W2:Y:S04]  /*18a50*/  LDL.LU R25, [R1+0x194] ;  /* 0x0001940001197983 */ /* 0x000ea80000300800 */
[----:B------:R-:W2:Y:S04]  /*18a60*/  LDL.LU R26, [R1+0x198] ;  /* 0x00019800011a7983 */ /* 0x000ea80000300800 */
[----:B------:R-:W2:Y:S04]  /*18a70*/  LDL.LU R27, [R1+0x19c] ;  /* 0x00019c00011b7983 */ /* 0x000ea80000300800 */
[----:B------:R-:W-:Y:S04]  /*18a80*/  STL [R1+0x2d54], R2 ;  /* 0x002d540201007387 */ /* 0x000fe80000100800 */
[----:B0-----:R-:W-:Y:S04]  /*18a90*/  STL.64 [R1+0x2d80], R22 ;  /* 0x002d801601007387 */ /* 0x001fe80000100a00 */
[----:B------:R0:W-:Y:S04]  /*18aa0*/  STL.64 [R1+0x2d78], R20 ;  /* 0x002d781401007387 */ /* 0x0001e80000100a00 */
[----:B0-----:R-:W3:Y:S04]  /*18ab0*/  LDL.LU R20, [R1+0x160] ;  /* 0x0001600001147983 */ /* 0x001ee80000300800 */
[----:B------:R-:W3:Y:S04]  /*18ac0*/  LDL.LU R21, [R1+0x164] ;  /* 0x0001640001157983 */ /* 0x000ee80000300800 */
[----:B------:R-:W3:Y:S04]  /*18ad0*/  LDL.LU R22, [R1+0x168] ;  /* 0x0001680001167983 */ /* 0x000ee80000300800 */
[----:B------:R-:W3:Y:S04]  /*18ae0*/  LDL.LU R23, [R1+0x16c] ;  /* 0x00016c0001177983 */ /* 0x000ee80000300800 */
[----:B------:R-:W2:Y:S04]  /*18af0*/  LDL.LU.64 R8, [R1+0x2e30] ;  /* 0x002e300001087983 */ /* 0x000ea80000300a00 */
[----:B------:R-:W-:Y:S04]  /*18b00*/  STL.64 [R1+0x60], R16 ;  /* 0x0000601001007387 */ /* 0x000fe80000100a00 */
[----:B------:R-:W-:Y:S04]  /*18b10*/  STL.64 [R1+0x68], R18 ;  /* 0x0000681201007387 */ /* 0x000fe80000100a00 */
[----:B------:R-:W0:Y:S01]  /*18b20*/  LDSM.16.MT88.4 R16, [R0+0x6080] ;  /* 0x006080000010783b */ /* 0x000e220000004200 */
[----:B------:R-:W-:-:S02]  /*18b30*/  MOV R14, R7 ;  /* 0x00000007000e7202 */ /* 0x000fc40000000f00 */
[----:B------:R-:W-:Y:S01]  /*18b40*/  MOV R15, R6 ;  /* 0x00000006000f7202 */ /* 0x000fe20000000f00 */
[----:B0-----:R-:W-:Y:S04]  /*18b50*/  STL.64 [R1+0x2d60], R18 ;  /* 0x002d601201007387 */ /* 0x001fe80000100a00 */
[----:B------:R0:W-:Y:S04]  /*18b60*/  STL.64 [R1+0x2d58], R16 ;  /* 0x002d581001007387 */ /* 0x0001e80000100a00 */
[----:B0-----:R-:W4:Y:S04]  /*18b70*/  LDL.LU R16, [R1+0x1b0] ;  /* 0x0001b00001107983 */ /* 0x001f280000300800 */
[----:B------:R-:W4:Y:S04]  /*18b80*/  LDL.LU R17, [R1+0x1b4] ;  /* 0x0001b40001117983 */ /* 0x000f280000300800 */
[----:B------:R-:W4:Y:S04]  /*18b90*/  LDL.LU R18, [R1+0x1b8] ;  /* 0x0001b80001127983 */ /* 0x000f280000300800 */
[----:B------:R-:W4:Y:S04]  /*18ba0*/  LDL.LU R19, [R1+0x1bc] ;  /* 0x0001bc0001137983 */ /* 0x000f280000300800 */
[----:B------:R-:W-:Y:S01]  /*18bb0*/  STL [R1+0x2cfc], R0 ;  /* 0x002cfc0001007387 */ /* 0x000fe20000100800 */
[C---:B--2---:R-:W-:Y:S11]  /*18bc0*/  HMMA.16816.F32.BF16 R24, R12.reuse, R8, R24 ;  /* 0x000000080c18723c */ /* 0x044ff60000041818 */
[----:B------:R-:W-:Y:S11]  /*18bd0*/  @!UPT UIADD3 URZ, URZ, URZ, URZ ;  /* 0x0000003f3f3ff290 */ /* 0x000ff6000fffe03f */
[----:B------:R-:W-:Y:S01]  /*18be0*/  @!UPT UIADD3 URZ, URZ, URZ, URZ ;  /* 0x0000003f3f3ff290 */ /* 0x000fe2000fffe03f */
[----:B------:R0:W-:Y:S01]  /*18bf0*/  STL.64 [R1+0x80], R24 ;  /* 0x0000801801007387 */ /* 0x0001e20000100a00 */
[----:B------:R-:W-:Y:S01]  /*18c00*/  IMAD.MOV.U32 R2, RZ, RZ, R26 ;  /* 0x000000ffff027224 */ /* 0x000fe200078e001a */
[----:B------:R-:W-:Y:S02]  /*18c10*/  MOV R28, R27 ;  /* 0x0000001b001c7202 */ /* 0x000fe40000000f00 */
[----:B------:R-:W2:Y:S04]  /*18c20*/  LDL.LU.64 R26, [R1+0x2e28] ;  /* 0x002e2800011a7983 */ /* 0x000ea80000300a00 */
[----:B0-----:R-:W2:Y:S04]  /*18c30*/  LDL.LU.64 R24, [R1+0x2e20] ;  /* 0x002e200001187983 */ /* 0x001ea80000300a00 */
[----:B------:R-:W-:Y:S04]  /*18c40*/  STL [R1+0x2dac], R28 ;  /* 0x002dac1c01007387 */ /* 0x000fe80000100800 */
[----:B------:R-:W-:Y:S01]  /*18c50*/  STL [R1+0x2da8], R2 ;  /* 0x002da80201007387 */ /* 0x000fe20000100800 */
[----:B--2---:R-:W-:Y:S11]  /*18c60*/  HMMA.16816.F32.BF16 R12, R12, R4, R24 ;  /* 0x000000040c0c723c */ /* 0x004ff60000041818 */
[----:B------:R-:W-:Y:S11]  /*18c70*/  @!UPT UIADD3 URZ, URZ, URZ, URZ ;  /* 0x0000003f3f3ff290 */ /* 0x000ff6000fffe03f */
[----:B------:R-:W-:Y:S02]  /*18c80*/  @!UPT UIADD3 URZ, URZ, URZ, URZ ;  /* 0x0000003f3f3ff290 */ /* 0x000fe4000fffe03f */
[----:B------:R-:W-:Y:S01]  /*18c90*/  MOV R6, R12 ;  /* 0x0000000c00067202 */ /* 0x000fe20000000f00 */
[----:B------:R-:W-:Y:S01]  /*18ca0*/  IMAD.MOV.U32 R11, RZ, RZ, R14 ;  /* 0x000000ffff0b7224 */ /* 0x000fe200078e000e */
[----:B------:R-:W-:Y:S02]  /*18cb0*/  MOV R10, R13 ;  /* 0x0000000d000a7202 */ /* 0x000fe40000000f00 */
[----:B------:R-:W-:Y:S02]  /*18cc0*/  MOV R7, R15 ;  /* 0x0000000f00077202 */ /* 0x000fe40000000f00 */
[----:B------:R-:W0:Y:S04]  /*18cd0*/  LDSM.16.MT88.4 R12, [R29+0x7000] ;  /* 0x007000001d0c783b */ /* 0x000e280000004200 */
[----:B------:R-:W-:Y:S04]  /*18ce0*/  STL [R1+0x2db4], R10 ;  /* 0x002db40a01007387 */ /* 0x000fe80000100800 */
[----:B------:R-:W-:Y:S01]  /*18cf0*/  STL [R1+0x2db0], R6 ;  /* 0x002db00601007387 */ /* 0x000fe20000100800 */
[----:B0-----:R-:W-:Y:S01]  /*18d00*/  IMAD.MOV.U32 R26, RZ, RZ, R14 ;  /* 0x000000ffff1a7224 */ /* 0x001fe200078e000e */
[----:B------:R-:W-:-:S02]  /*18d10*/  MOV R27, R15 ;  /* 0x0000000f001b7202 */ /* 0x000fc40000000f00 */
[----:B------:R-:W-:Y:S01]  /*18d20*/  MOV R24, R12 ;  /* 0x0000000c00187202 */ /* 0x000fe20000000f00 */
[----:B------:R-:W4:Y:S01]  /*18d30*/  LDL.LU.64 R14, [R1+0x2e18] ;  /* 0x002e1800010e7983 */ /* 0x000f220000300a00 */
[----:B------:R-:W-:-:S03]  /*18d40*/  MOV R25, R13 ;  /* 0x0000000d00197202 */ /* 0x000fc60000000f00 */
[----:B------:R-:W4:Y:S04]  /*18d50*/  LDL.LU.64 R12, [R1+0x2e10] ;  /* 0x002e1000010c7983 */ /* 0x000f280000300a00 */
[----:B------:R-:W-:Y:S04]  /*18d60*/  STL.64 [R1+0x2dc0], R26 ;  /* 0x002dc01a01007387 */ /* 0x000fe80000100a00 */
[----:B------:R-:W-:Y:S01]  /*18d70*/  STL.64 [R1+0x2db8], R24 ;  /* 0x002db81801007387 */ /* 0x000fe20000100a00 */
[----:B----4-:R-:W-:Y:S11]  /*18d80*/  HMMA.16816.F32.BF16 R16, R12, R8, R16 ;  /* 0x000000080c10723c */ /* 0x010ff60000041810 */
[----:B------:R-:W-:Y:S11]  /*18d90*/  @!UPT UIADD3 URZ, URZ, URZ, URZ ;  /* 0x0000003f3f3ff290 */ /* 0x000ff6000fffe03f */
[----:B------:R-:W-:Y:S01]  /*18da0*/  @!UPT UIADD3 URZ, URZ, URZ, URZ ;  /* 0x0000003f3f3ff290 */ /* 0x000fe2000fffe03f */
[----:B------:R-:W-:Y:S01]  /*18db0*/  STL.64 [R1+0x130], R16 ;  /* 0x0001301001007387 */ /* 0x000fe20000100a00 */
[----:B------:R-:W-:-:S03]  /*18dc0*/  MOV R0, R18 ;  /* 0x0000001200007202 */ /* 0x000fc60000000f00 */
[----:B------:R3:W-:Y:S02]  /*18dd0*/  STL [R1+0x13c], R19 ;  /* 0x00013c1301007387 */ /* 0x0007e40000100800 */
[----:B---3--:R-:W-:Y:S02]  /*18de0*/  HMMA.16816.F32.BF16 R16, R12, R4, R20 ;  /* 0x000000040c10723c */ /* 0x008fe40000041814 */
[----:B------:R-:W2:Y:S11]  /*18df0*/  LDL.LU R12, [R1+0x10] ;  /* 0x00001000010c7983 */ /* 0x000eb60000300800 */
[----:B------:R-:W-:Y:S10]  /*18e00*/  @!UPT UIADD3 URZ, URZ, URZ, URZ ;  /* 0x0000003f3f3ff290 */ /* 0x000ff4000fffe03f */
[----:B------:R-:W-:Y:S04]  /*18e10*/  STL.64 [R1+0x150], R16 ;  /* 0x0001501001007387 */ /* 0x000fe80000100a00 */
[----:B------:R-:W-:Y:S04]  /*18e20*/  STL.64 [R1+0x158], R18 ;  /* 0x0001581201007387 */ /* 0x000fe80000100a00 */
[----:B------:R-:W2:Y:S04]  /*18e30*/  LDL.LU R13, [R1+0x14] ;  /* 0x00001400010d7983 */ /* 0x000ea80000300800 */
[----:B------:R-:W2:Y:S04]  /*18e40*/  LDL.LU R14, [R1+0x18] ;  /* 0x00001800010e7983 */ /* 0x000ea80000300800 */
[----:B------:R-:W2:Y:S04]  /*18e50*/  LDL.LU R15, [R1+0x1c] ;  /* 0x00001c00010f7983 */ /* 0x000ea80000300800 */
[----:B------:R-:W3:Y:S04]  /*18e60*/  LDL.LU R24, [R1+0xf0] ;  /* 0x0000f00001187983 */ /* 0x000ee80000300800 */
[----:B------:R-:W3:Y:S04]  /*18e70*/  LDL.LU R25, [R1+0xf4] ;  /* 0x0000f40001197983 */ /* 0x000ee80000300800 */
[----:B------:R-:W4:Y:S04]  /*18e80*/  LDL.LU R26, [R1+0xf8] ;  /* 0x0000f800011a7983 */ /* 0x000f280000300800 */
[----:B------:R-:W4:Y:S04]  /*18e90*/  LDL.LU R27, [R1+0xfc] ;  /* 0x0000fc00011b7983 */ /* 0x000f280000300800 */
[----:B----4-:R-:W-:Y:S04]  /*18ea0*/  STL.64 [R1+0x2dd0], R26 ;  /* 0x002dd01a01007387 */ /* 0x010fe80000100a00 */
[----:B---3--:R0:W-:Y:S04]  /*18eb0*/  STL.64 [R1+0x2dc8], R24 ;  /* 0x002dc81801007387 */ /* 0x0081e80000100a00 */
[----:B0-----:R-:W3:Y:S04]  /*18ec0*/  LDL.LU R24, [R1+0x1a0] ;  /* 0x0001a00001187983 */ /* 0x001ee80000300800 */
        /* <DEDUP_REMOVED lines=11> */
[----:B0-----:R-:W2:Y:S04]  /*18f80*/  LDL.LU R24, [R1+0x100] ;  /* 0x0001000001187983 */ /* 0x001ea80000300800 */
[----:B------:R-:W2:Y:S04]  /*18f90*/  LDL.LU R25, [R1+0x104] ;  /* 0x0001040001197983 */ /* 0x000ea80000300800 */
[----:B------:R-:W2:Y:S04]  /*18fa0*/  LDL.LU R26, [R1+0x108] ;  /* 0x00010800011a7983 */ /* 0x000ea80000300800 */
[----:B------:R-:W2:Y:S04]  /*18fb0*/  LDL.LU R27, [R1+0x10c] ;  /* 0x00010c00011b7983 */ /* 0x000ea80000300800 */
[----:B------:R-:W3:Y:S04]  /*18fc0*/  LDL.LU R16, [R1+0xb0] ;  /* 0x0000b00001107983 */ /* 0x000ee80000300800 */
[----:B------:R-:W3:Y:S04]  /*18fd0*/  LDL.LU R17, [R1+0xb4] ;  /* 0x0000b40001117983 */ /* 0x000ee80000300800 */
[----:B------:R-:W4:Y:S04]  /*18fe0*/  LDL.LU R18, [R1+0xb8] ;  /* 0x0000b80001127983 */ /* 0x000f280000300800 */
[----:B------:R-:W4:Y:S04]  /*18ff0*/  LDL.LU R19, [R1+0xbc] ;  /* 0x0000bc0001137983 */ /* 0x000f280000300800 */
[----:B------:R-:W5:Y:S04]  /*19000*/  LDL.LU R20, [R1+0xc0] ;  /* 0x0000c00001147983 */ /* 0x000f680000300800 */
[----:B------:R-:W5:Y:S04]  /*19010*/  LDL.LU R21, [R1+0xc4] ;  /* 0x0000c40001157983 */ /* 0x000f680000300800 */
[----:B------:R-:W3:Y:S04]  /*19020*/  LDL.LU R22, [R1+0xc8] ;  /* 0x0000c80001167983 */ /* 0x000ee80000300800 */
[----:B------:R-:W3:Y:S01]  /*19030*/  LDL.LU R23, [R1+0xcc] ;  /* 0x0000cc0001177983 */ /* 0x000ee20000300800 */
[----:B--2---:R-:W-:Y:S03]  /*19040*/  HMMA.16816.F32.BF16 R24, R12, R8, R24 ;  /* 0x000000080c18723c */ /* 0x004fe60000041818 */
[----:B---3--:R-:W-:Y:S04]  /*19050*/  STL.64 [R1+0x2d90], R22 ;  /* 0x002d901601007387 */ /* 0x008fe80000100a00 */
[----:B-----5:R0:W-:Y:S04]  /*19060*/  STL.64 [R1+0x2d88], R20 ;  /* 0x002d881401007387 */ /* 0x0201e80000100a00 */
[----:B0-----:R-:W2:Y:S04]  /*19070*/  LDL.LU R20, [R1+0xe0] ;  /* 0x0000e00001147983 */ /* 0x001ea80000300800 */
[----:B------:R-:W2:Y:S04]  /*19080*/  LDL.LU R21, [R1+0xe4] ;  /* 0x0000e40001157983 */ /* 0x000ea80000300800 */
[----:B------:R-:W2:Y:S04]  /*19090*/  LDL.LU R22, [R1+0xe8] ;  /* 0x0000e80001167983 */ /* 0x000ea80000300800 */
[----:B------:R-:W2:Y:S04]  /*190a0*/  LDL.LU R23, [R1+0xec] ;  /* 0x0000ec0001177983 */ /* 0x000ea80000300800 */
[----:B----4-:R0:W-:Y:S04]  /*190b0*/  STL.64 [R1+0x2d70], R18 ;  /* 0x002d701201007387 */ /* 0x0101e80000100a00 */
[----:B------:R1:W-:Y:S01]  /*190c0*/  STL.64 [R1+0x2d68], R16 ;  /* 0x002d681001007387 */ /* 0x0003e20000100a00 */
[----:B0-----:R-:W-:-:S03]  /*190d0*/  MOV R19, R3 ;  /* 0x0000000300137202 */ /* 0x001fc60000000f00 */
[----:B-1----:R-:W3:Y:S04]  /*190e0*/  LDL.LU R16, [R1+0xd0] ;  /* 0x0000d00001107983 */ /* 0x002ee80000300800 */
[----:B------:R-:W3:Y:S04]  /*190f0*/  LDL.LU R17, [R1+0xd4] ;  /* 0x0000d40001117983 */ /* 0x000ee80000300800 */
[----:B------:R-:W3:Y:S04]  /*19100*/  LDL.LU R18, [R1+0xd8] ;  /* 0x0000d80001127983 */ /* 0x000ee80000300800 */
[----:B------:R-:W4:Y:S04]  /*19110*/  LDL.LU R3, [R1+0x2e08] ;  /* 0x002e080001037983 */ /* 0x000f280000300800 */
[----:B------:R-:W-:Y:S04]  /*19120*/  STL.64 [R1+0x160], R24 ;  /* 0x0001601801007387 */ /* 0x000fe80000100a00 */
[----:B------:R-:W-:Y:S04]  /*19130*/  STL.64 [R1+0x168], R26 ;  /* 0x0001681a01007387 */ /* 0x000fe80000100a00 */
[----:B------:R-:W0:Y:S02]  /*19140*/  LDSM.16.MT88.4 R24, [R29+0x7080] ;  /* 0x007080001d18783b */ /* 0x000e240000004200 */
[----:B0-----:R-:W-:Y:S01]  /*19150*/  MOV R28, R26 ;  /* 0x0000001a001c7202 */ /* 0x001fe20000000f00 */
[----:B------:R-:W-:Y:S01]  /*19160*/  IMAD.MOV.U32 R10, RZ, RZ, R24 ;  /* 0x000000ffff0a7224 */ /* 0x000fe200078e0018 */
[----:B------:R-:W-:-:S02]  /*19170*/  MOV R2, R27 ;  /* 0x0000001b00027202 */ /* 0x000fc40000000f00 */
[----:B------:R-:W-:Y:S01]  /*19180*/  MOV R6, R25 ;  /* 0x0000001900067202 */ /* 0x000fe20000000f00 */
[----:B------:R-:W5:Y:S04]  /*19190*/  LDL.LU.64 R26, [R1+0x2e00] ;  /* 0x002e0000011a7983 */ /* 0x000f680000300a00 */
[----:B------:R-:W5:Y:S04]  /*191a0*/  LDL.LU.64 R24, [R1+0x2df8] ;  /* 0x002df80001187983 */ /* 0x000f680000300a00 */
[----:B------:R-:W-:Y:S01]  /*191b0*/  STL [R1+0x2cf8], R29 ;  /* 0x002cf81d01007387 */ /* 0x000fe20000100800 */
[----:B-----5:R-:W-:Y:S03]  /*191c0*/  HMMA.16816.F32.BF16 R12, R12, R4, R24 ;  /* 0x000000040c0c723c */ /* 0x020fe60000041818 */
[----:B------:R-:W5:Y:S04]  /*191d0*/  LDL.LU.64 R26, [R1+0x2df0] ;  /* 0x002df000011a7983 */ /* 0x000f680000300a00 */
[----:B------:R-:W5:Y:S11]  /*191e0*/  LDL.LU.64 R24, [R1+0x2de8] ;  /* 0x002de80001187983 */ /* 0x000f760000300a00 */
[----:B------:R-:W-:Y:S05]  /*191f0*/  @!UPT UIADD3 URZ, URZ, URZ, URZ ;  /* 0x0000003f3f3ff290 */ /* 0x000fea000fffe03f */
[----:B------:R-:W-:Y:S04]  /*19200*/  STL.64 [R1+0x140], R12 ;  /* 0x0001400c01007387 */ /* 0x000fe80000100a00 */
[----:B------:R-:W-:Y:S04]  /*19210*/  STL.64 [R1+0x148], R14 ;  /* 0x0001480e01007387 */ /* 0x000fe80000100a00 */
[----:B----4-:R-:W0:Y:S04]  /*19220*/  LDSM.16.MT88.4 R12, [R3+0x7000] ;  /* 0x00700000030c783b */ /* 0x010e280000004200 */
[----:B0-----:R-:W-:Y:S04]  /*19230*/  STL.64 [R1+0x40], R12 ;  /* 0x0000400c01007387 */ /* 0x001fe80000100a00 */
[----:B------:R0:W-:Y:S04]  /*19240*/  STL.64 [R1+0x48], R14 ;  /* 0x0000480e01007387 */ /* 0x0001e80000100a00 */
[----:B0-----:R-:W5:Y:S04]  /*19250*/  LDL.LU.64 R14, [R1+0x2de0] ;  /* 0x002de000010e7983 */ /* 0x001f680000300a00 */
[----:B------:R-:W5:Y:S02]  /*19260*/  LDL.LU.64 R12, [R1+0x2dd8] ;  /* 0x002dd800010c7983 */ /* 0x000f640000300a00 */
[C---:B-----5:R-:W-:Y:S11]  /*19270*/  HMMA.16816.F32.BF16 R24, R12.reuse, R8, R24 ;  /* 0x000000080c18723c */ /* 0x060ff60000041818 */
        /* <DEDUP_REMOVED lines=8> */
[----:B------:R-:W5:Y:S11]  /*19300*/  LDL.LU.64 R24, [R1+0x2db8] ;  /* 0x002db80001187983 */ /* 0x000f760000300a00 */
[----:B------:R-:W-:Y:S06]  /*19310*/  @!UPT UIADD3 URZ, URZ, URZ, URZ ;  /* 0x0000003f3f3ff290 */ /* 0x000fec000fffe03f */
[----:B------:R0:W-:Y:S04]  /*19320*/  STL.64 [R1+0x180], R12 ;  /* 0x0001800c01007387 */ /* 0x0001e80000100a00 */
[----:B------:R1:W-:Y:S01]  /*19330*/  STL.64 [R1+0x188], R14 ;  /* 0x0001880e01007387 */ /* 0x0003e20000100a00 */
[----:B0-----:R-:W-:Y:S01]  /*19340*/  IMAD.MOV.U32 R12, RZ, RZ, R10 ;  /* 0x000000ffff0c7224 */ /* 0x001fe200078e000a */
[----:B------:R-:W-:Y:S02]  /*19350*/  MOV R13, R6 ;  /* 0x00000006000d7202 */ /* 0x000fe40000000f00 */
[----:B------:R-:W2:Y:S01]  /*19360*/  LDL.LU R10, [R1+0x2db4] ;  /* 0x002db400010a7983 */ /* 0x000ea20000300800 */
[----:B-1----:R-:W-:Y:S02]  /*19370*/  MOV R14, R28 ;  /* 0x0000001c000e7202 */ /* 0x002fe40000000f00 */
[----:B------:R-:W-:Y:S01]  /*19380*/  MOV R15, R2 ;  /* 0x00000002000f7202 */ /* 0x000fe20000000f00 */
[----:B------:R-:W2:Y:S04]  /*19390*/  LDL.LU R6, [R1+0x2db0] ;  /* 0x002db00001067983 */ /* 0x000ea80000300800 */
[----:B------:R-:W2:Y:S04]  /*193a0*/  LDL.LU R28, [R1+0x2dac] ;  /* 0x002dac00011c7983 */ /* 0x000ea80000300800 */
[----:B------:R-:W2:Y:S04]  /*193b0*/  LDL.LU R2, [R1+0x2da8] ;  /* 0x002da80001027983 */ /* 0x000ea80000300800 */
[----:B------:R4:W-:Y:S04]  /*193c0*/  STL.64 [R1+0x2d08], R14 ;  /* 0x002d080e01007387 */ /* 0x0009e80000100a00 */
[----:B------:R5:W-:Y:S01]  /*193d0*/  STL.64 [R1+0x2d00], R12 ;  /* 0x002d000c01007387 */ /* 0x000be20000100a00 */
[----:B----4-:R-:W-:Y:S01]  /*193e0*/  MOV R14, R26 ;  /* 0x0000001a000e7202 */ /* 0x010fe20000000f00 */
[----:B-----5:R-:W-:Y:S01]  /*193f0*/  IMAD.MOV.U32 R12, RZ, RZ, R24 ;  /* 0x000000ffff0c7224 */ /* 0x020fe200078e0018 */
[----:B------:R-:W-:Y:S01]  /*19400*/  MOV R13, R25 ;  /* 0x00000019000d7202 */ /* 0x000fe20000000f00 */
[----:B------:R-:W2:Y:S01]  /*19410*/  LDL.LU R24, [R1+0x2da4] ;  /* 0x002da40001187983 */ /* 0x000ea20000300800 */
[----:B------:R-:W-:-:S03]  /*19420*/  MOV R15, R27 ;  /* 0x0000001b000f7202 */ /* 0x000fc60000000f00 */
[----:B------:R-:W2:Y:S04]  /*19430*/  LDL.LU R25, [R1+0x2da0] ;  /* 0x002da00001197983 */ /* 0x000ea80000300800 */
[----:B------:R-:W2:Y:S04]  /*19440*/  LDL.LU R26, [R1+0x2d9c] ;  /* 0x002d9c00011a7983 */ /* 0x000ea80000300800 */
[----:B------:R-:W2:Y:S04]  /*19450*/  LDL.LU R27, [R1+0x2d98] ;  /* 0x002d9800011b7983 */ /* 0x000ea80000300800 */
[----:B------:R-:W-:Y:S04]  /*19460*/  STL.64 [R1+0x2d38], R14 ;  /* 0x002d380e01007387 */ /* 0x000fe80000100a00 */
[----:B------:R0:W-:Y:S04]  /*19470*/  STL.64 [R1+0x2d30], R12 ;  /* 0x002d300c01007387 */ /* 0x0001e80000100a00 */
[----:B0-----:R-:W4:Y:S04]  /*19480*/  LDL.LU R12, [R1+0x70] ;  /* 0x00007000010c7983 */ /* 0x001f280000300800 */
[----:B------:R-:W4:Y:S04]  /*19490*/  LDL.LU R13, [R1+0x74] ;  /* 0x00007400010d7983 */ /* 0x000f280000300800 */
[----:B------:R-:W4:Y:S04]  /*194a0*/  LDL.LU R14, [R1+0x78] ;  /* 0x00007800010e7983 */ /* 0x000f280000300800 */
[----:B------:R-:W4:Y:S01]  /*194b0*/  LDL.LU R15, [R1+0x7c] ;  /* 0x00007c00010f7983 */ /* 0x000f220000300800 */
        /* <DEDUP_REMOVED lines=31> */
[----:B------:R-:W3:Y:S01]  /*196b0*/  LDL.LU R21, [R1+0x84] ;  /* 0x0000840001157983 */ /* 0x000ee20000300800 */
[----:B-1----:R-:W-:Y:S01]  /*196c0*/  IMAD.MOV.U32 R22, RZ, RZ, R2 ;  /* 0x000000ffff167224 */ /* 0x002fe200078e0002 */
[----:B------:R-:W-:-:S02]  /*196d0*/  MOV R23, R28 ;  /* 0x0000001c00177202 */ /* 0x000fc40000000f00 */
[----:B------:R-:W5:Y:S04]  /*196e0*/  LDL.LU R2, [R1+0x2d54] ;  /* 0x002d540001027983 */ /* 0x000f680000300800 */
[----:B------:R-:W2:Y:S04]  /*196f0*/  LDL.LU R28, [R1+0x2d50] ;  /* 0x002d5000011c7983 */ /* 0x000ea80000300800 */
[----:B------:R-:W-:Y:S04]  /*19700*/  STL.64 [R1+0x2d18], R22 ;  /* 0x002d181601007387 */ /* 0x000fe80000100a00 */
[----:B---3--:R0:W-:Y:S04]  /*19710*/  STL.64 [R1+0x2d10], R20 ;  /* 0x002d101401007387 */ /* 0x0081e80000100a00 */
[----:B0-----:R-:W3:Y:S04]  /*19720*/  LDL.LU R20, [R1+0x60] ;  /* 0x0000600001147983 */ /* 0x001ee80000300800 */
[----:B------:R-:W3:Y:S04]  /*19730*/  LDL.LU R21, [R1+0x64] ;  /* 0x0000640001157983 */ /* 0x000ee80000300800 */
[----:B------:R-:W3:Y:S04]  /*19740*/  LDL.LU R22, [R1+0x68] ;  /* 0x0000680001167983 */ /* 0x000ee80000300800 */
[----:B------:R-:W3:Y:S01]  /*19750*/  LDL.LU R23, [R1+0x6c] ;  /* 0x00006c0001177983 */ /* 0x000ee20000300800 */
[C---:B----4-:R-:W-:Y:S08]  /*19760*/  HMMA.16816.F32.BF16 R12, R16.reuse, R4, R12 ;  /* 0x00000004100c723c */ /* 0x050ff0000004180c */
[----:B--2---:R-:W-:Y:S07]  /*19770*/  HMMA.16816.F32.BF16 R24, R16, R8, R24 ;  /* 0x000000081018723c */ /* 0x004fee0000041818 */
[----:B------:R-:W-:Y:S01]  /*19780*/  IMAD.MOV.U32 R16, RZ, RZ, R6 ;  /* 0x000000ffff107224 */ /* 0x000fe200078e0006 */
[----:B------:R-:W-:-:S02]  /*19790*/  MOV R17, R10 ;  /* 0x0000000a00117202 */ /* 0x000fc40000000f00 */
[----:B------:R-:W-:Y:S02]  /*197a0*/  MOV R18, R11 ;  /* 0x0000000b00127202 */ /* 0x000fe40000000f00 */
[----:B------:R-:W-:Y:S01]  /*197b0*/  MOV R19, R7 ;  /* 0x0000000700137202 */ /* 0x000fe20000000f00 */
[----:B---3--:R-:W-:Y:S04]  /*197c0*/  STL.64 [R1+0x2d28], R22 ;  /* 0x002d281601007387 */ /* 0x008fe80000100a00 */
[----:B------:R0:W-:Y:S04]  /*197d0*/  STL.64 [R1+0x2d20], R20 ;  /* 0x002d201401007387 */ /* 0x0001e80000100a00 */
[----:B0-----:R-:W2:Y:S04]  /*197e0*/  LDL.LU R20, [R1+0x90] ;  /* 0x0000900001147983 */ /* 0x001ea80000300800 */
[----:B------:R-:W2:Y:S01]  /*197f0*/  LDL.LU R21, [R1+0x94] ;  /* 0x0000940001157983 */ /* 0x000ea20000300800 */
[----:B------:R-:W-:-:S03]  /*19800*/  MOV R23, R28 ;  /* 0x0000001c00177202 */ /* 0x000fc60000000f00 */
[----:B------:R-:W2:Y:S01]  /*19810*/  LDL.LU R22, [R1+0x98] ;  /* 0x0000980001167983 */ /* 0x000ea20000300800 */
[----:B------:R-:W-:-:S03]  /*19820*/  MOV R28, R15 ;  /* 0x0000000f001c7202 */ /* 0x000fc60000000f00 */
[----:B------:R-:W-:Y:S04]  /*19830*/  STL.64 [R1+0xe0], R12 ;  /* 0x0000e00c01007387 */ /* 0x000fe80000100a00 */
[----:B------:R-:W-:Y:S04]  /*19840*/  STL.64 [R1+0xf0], R24 ;  /* 0x0000f01801007387 */ /* 0x000fe80000100a00 */
[----:B------:R-:W-:Y:S04]  /*19850*/  STL.64 [R1+0xf8], R26 ;  /* 0x0000f81a01007387 */ /* 0x000fe80000100a00 */
[----:B------:R-:W-:Y:S04]  /*19860*/  STL [R1+0xe8], R14 ;  /* 0x0000e80e01007387 */ /* 0x000fe80000100800 */
[----:B------:R-:W0:Y:S04]  /*19870*/  LDSM.16.MT88.4 R12, [R3+0x7080] ;  /* 0x00708000030c783b */ /* 0x000e280000004200 */
[----:B------:R-:W3:Y:S04]  /*19880*/  LDL.LU R6, [R1+0x2d4c] ;  /* 0x002d4c0001067983 */ /* 0x000ee80000300800 */
[----:B------:R-:W2:Y:S04]  /*19890*/  LDL.LU R10, [R1+0x2d48] ;  /* 0x002d4800010a7983 */ /* 0x000ea80000300800 */
[----:B------:R-:W2:Y:S04]  /*198a0*/  LDL.LU R11, [R1+0x2d44] ;  /* 0x002d4400010b7983 */ /* 0x000ea80000300800 */
[----:B------:R-:W3:Y:S04]  /*198b0*/  LDL.LU R7, [R1+0x2d40] ;  /* 0x002d400001077983 */ /* 0x000ee80000300800 */
[----:B------:R-:W-:Y:S01]  /*198c0*/  STL [R1+0x2cc8], R28 ;  /* 0x002cc81c01007387 */ /* 0x000fe20000100800 */
[----:B0-----:R-:W-:Y:S01]  /*198d0*/  MOV R25, R14 ;  /* 0x0000000e00197202 */ /* 0x001fe20000000f00 */
[----:B------:R-:W-:Y:S01]  /*198e0*/  IMAD.MOV.U32 R29, RZ, RZ, R12 ;  /* 0x000000ffff1d7224 */ /* 0x000fe200078e000c */
[----:B------:R-:W-:-:S02]  /*198f0*/  MOV R24, R15 ;  /* 0x0000000f00187202 */ /* 0x000fc40000000f00 */
[----:B------:R-:W-:Y:S01]  /*19900*/  MOV R26, R13 ;  /* 0x0000000d001a7202 */ /* 0x000fe20000000f00 */
[----:B------:R-:W2:Y:S04]  /*19910*/  LDL.LU.64 R14, [R1+0x2d38] ;  /* 0x002d3800010e7983 */ /* 0x000ea80000300a00 */
[----:B------:R-:W2:Y:S04]  /*19920*/  LDL.LU.64 R12, [R1+0x2d30] ;  /* 0x002d3000010c7983 */ /* 0x000ea80000300a00 */
[----:B------:R-:W-:Y:S01]  /*19930*/  STL [R1+0x2ccc], R3 ;  /* 0x002ccc0301007387 */ /* 0x000fe20000100800 */
[C---:B--2---:R-:W-:Y:S11]  /*19940*/  HMMA.16816.F32.BF16 R20, R12.reuse, R10, R20 ;  /* 0x0000000a0c14723c */ /* 0x044ff60000041814 */
[----:B------:R-:W-:Y:S11]  /*19950*/  @!UPT UIADD3 URZ, URZ, URZ, URZ ;  /* 0x0000003f3f3ff290 */ /* 0x000ff6000fffe03f */
[----:B------:R-:W-:Y:S01]  /*19960*/  @!UPT UIADD3 URZ, URZ, URZ, URZ ;  /* 0x0000003f3f3ff290 */ /* 0x000fe2000fffe03f */
[----:B------:R0:W-:Y:S01]  /*19970*/  STL.64 [R1+0xb8], R22 ;  /* 0x0000b81601007387 */ /* 0x0001e20000100a00 */
[----:B------:R-:W-:Y:S01]  /*19980*/  IMAD.MOV.U32 R4, RZ, RZ, R20 ;  /* 0x000000ffff047224 */ /* 0x000fe200078e0014 */
[----:B------:R-:W-:Y:S02]  /*19990*/  MOV R5, R21 ;  /* 0x0000001500057202 */ /* 0x000fe40000000f00 */
[----:B0-----:R-:W3:Y:S04]  /*199a0*/  LDL.LU.64 R22, [R1+0x2d28] ;  /* 0x002d280001167983 */ /* 0x001ee80000300a00 */
[----:B------:R-:W3:Y:S04]  /*199b0*/  LDL.LU.64 R20, [R1+0x2d20] ;  /* 0x002d200001147983 */ /* 0x000ee80000300a00 */
[----:B------:R-:W-:Y:S04]  /*199c0*/  STL [R1+0x2c48], R5 ;  /* 0x002c480501007387 */ /* 0x000fe80000100800 */
[----:B------:R-:W-:Y:S01]  /*199d0*/  STL [R1+0x2c44], R4 ;  /* 0x002c440401007387 */ /* 0x000fe20000100800 */
[----:B---3--:R-:W-:Y:S03]  /*199e0*/  HMMA.16816.F32.BF16 R12, R12, R6, R20 ;  /* 0x000000060c0c723c */ /* 0x008fe60000041814 */
[----:B------:R-:W2:Y:S04]  /*199f0*/  LDL.LU.64 R22, [R1+0x2d18] ;  /* 0x002d180001167983 */ /* 0x000ea80000300a00 */
[----:B------:R-:W2:Y:S11]  /*19a00*/  LDL.LU.64 R20, [R1+0x2d10] ;  /* 0x002d100001147983 */ /* 0x000eb60000300a00 */
[----:B------:R-:W-:Y:S05]  /*19a10*/  @!UPT UIADD3 URZ, URZ, URZ, URZ ;  /* 0x0000003f3f3ff290 */ /* 0x000fea000fffe03f */
[----:B------:R-:W-:Y:S01]  /*19a20*/  STL.64 [R1+0xd0], R12 ;  /* 0x0000d00c01007387 */ /* 0x000fe20000100a00 */
[----:B------:R-:W-:Y:S02]  /*19a30*/  MOV R9, R14 ;  /* 0x0000000e00097202 */ /* 0x000fe40000000f00 */
[----:B------:R-:W-:Y:S01]  /*19a40*/  MOV R8, R15 ;  /* 0x0000000f00087202 */ /* 0x000fe20000000f00 */
[----:B------:R-:W3:Y:S04]  /*19a50*/  LDL R27, [R1+0x764] ;  /* 0x00076400011b7983 */ /* 0x000ee80000100800 */
[----:B-----5:R-:W0:Y:S04]  /*19a60*/  LDSM.16.MT88.4 R12, [R2+0x7000] ;  /* 0x00700000020c783b */ /* 0x020e280000004200 */
[----:B------:R-:W-:Y:S04]  /*19a70*/  STL [R1+0x2c4c], R8 ;  /* 0x002c4c0801007387 */ /* 0x000fe80000100800 */
[----:B------:R-:W-:Y:S01]  /*19a80*/  STL [R1+0x2c40], R9 ;  /* 0x002c400901007387 */ /* 0x000fe20000100800 */
[----:B0-----:R-:W-:-:S03]  /*19a90*/  IMAD.MOV.U32 R3, RZ, RZ, R14 ;  /* 0x000000ffff037224 */ /* 0x001fc600078e000e */
[----:B------:R0:W-:Y:S01]  /*19aa0*/  STL.64 [R1+0x10], R12 ;  /* 0x0000100c01007387 */ /* 0x0001e20000100a00 */
[----:B------:R-:W-:-:S03]  /*19ab0*/  MOV R28, R15 ;  /* 0x0000000f001c7202 */ /* 0x000fc60000000f00 */
[----:B------:R-:W2:Y:S04]  /*19ac0*/  LDL.LU.64 R14, [R1+0x2d08] ;  /* 0x002d0800010e7983 */ /* 0x000ea80000300a00 */
[----:B0-----:R-:W2:Y:S04]  /*19ad0*/  LDL.LU.64 R12, [R1+0x2d00] ;  /* 0x002d0000010c7983 */ /* 0x001ea80000300a00 */
[----:B------:R-:W-:Y:S04]  /*19ae0*/  STL [R1+0x2cd4], R3 ;  /* 0x002cd40301007387 */ /* 0x000fe80000100800 */
[----:B------:R-:W-:Y:S01]  /*19af0*/  STL [R1+0x2cd0], R28 ;  /* 0x002cd01c01007387 */ /* 0x000fe20000100800 */
[----:B--2---:R-:W-:Y:S11]  /*19b00*/  HMMA.16816.F32.BF16 R20, R12, R10, R20 ;  /* 0x0000000a0c14723c */ /* 0x004ff60000041814 */
[----:B------:R-:W-:Y:S11]  /*19b10*/  @!UPT UIADD3 URZ, URZ, URZ, URZ ;  /* 0x0000003f3f3ff290 */ /* 0x000ff6000fffe03f */
[----:B------:R-:W-:Y:S01]  /*19b20*/  @!UPT UIADD3 URZ, URZ, URZ, URZ ;  /* 0x0000003f3f3ff290 */ /* 0x000fe2000fffe03f */
[----:B------:R0:W-:Y:S04]  /*19b30*/  STL.64 [R1+0xc0], R20 ;  /* 0x0000c01401007387 */ /* 0x0001e80000100a00 */
[----:B------:R1:W-:Y:S04]  /*19b40*/  STL.64 [R1+0xc8], R22 ;  /* 0x0000c81601007387 */ /* 0x0003e80000100a00 */
[----:B0-----:R-:W2:Y:S04]  /*19b50*/  LDL.LU R20, [R1+0x130] ;  /* 0x0001300001147983 */ /* 0x001ea80000300800 */
[----:B------:R-:W2:Y:S01]  /*19b60*/  LDL.LU R21, [R1+0x134] ;  /* 0x0001340001157983 */ /* 0x000ea20000300800 */
[----:B-1----:R-:W-:-:S03]  /*19b70*/  MOV R22, R0 ;  /* 0x0000000000167202 */ /* 0x002fc60000000f00 */
[----:B------:R-:W4:Y:S01]  /*19b80*/  LDL.LU R0, [R1+0x2cfc] ;  /* 0x002cfc0001007983 */ /* 0x000f220000300800 */
[----:B------:R-:W-:Y:S03]  /*19b90*/  HMMA.16816.F32.BF16 R16, R12, R6, R16 ;  /* 0x000000060c10723c */ /* 0x000fe60000041810 */
[----:B------:R-:W0:Y:S04]  /*19ba0*/  LDSM.16.MT88.4 R12, [R2+0x7080] ;  /* 0x00708000020c783b */ /* 0x000e280000004200 */
[----:B------:R-:W2:Y:S11]  /*19bb0*/  LDL.LU R23, [R1+0x13c] ;  /* 0x00013c0001177983 */ /* 0x000eb60000300800 */
[----:B------:R-:W-:Y:S05]  /*19bc0*/  @!UPT UIADD3 URZ, URZ, URZ, URZ ;  /* 0x0000003f3f3ff290 */ /* 0x000fea000fffe03f */
[----:B------:R-:W-:Y:S04]  /*19bd0*/  STL.64 [R1+0x70], R16 ;  /* 0x0000701001007387 */ /* 0x000fe80000100a00 */
[----:B------:R-:W-:Y:S04]  /*19be0*/  STL.64 [R1+0x78], R18 ;  /* 0x0000781201007387 */ /* 0x000fe80000100a00 */
[----:B0-----:R-:W-:Y:S01]  /*19bf0*/  STL [R1], R12 ;  /* 0x0000000c01007387 */ /* 0x001fe20000100800 */
[----:B------:R-:W-:Y:S01]  /*19c00*/  MOV R3, R13 ;  /* 0x0000000d00037202 */ /* 0x000fe20000000f00 */
[----:B------:R-:W-:-:S02]  /*19c10*/  IMAD.MOV.U32 R28, RZ, RZ, R14 ;  /* 0x000000ffff1c7224 */ /* 0x000fc400078e000e */
[----:B------:R-:W-:Y:S04]  /*19c20*/  STL [R1+0xc], R15 ;  /* 0x00000c0f01007387 */ /* 0x000fe80000100800 */
[----:B----4-:R-:W0:Y:S04]  /*19c30*/  LDSM.16.MT88.4 R12, [R0+0x7000] ;  /* 0x00700000000c783b */ /* 0x010e280000004200 */
[----:B------:R-:W1:Y:S04]  /*19c40*/  LDSM.16.MT88.4 R16, [R0+0x7080] ;  /* 0x007080000010783b */ /* 0x000e680000004200 */
[----:B0-----:R-:W-:Y:S04]  /*19c50*/  STL.64 [R1+0x2c78], R14 ;  /* 0x002c780e01007387 */ /* 0x001fe80000100a00 */
[----:B------:R0:W-:Y:S04]  /*19c60*/  STL.64 [R1+0x2c70], R12 ;  /* 0x002c700c01007387 */ /* 0x0001e80000100a00 */
[----:B0-----:R-:W4:Y:S04]  /*19c70*/  LDL.LU R12, [R1+0x160] ;  /* 0x00016000010c7983 */ /* 0x001f280000300800 */
[----:B------:R-:W4:Y:S04]  /*19c80*/  LDL.LU R13, [R1+0x164] ;  /* 0x00016400010d7983 */ /* 0x000f280000300800 */
[----:B------:R-:W5:Y:S04]  /*19c90*/  LDL.LU R14, [R1+0x168] ;  /* 0x00016800010e7983 */ /* 0x000f680000300800 */
[----:B------:R-:W5:Y:S04]  /*19ca0*/  LDL.LU R15, [R1+0x16c] ;  /* 0x00016c00010f7983 */ /* 0x000f680000300800 */
[----:B-----5:R-:W-:Y:S04]  /*19cb0*/  STL.64 [R1+0x2ce0], R14 ;  /* 0x002ce00e01007387 */ /* 0x020fe80000100a00 */
[----:B----4-:R0:W-:Y:S04]  /*19cc0*/  STL.64 [R1+0x2cd8], R12 ;  /* 0x002cd80c01007387 */ /* 0x0101e80000100a00 */
[----:B0-----:R-:W2:Y:S04]  /*19cd0*/  LDL.LU R12, [R1+0x40] ;  /* 0x00004000010c7983 */ /* 0x001ea80000300800 */
[----:B------:R-:W2:Y:S04]  /*19ce0*/  LDL.LU R13, [R1+0x44] ;  /* 0x00004400010d7983 */ /* 0x000ea80000300800 */
[----:B------:R-:W2:Y:S04]  /*19cf0*/  LDL.LU R14, [R1+0x48] ;  /* 0x00004800010e7983 */ /* 0x000ea80000300800 */
[----:B------:R-:W2:Y:S04]  /*19d00*/  LDL.LU R15, [R1+0x4c] ;  /* 0x00004c00010f7983 */ /* 0x000ea80000300800 */
[----:B-1----:R-:W-:Y:S04]  /*19d10*/  STL.64 [R1+0x2c58], R18 ;  /* 0x002c581201007387 */ /* 0x002fe80000100a00 */
[----:B------:R0:W-:Y:S02]  /*19d20*/  STL.64 [R1+0x2c50], R16 ;  /* 0x002c501001007387 */ /* 0x0001e40000100a00 */
[----:B0-----:R-:W-:-:S02]  /*19d30*/  MOV R16, R29 ;  /* 0x0000001d00107202 */ /* 0x001fc40000000f00 */
[----:B------:R-:W4:Y:S01]  /*19d40*/  LDL.LU R29, [R1+0x2cf8] ;  /* 0x002cf800011d7983 */ /* 0x000f220000300800 */
[----:B------:R-:W-:Y:S01]  /*19d50*/  MOV R18, R25 ;  /* 0x0000001900127202 */ /* 0x000fe20000000f00 */
[----:B------:R-:W-:Y:S01]  /*19d60*/  IMAD.MOV.U32 R19, RZ, RZ, R24 ;  /* 0x000000ffff137224 */ /* 0x000fe200078e0018 */
[----:B------:R-:W-:-:S04]  /*19d70*/  MOV R17, R26 ;  /* 0x0000001a00117202 */ /* 0x000fc80000000f00 */
[----:B------:R-:W-:Y:S04]  /*19d80*/  STL.64 [R1+0x2cf0], R18 ;  /* 0x002cf01201007387 */ /* 0x000fe80000100a00 */
[----:B------:R0:W-:Y:S04]  /*19d90*/  STL.64 [R1+0x2ce8], R16 ;  /* 0x002ce81001007387 */ /* 0x0001e80000100a00 */
[----:B0-----:R-:W5:Y:S04]  /*19da0*/  LDL.LU R16, [R1+0x150] ;  /* 0x0001500001107983 */ /* 0x001f680000300800 */
[----:B------:R-:W5:Y:S04]  /*19db0*/  LDL.LU R17, [R1+0x154] ;  /* 0x0001540001117983 */ /* 0x000f680000300800 */
[----:B------:R-:W5:Y:S04]  /*19dc0*/  LDL.LU R18, [R1+0x158] ;  /* 0x0001580001127983 */ /* 0x000f680000300800 */
[----:B------:R-:W5:Y:S01]  /*19dd0*/  LDL.LU R19, [R1+0x15c] ;  /* 0x00015c0001137983 */ /* 0x000f620000300800 */
[----:B--2---:R-:W-:Y:S11]  /*19de0*/  HMMA.16816.F32.BF16 R20, R12, R10, R20 ;  /* 0x0000000a0c14723c */ /* 0x004ff60000041814 */
[----:B------:R-:W-:Y:S11]  /*19df0*/  @!UPT UIADD3 URZ, URZ, URZ, URZ ;  /* 0x0000003f3f3ff290 */ /* 0x000ff6000fffe03f */
[----:B------:R-:W-:Y:S01]  /*19e00*/  @!UPT UIADD3 URZ, URZ, URZ, URZ ;  /* 0x0000003f3f3ff290 */ /* 0x000fe2000fffe03f */
[----:B------:R-:W-:Y:S04]  /*19e10*/  STL.64 [R1+0x90], R20 ;  /* 0x0000901401007387 */ /* 0x000fe80000100a00 */
[----:B------:R-:W-:Y:S04]  /*19e20*/  STL.64 [R1+0x98], R22 ;  /* 0x0000981601007387 */ /* 0x000fe80000100a00 */
[----:B----4-:R-:W0:Y:S02]  /*19e30*/  LDSM.16.MT88.4 R20, [R29+0x8000] ;  /* 0x008000001d14783b */ /* 0x010e240000004200 */
[----:B0-----:R-:W-:Y:S01]  /*19e40*/  MOV R8, R20 ;  /* 0x0000001400087202 */ /* 0x001fe20000000f00 */
[----:B------:R-:W-:Y:S01]  /*19e50*/  IMAD.MOV.U32 R9, RZ, RZ, R23 ;  /* 0x000000ffff097224 */ /* 0x000fe200078e0017 */
[----:B------:R-:W-:-:S02]  /*19e60*/  MOV R5, R21 ;  /* 0x0000001500057202 */ /* 0x000fc40000000f00 */
[----:B------:R-:W-:Y:S02]  /*19e70*/  MOV R4, R22 ;  /* 0x0000001600047202 */ /* 0x000fe40000000f00 */
[----:B---3--:R-:W0:Y:S01]  /*19e80*/  LDSM.16.M88.4 R20, [R27+0x10100] ;  /* 0x010100001b14783b */ /* 0x008e220000000200 */
[----:B-----5:R-:W-:Y:S03]  /*19e90*/  HMMA.16816.F32.BF16 R12, R12, R6, R16 ;  /* 0x000000060c0c723c */ /* 0x020fe60000041810 */
[----:B------:R-:W1:Y:S04]  /*19ea0*/  LDSM.16.M88.4 R24, [R27+0x14100] ;  /* 0x014100001b18783b */ /* 0x000e680000000200 */
[----:B0-----:R-:W-:Y:S04]  /*19eb0*/  STL [R1+0x2b1c], R22 ;  /* 0x002b1c1601007387 */ /* 0x001fe80000100800 */
[----:B------:R-:W-:Y:S04]  /*19ec0*/  STL [R1+0x2b18], R23 ;  /* 0x002b181701007387 */ /* 0x000fe80000100800 */
[----:B------:R-:W2:Y:S04]  /*19ed0*/  LDL.LU.64 R18, [R1+0x2cf0] ;  /* 0x002cf00001127983 */ /* 0x000ea80000300a00 */
[----:B------:R-:W2:Y:S04]  /*19ee0*/  LDL.LU.64 R16, [R1+0x2ce8] ;  /* 0x002ce80001107983 */ /* 0x000ea80000300a00 */
[----:B------:R-:W-:Y:S04]  /*19ef0*/  STL.64 [R1+0x80], R12 ;  /* 0x0000800c01007387 */ /* 0x000fe80000100a00 */
[----:B------:R0:W-:Y:S04]  /*19f00*/  STL.64 [R1+0x88], R14 ;  /* 0x0000880e01007387 */ /* 0x0001e80000100a00 */
[----:B0-----:R-:W2:Y:S04]  /*19f10*/  LDL.LU.64 R14, [R1+0x2ce0] ;  /* 0x002ce000010e7983 */ /* 0x001ea80000300a00 */
[----:B------:R-:W2:Y:S04]  /*19f20*/  LDL.LU.64 R12, [R1+0x2cd8] ;  /* 0x002cd800010c7983 */ /* 0x000ea80000300a00 */
[----:B-1----:R0:W-:Y:S04]  /*19f30*/  STL [R1+0x2c14], R24 ;  /* 0x002c141801007387 */ /* 0x0021e80000100800 */
[----:B------:R1:W-:Y:S04]  /*19f40*/  STL [R1+0x2c10], R25 ;  /* 0x002c101901007387 */ /* 0x0003e80000100800 */
[----:B------:R3:W-:Y:S04]  /*19f50*/  STL [R1+0x2b20], R26 ;  /* 0x002b201a01007387 */ /* 0x0007e80000100800 */
[----:B------:R4:W-:Y:S04]  /*19f60*/  STL [R1+0x2b00], R27 ;  /* 0x002b001b01007387 */ /* 0x0009e80000100800 */
[----:B0-----:R-:W5:Y:S04]  /*19f70*/  LDL.LU R24, [R1+0x140] ;  /* 0x0001400001187983 */ /* 0x001f680000300800 */
[----:B-1----:R-:W5:Y:S04]  /*19f80*/  LDL.LU R25, [R1+0x144] ;  /* 0x0001440001197983 */ /* 0x002f680000300800 */
[----:B---3--:R-:W5:Y:S04]  /*19f90*/  LDL.LU R26, [R1+0x148] ;  /* 0x00014800011a7983 */ /* 0x008f680000300800 */
[----:B----4-:R-:W5:Y:S01]  /*19fa0*/  LDL.LU R27, [R1+0x14c] ;  /* 0x00014c00011b7983 */ /* 0x010f620000300800 */
[----:B--2---:R-:W-:Y:S11]  /*19fb0*/  HMMA.16816.F32.BF16 R12, R16, R10, R12 ;  /* 0x0000000a100c723c */ /* 0x004ff6000004180c */
[----:B------:R-:W-:Y:S11]  /*19fc0*/  @!UPT UIADD3 URZ, URZ, URZ, URZ ;  /* 0x0000003f3f3ff290 */ /* 0x000ff6000fffe03f */
[----:B------:R-:W-:Y:S01]  /*19fd0*/  @!UPT UIADD3 URZ, URZ, URZ, URZ ;  /* 0x0000003f3f3ff290 */ /* 0x000fe2000fffe03f */
[----:B------:R0:W-:Y:S04]  /*19fe0*/  STL.64 [R1+0xa0], R12 ;  /* 0x0000a00c01007387 */ /* 0x0001e80000100a00 */
[----:B------:R1:W-:Y:S04]  /*19ff0*/  STL.64 [R1+0xa8], R14 ;  /* 0x0000a80e01007387 */ /* 0x0003e80000100a00 */
[----:B0-----:R-:W2:Y:S01]  /*1a000*/  LDL.LU R12, [R1] ;  /* 0x00000000010c7983 */ /* 0x001ea20000300800 */
[----:B------:R-:W-:-:S03]  /*1a010*/  MOV R13, R3 ;  /* 0x00000003000d7202 */ /* 0x000fc60000000f00 */
[----:B------:R-:W3:Y:S01]  /*1a020*/  LDL.LU R3, [R1+0x2cd4] ;  /* 0x002cd40001037983 */ /* 0x000ee20000300800 */
[----:B-1----:R-:W-:-:S03]  /*1a030*/  MOV R14, R28 ;  /* 0x0000001c000e7202 */ /* 0x002fc60000000f00 */
[----:B------:R-:W4:Y:S04]  /*1a040*/  LDL.LU R28, [R1+0x2cd0] ;  /* 0x002cd000011c7983 */ /* 0x000f280000300800 */
[----:B------:R-:W2:Y:S01]  /*1a050*/  LDL.LU R15, [R1+0xc] ;  /* 0x00000c00010f7983 */ /* 0x000ea20000300800 */
[----:B-----5:R-:W-:Y:S11]  /*1a060*/  HMMA.16816.F32.BF16 R16, R16, R6, R24 ;  /* 0x000000061010723c */ /* 0x020ff60000041818 */
[----:B------:R-:W-:Y:S11]  /*1a070*/  @!UPT UIADD3 URZ, URZ, URZ, URZ ;  /* 0x0000003f3f3ff290 */ /* 0x000ff6000fffe03f */
[----:B------:R-:W-:Y:S02]  /*1a080*/  @!UPT UIADD3 URZ, URZ, URZ, URZ ;  /* 0x0000003f3f3ff290 */ /* 0x000fe4000fffe03f */
[----:B------:R-:W-:Y:S02]  /*1a090*/  MOV R26, R17 ;  /* 0x00000011001a7202 */ /* 0x000fe40000000f00 */
[----:B------:R-:W-:Y:S02]  /*1a0a0*/  MOV R23, R18 ;  /* 0x0000001200177202 */ /* 0x000fe40000000f00 */
[----:B------:R-:W-:Y:S01]  /*1a0b0*/  MOV R22, R19 ;  /* 0x0000001300167202 */ /* 0x000fe20000000f00 */
[----:B--2---:R3:W-:Y:S04]  /*1a0c0*/  STL.64 [R1+0x2ca8], R14 ;  /* 0x002ca80e01007387 */ /* 0x0047e80000100a00 */
[----:B------:R0:W-:Y:S01]  /*1a0d0*/  STL.64 [R1+0x2ca0], R12 ;  /* 0x002ca00c01007387 */ /* 0x0001e20000100a00 */
[----:B---3--:R-:W-:Y:S01]  /*1a0e0*/  MOV R14, R3 ;  /* 0x00000003000e7202 */ /* 0x008fe20000000f00 */
[----:B----4-:R-:W-:-:S02]  /*1a0f0*/  IMAD.MOV.U32 R15, RZ, RZ, R28 ;  /* 0x000000ffff0f7224 */ /* 0x010fc400078e001c */
[----:B0-----:R-:W2:Y:S04]  /*1a100*/  LDL.LU R12, [R1+0x10] ;  /* 0x00001000010c7983 */ /* 0x001ea80000300800 */
[----:B------:R-:W2:Y:S04]  /*1a110*/  LDL.LU R13, [R1+0x14] ;  /* 0x00001400010d7983 */ /* 0x000ea80000300800 */
[----:B------:R-:W3:Y:S04]  /*1a120*/  LDL.LU R3, [R1+0x2ccc] ;  /* 0x002ccc0001037983 */ /* 0x000ee80000300800 */
[----:B------:R-:W4:Y:S04]  /*1a130*/  LDL.LU R28, [R1+0x2cc8] ;  /* 0x002cc800011c7983 */ /* 0x000f280000300800 */
[----:B------:R-:W-:Y:S04]  /*1a140*/  STL [R1+0x160], R16 ;  /* 0x0001601001007387 */ /* 0x000fe80000100800 */
[----:B------:R-:W0:Y:S04]  /*1a150*/  LDSM.16.MT88.4 R16, [R29+0x8080] ;  /* 0x008080001d10783b */ /* 0x000e280000004200 */
[----:B------:R-:W-:Y:S04]  /*1a160*/  STL.64 [R1+0x2cc0], R6 ;  /* 0x002cc00601007387 */ /* 0x000fe80000100a00 */
[----:B------:R1:W-:Y:S04]  /*1a170*/  STL.64 [R1+0x2cb8], R4 ;  /* 0x002cb80401007387 */ /* 0x0003e80000100a00 */
[----:B-1----:R-:W2:Y:S04]  /*1a180*/  LDL.LU R4, [R1+0x190] ;  /* 0x0001900001047983 */ /* 0x002ea80000300800 */
[----:B------:R-:W2:Y:S04]  /*1a190*/  LDL.LU R5, [R1+0x194] ;  /* 0x0001940001057983 */ /* 0x000ea80000300800 */
[----:B------:R-:W2:Y:S04]  /*1a1a0*/  LDL.LU R6, [R1+0x198] ;  /* 0x0001980001067983 */ /* 0x000ea80000300800 */
[----:B------:R-:W2:Y:S04]  /*1a1b0*/  LDL.LU R7, [R1+0x19c] ;  /* 0x00019c0001077983 */ /* 0x000ea80000300800 */
[----:B------:R-:W-:Y:S04]  /*1a1c0*/  STL [R1+0x2bd8], R22 ;  /* 0x002bd81601007387 */ /* 0x000fe80000100800 */
[----:B------:R-:W-:Y:S04]  /*1a1d0*/  STL [R1+0x2bd4], R23 ;  /* 0x002bd41701007387 */ /* 0x000fe80000100800 */
[----:B------:R1:W-:Y:S01]  /*1a1e0*/  STL.64 [R1+0x2cb0], R20 ;  /* 0x002cb01401007387 */ /* 0x0003e20000100a00 */
[----:B0-----:R-:W-:-:S03]  /*1a1f0*/  IMAD.MOV.U32 R27, RZ, RZ, R19 ;  /* 0x000000ffff1b7224 */ /* 0x001fc600078e0013 */
[----:B-1----:R-:W5:Y:S04]  /*1a200*/  LDL.LU R20, [R1+0x180] ;  /* 0x0001800001147983 */ /* 0x002f680000300800 */
[----:B------:R-:W5:Y:S04]  /*1a210*/  LDL.LU R21, [R1+0x184] ;  /* 0x0001840001157983 */ /* 0x000f680000300800 */
[----:B------:R-:W5:Y:S04]  /*1a220*/  LDL.LU R22, [R1+0x188] ;  /* 0x0001880001167983 */ /* 0x000f680000300800 */
[----:B------:R-:W5:Y:S04]  /*1a230*/  LDL.LU R23, [R1+0x18c] ;  /* 0x00018c0001177983 */ /* 0x000f680000300800 */
[----:B------:R-:W-:Y:S04]  /*1a240*/  STL [R1+0x2bd0], R26 ;  /* 0x002bd01a01007387 */ /* 0x000fe80000100800 */
[----:B------:R0:W-:Y:S04]  /*1a250*/  STL.64 [R1+0x20], R16 ;  /* 0x0000201001007387 */ /* 0x0001e80000100a00 */
[----:B------:R1:W-:Y:S04]  /*1a260*/  STL [R1+0x28], R18 ;  /* 0x0000281201007387 */ /* 0x0003e80000100800 */
[----:B0-----:R-:W2:Y:S04]  /*1a270*/  LDL.LU R16, [R1+0x100] ;  /* 0x0001000001107983 */ /* 0x001ea80000300800 */
[----:B------:R-:W2:Y:S04]  /*1a280*/  LDL.LU R17, [R1+0x104] ;  /* 0x0001040001117983 */ /* 0x000ea80000300800 */
[----:B-1----:R-:W2:Y:S04]  /*1a290*/  LDL.LU R18, [R1+0x108] ;  /* 0x0001080001127983 */ /* 0x002ea80000300800 */
[----:B------:R-:W2:Y:S04]  /*1a2a0*/  LDL.LU R19, [R1+0x10c] ;  /* 0x00010c0001137983 */ /* 0x000ea80000300800 */
[----:B--2---:R-:W-:Y:S04]  /*1a2b0*/  STL.64 [R1+0x2c68], R18 ;  /* 0x002c681201007387 */ /* 0x004fe80000100a00 */
[----:B------:R0:W-:Y:S04]  /*1a2c0*/  STL.64 [R1+0x2c60], R16 ;  /* 0x002c601001007387 */ /* 0x0001e80000100a00 */
[----:B0-----:R-:W2:Y:S04]  /*1a2d0*/  LDL.LU R16, [R1+0x110] ;  /* 0x0001100001107983 */ /* 0x001ea80000300800 */
[----:B------:R-:W2:Y:S04]  /*1a2e0*/  LDL.LU R17, [R1+0x114] ;  /* 0x0001140001117983 */ /* 0x000ea80000300800 */
[----:B------:R-:W2:Y:S04]  /*1a2f0*/  LDL.LU R18, [R1+0x118] ;  /* 0x0001180001127983 */ /* 0x000ea80000300800 */
        /* <DEDUP_REMOVED lines=13> */
[----:B------:R0:W-:Y:S02]  /*1a3d0*/  STL [R1+0x2c18], R27 ;  /* 0x002c181b01007387 */ /* 0x0001e40000100800 */
[----:B0-----:R-:W-:Y:S02]  /*1a3e0*/  HMMA.16816.F32.BF16 R24, R12, R10, R4 ;  /* 0x0000000a0c18723c */ /* 0x001fe40000041804 */
[----:B---3--:R-:W0:Y:S04]  /*1a3f0*/  LDSM.16.MT88.4 R4, [R3+0x8000] ;  /* 0x008000000304783b */ /* 0x008e280000004200 */
[----:B------:R-:W-:Y:S11]  /*1a400*/  STL [R1+0x2c0c], R29 ;  /* 0x002c0c1d01007387 */ /* 0x000ff60000100800 */
[----:B------:R-:W-:Y:S06]  /*1a410*/  @!UPT UIADD3 URZ, URZ, URZ, URZ ;  /* 0x0000003f3f3ff290 */ /* 0x000fec000fffe03f */
[----:B------:R1:W-:Y:S04]  /*1a420*/  STL.64 [R1+0x1d0], R24 ;  /* 0x0001d01801007387 */ /* 0x0003e80000100a00 */
[----:B------:R-:W-:Y:S04]  /*1a430*/  STL.64 [R1+0x1d8], R26 ;  /* 0x0001d81a01007387 */ /* 0x000fe80000100a00 */
[----:B0-----:R0:W-:Y:S01]  /*1a440*/  STL [R1+0x4c], R7 ;  /* 0x00004c0701007387 */ /* 0x0011e20000100800 */
[----:B-1----:R-:W-:-:S03]  /*1a450*/  MOV R25, R6 ;  /* 0x0000000600197202 */ /* 0x002fc60000000f00 */
[----:B0-----:R-:W5:Y:S01]  /*1a460*/  LDL.LU.64 R6, [R1+0x2cc0] ;  /* 0x002cc00001067983 */ /* 0x001f620000300a00 */
[----:B------:R-:W-:Y:S02]  /*1a470*/  MOV R27, R4 ;  /* 0x00000004001b7202 */ /* 0x000fe40000000f00 */
[----:B------:R-:W-:Y:S02]  /*1a480*/  MOV R24, R5 ;  /* 0x0000000500187202 */ /* 0x000fe40000000f00 */
[----:B------:R-:W3:Y:S01]  /*1a490*/  LDL.LU.64 R4, [R1+0x2cb8] ;  /* 0x002cb80001047983 */ /* 0x000ee20000300a00 */
[----:B-----5:R-:W-:Y:S03]  /*1a4a0*/  HMMA.16816.F32.BF16 R12, R12, R6, R20 ;  /* 0x000000060c0c723c */ /* 0x020fe60000041814 */
[----:B------:R-:W5:Y:S11]  /*1a4b0*/  LDL.LU.64 R20, [R1+0x2cb0] ;  /* 0x002cb00001147983 */ /* 0x000f760000300a00 */
[----:B------:R-:W-:Y:S09]  /*1a4c0*/  @!UPT UIADD3 URZ, URZ, URZ, URZ ;  /* 0x0000003f3f3ff290 */ /* 0x000ff2000fffe03f */
[----:B------:R-:W-:Y:S04]  /*1a4d0*/  STL.64 [R1+0x1c0], R12 ;  /* 0x0001c00c01007387 */ /* 0x000fe80000100a00 */
[----:B------:R-:W-:Y:S04]  /*1a4e0*/  STL.64 [R1+0x1c8], R14 ;  /* 0x0001c80e01007387 */ /* 0x000fe80000100a00 */
[----:B------:R-:W0:Y:S04]  /*1a4f0*/  LDSM.16.MT88.4 R12, [R3+0x8080] ;  /* 0x00808000030c783b */ /* 0x000e280000004200 */
[----:B0-----:R-:W-:Y:S01]  /*1a500*/  STL.64 [R1+0x60], R12 ;  /* 0x0000600c01007387 */ /* 0x001fe20000100a00 */
[----:B------:R-:W-:-:S03]  /*1a510*/  IMAD.MOV.U32 R29, RZ, RZ, R15 ;  /* 0x000000ffff1d7224 */ /* 0x000fc600078e000f */
[----:B------:R0:W-:Y:S04]  /*1a520*/  STL [R1+0x68], R14 ;  /* 0x0000680e01007387 */ /* 0x0001e80000100800 */
[----:B0-----:R-:W2:Y:S04]  /*1a530*/  LDL.LU.64 R14, [R1+0x2ca8] ;  /* 0x002ca800010e7983 */ /* 0x001ea80000300a00 */
[----:B------:R-:W2:Y:S04]  /*1a540*/  LDL.LU.64 R12, [R1+0x2ca0] ;  /* 0x002ca000010c7983 */ /* 0x000ea80000300a00 */
[----:B------:R-:W-:Y:S01]  /*1a550*/  STL [R1+0x2bdc], R3 ;  /* 0x002bdc0301007387 */ /* 0x000fe20000100800 */
[C---:B--2---:R-:W-:Y:S11]  /*1a560*/  HMMA.16816.F32.BF16 R16, R12.reuse, R10, R16 ;  /* 0x0000000a0c10723c */ /* 0x044ff60000041810 */
[----:B------:R-:W-:Y:S11]  /*1a570*/  @!UPT UIADD3 URZ, URZ, URZ, URZ ;  /* 0x0000003f3f3ff290 */ /* 0x000ff6000fffe03f */
[----:B------:R-:W-:Y:S01]  /*1a580*/  @!UPT UIADD3 URZ, URZ, URZ, URZ ;  /* 0x0000003f3f3ff290 */ /* 0x000fe2000fffe03f */
[----:B------:R0:W-:Y:S01]  /*1a590*/  STL [R1+0x1b0], R16 ;  /* 0x0001b01001007387 */ /* 0x0001e20000100800 */
[----:B------:R-:W-:Y:S02]  /*1a5a0*/  MOV R23, R18 ;  /* 0x0000001200177202 */ /* 0x000fe40000000f00 */
[----:B------:R-:W-:Y:S02]  /*1a5b0*/  MOV R26, R19 ;  /* 0x00000013001a7202 */ /* 0x000fe40000000f00 */
[----:B------:R-:W-:Y:S01]  /*1a5c0*/  MOV R22, R17 ;  /* 0x0000001100167202 */ /* 0x000fe20000000f00 */
[----:B------:R-:W2:Y:S04]  /*1a5d0*/  LDL.LU.64 R18, [R1+0x2c98] ;  /* 0x002c980001127983 */ /* 0x000ea80000300a00 */
[----:B0-----:R-:W2:Y:S04]  /*1a5e0*/  LDL.LU.64 R16, [R1+0x2c90] ;  /* 0x002c900001107983 */ /* 0x001ea80000300a00 */
[----:B------:R-:W-:Y:S04]  /*1a5f0*/  STL.64 [R1+0x2c38], R26 ;  /* 0x002c381a01007387 */ /* 0x000fe80000100a00 */
[----:B------:R0:W-:Y:S04]  /*1a600*/  STL.64 [R1+0x2c30], R24 ;  /* 0x002c301801007387 */ /* 0x0001e80000100a00 */
[----:B0-----:R-:W3:Y:S04]  /*1a610*/  LDL.LU R24, [R1+0xf0] ;  /* 0x0000f00001187983 */ /* 0x001ee80000300800 */
[----:B------:R-:W3:Y:S04]  /*1a620*/  LDL.LU R25, [R1+0xf4] ;  /* 0x0000f40001197983 */ /* 0x000ee80000300800 */
[----:B------:R-:W3:Y:S04]  /*1a630*/  LDL.LU R26, [R1+0xf8] ;  /* 0x0000f800011a7983 */ /* 0x000ee80000300800 */
[----:B------:R-:W3:Y:S04]  /*1a640*/  LDL.LU R27, [R1+0xfc] ;  /* 0x0000fc00011b7983 */ /* 0x000ee80000300800 */
[----:B------:R-:W-:Y:S04]  /*1a650*/  STL.64 [R1+0x2c28], R22 ;  /* 0x002c281601007387 */ /* 0x000fe80000100a00 */
[----:B-----5:R0:W-:Y:S04]  /*1a660*/  STL.64 [R1+0x2c20], R20 ;  /* 0x002c201401007387 */ /* 0x0201e80000100a00 */
[----:B0-----:R-:W5:Y:S04]  /*1a670*/  LDL.LU R20, [R1+0xe0] ;  /* 0x0000e00001147983 */ /* 0x001f680000300800 */
[----:B------:R-:W5:Y:S04]  /*1a680*/  LDL.LU R21, [R1+0xe4] ;  /* 0x0000e40001157983 */ /* 0x000f680000300800 */
[----:B------:R-:W5:Y:S01]  /*1a690*/  LDL.LU R22, [R1+0xe8] ;  /* 0x0000e80001167983 */ /* 0x000f620000300800 */
[----:B--2---:R-:W-:Y:S03]  /*1a6a0*/  HMMA.16816.F32.BF16 R12, R12, R6, R16 ;  /* 0x000000060c0c723c */ /* 0x004fe60000041810 */
[----:B------:R-:W2:Y:S04]  /*1a6b0*/  LDL.LU.64 R18, [R1+0x2c88] ;  /* 0x002c880001127983 */ /* 0x000ea80000300a00 */
[----:B------:R-:W2:Y:S11]  /*1a6c0*/  LDL.LU.64 R16, [R1+0x2c80] ;  /* 0x002c800001107983 */ /* 0x000eb60000300a00 */
[----:B------:R-:W-:Y:S05]  /*1a6d0*/  @!UPT UIADD3 URZ, URZ, URZ, URZ ;  /* 0x0000003f3f3ff290 */ /* 0x000fea000fffe03f */
[----:B------:R-:W-:Y:S01]  /*1a6e0*/  STL.64 [R1+0x190], R12 ;  /* 0x0001900c01007387 */ /* 0x000fe20000100a00 */
[----:B------:R-:W-:-:S03]  /*1a6f0*/  MOV R3, R15 ;  /* 0x0000000f00037202 */ /* 0x000fc60000000f00 */
[----:B------:R0:W-:Y:S04]  /*1a700*/  STL [R1+0x198], R14 ;  /* 0x0001980e01007387 */ /* 0x0001e80000100800 */
[----:B0-----:R-:W2:Y:S04]  /*1a710*/  LDL.LU.64 R14, [R1+0x2c78] ;  /* 0x002c7800010e7983 */ /* 0x001ea80000300a00 */
[----:B------:R-:W2:Y:S01]  /*1a720*/  LDL.LU.64 R12, [R1+0x2c70] ;  /* 0x002c7000010c7983 */ /* 0x000ea20000300a00 */
[----:B----4-:R-:W-:Y:S01]  /*1a730*/  IMAD.MOV.U32 R23, RZ, RZ, R28 ;  /* 0x000000ffff177224 */ /* 0x010fe200078e001c */
        /* <DEDUP_REMOVED lines=12> */
[----:B------:R0:W-:Y:S04]  /*1a800*/  STL.64 [R1+0x180], R12 ;  /* 0x0001800c01007387 */ /* 0x0001e80000100a00 */
[----:B------:R1:W-:Y:S01]  /*1a810*/  STL.64 [R1+0x188], R14 ;  /* 0x0001880e01007387 */ /* 0x0003e20000100a00 */
[----:B0-----:R-:W-:Y:S01]  /*1a820*/  MOV R12, R8 ;  /* 0x00000008000c7202 */ /* 0x001fe20000000f00 */
[----:B---3--:R-:W-:Y:S02]  /*1a830*/  IMAD.MOV.U32 R13, RZ, RZ, R5 ;  /* 0x000000ffff0d7224 */ /* 0x008fe400078e0005 */
[----:B------:R-:W3:Y:S01]  /*1a840*/  LDL.LU R8, [R1+0x2c4c] ;  /* 0x002c4c0001087983 */ /* 0x000ee20000300800 */
[----:B-1----:R-:W-:-:S03]  /*1a850*/  MOV R14, R4 ;  /* 0x00000004000e7202 */ /* 0x002fc60000000f00 */
[----:B------:R-:W4:Y:S01]  /*1a860*/  LDL.LU R5, [R1+0x2c48] ;  /* 0x002c480001057983 */ /* 0x000f220000300800 */
[----:B------:R-:W-:-:S03]  /*1a870*/  MOV R15, R9 ;  /* 0x00000009000f7202 */ /* 0x000fc60000000f00 */
[----:B------:R-:W4:Y:S04]  /*1a880*/  LDL.LU R4, [R1+0x2c44] ;  /* 0x002c440001047983 */ /* 0x000f280000300800 */
[----:B------:R-:W3:Y:S01]  /*1a890*/  LDL.LU R9, [R1+0x2c40] ;  /* 0x002c400001097983 */ /* 0x000ee20000300800 */
[C---:B--2---:R-:W-:Y:S08]  /*1a8a0*/  HMMA.16816.F32.BF16 R24, R16.reuse, R10, R24 ;  /* 0x0000000a1018723c */ /* 0x044ff00000041818 */
[----:B-----5:R-:W-:Y:S11]  /*1a8b0*/  HMMA.16816.F32.BF16 R16, R16, R6, R20 ;  /* 0x000000061010723c */ /* 0x020ff60000041814 */
[----:B------:R-:W-:Y:S04]  /*1a8c0*/  @!UPT UIADD3 URZ, URZ, URZ, URZ ;  /* 0x0000003f3f3ff290 */ /* 0x000fe8000fffe03f */
[----:B------:R-:W-:Y:S04]  /*1a8d0*/  STL.64 [R1+0x170], R24 ;  /* 0x0001701801007387 */ /* 0x000fe80000100a00 */
[----:B------:R0:W-:Y:S04]  /*1a8e0*/  STL.64 [R1+0x178], R26 ;  /* 0x0001781a01007387 */ /* 0x0001e80000100a00 */
[----:B0-----:R-:W2:Y:S04]  /*1a8f0*/  LDL.LU.64 R26, [R1+0x2c38] ;  /* 0x002c3800011a7983 */ /* 0x001ea80000300a00 */
[----:B------:R-:W5:Y:S04]  /*1a900*/  LDL.LU.64 R24, [R1+0x2c30] ;  /* 0x002c300001187983 */ /* 0x000f680000300a00 */
[----:B------:R-:W2:Y:S04]  /*1a910*/  LDL.LU.64 R22, [R1+0x2c28] ;  /* 0x002c280001167983 */ /* 0x000ea80000300a00 */
[----:B------:R-:W4:Y:S04]  /*1a920*/  LDL.LU.64 R20, [R1+0x2c20] ;  /* 0x002c200001147983 */ /* 0x000f280000300a00 */
[----:B------:R-:W-:Y:S04]  /*1a930*/  STL.64 [R1+0x150], R16 ;  /* 0x0001501001007387 */ /* 0x000fe80000100a00 */
[----:B------:R4:W-:Y:S04]  /*1a940*/  STL.64 [R1+0x158], R18 ;  /* 0x0001581201007387 */ /* 0x0009e80000100a00 */
[----:B------:R-:W4:Y:S04]  /*1a950*/  LDL.LU R6, [R1+0xb8] ;  /* 0x0000b80001067983 */ /* 0x000f280000300800 */
[----:B------:R-:W4:Y:S02]  /*1a960*/  LDL.LU R7, [R1+0xbc] ;  /* 0x0000bc0001077983 */ /* 0x000f240000300800 */
[----:B----4-:R-:W-:Y:S02]  /*1a970*/  HMMA.16816.F32.BF16 R16, R12, R20, R4 ;  /* 0x000000140c10723c */ /* 0x010fe40000041804 */
[----:B------:R-:W0:Y:S04]  /*1a980*/  LDSM.16.MT88.4 R4, [R2+0x8000] ;  /* 0x008000000204783b */ /* 0x000e280000004200 */
[----:B0-----:R3:W-:Y:S11]  /*1a990*/  STL.64 [R1+0x2bc0], R6 ;  /* 0x002bc00601007387 */ /* 0x0017f60000100a00 */
[----:B------:R-:W-:Y:S06]  /*1a9a0*/  @!UPT UIADD3 URZ, URZ, URZ, URZ ;  /* 0x0000003f3f3ff290 */ /* 0x000fec000fffe03f */
[----:B------:R-:W-:Y:S04]  /*1a9b0*/  STL.64 [R1+0x140], R16 ;  /* 0x0001401001007387 */ /* 0x000fe80000100a00 */
[----:B------:R-:W-:Y:S04]  /*1a9c0*/  STL.64 [R1+0x148], R18 ;  /* 0x0001481201007387 */ /* 0x000fe80000100a00 */
[----:B------:R-:W0:Y:S01]  /*1a9d0*/  LDSM.16.MT88.4 R16, [R2+0x8080] ;  /* 0x008080000210783b */ /* 0x000e220000004200 */
[----:B---3--:R-:W-:Y:S01]  /*1a9e0*/  MOV R6, R9 ;  /* 0x0000000900067202 */ /* 0x008fe20000000f00 */
[----:B------:R-:W-:-:S02]  /*1a9f0*/  IMAD.MOV.U32 R7, RZ, RZ, R8 ;  /* 0x000000ffff077224 */ /* 0x000fc400078e0008 */
[----:B------:R-:W1:Y:S04]  /*1aa00*/  LDSM.16.MT88.4 R8, [R0+0x8000] ;  /* 0x008000000008783b */ /* 0x000e680000004200 */
[----:B------:R3:W-:Y:S04]  /*1aa10*/  STL.64 [R1+0x2bb8], R4 ;  /* 0x002bb80401007387 */ /* 0x0007e80000100a00 */
[----:B---3--:R-:W3:Y:S04]  /*1aa20*/  LDL.LU R4, [R1+0xd0] ;  /* 0x0000d00001047983 */ /* 0x008ee80000300800 */
[----:B------:R-:W3:Y:S04]  /*1aa30*/  LDL.LU R5, [R1+0xd4] ;  /* 0x0000d40001057983 */ /* 0x000ee80000300800 */
[----:B0-----:R-:W-:Y:S04]  /*1aa40*/  STL.64 [R1+0x2ba0], R18 ;  /* 0x002ba01201007387 */ /* 0x001fe80000100a00 */
[----:B------:R-:W-:Y:S04]  /*1aa50*/  STL.64 [R1+0x2b98], R16 ;  /* 0x002b981001007387 */ /* 0x000fe80000100a00 */
[----:B-1----:R5:W-:Y:S04]  /*1aa60*/  STL.64 [R1+0x2b80], R10 ;  /* 0x002b800a01007387 */ /* 0x002be80000100a00 */
[----:B------:R2:W-:Y:S01]  /*1aa70*/  STL.64 [R1+0x2b78], R8 ;  /* 0x002b780801007387 */ /* 0x0005e20000100a00 */
[----:B-----5:R-:W-:-:S02]  /*1aa80*/  MOV R10, R25 ;  /* 0x00000019000a7202 */ /* 0x020fc40000000f00 */
[----:B--2---:R-:W-:Y:S02]  /*1aa90*/  MOV R8, R27 ;  /* 0x0000001b00087202 */ /* 0x004fe40000000f00 */
[----:B------:R-:W2:Y:S01]  /*1aaa0*/  LDL.LU R27, [R1+0x2c18] ;  /* 0x002c1800011b7983 */ /* 0x000ea20000300800 */
[----:B------:R-:W-:-:S03]  /*1aab0*/  MOV R9, R24 ;  /* 0x0000001800097202 */ /* 0x000fc60000000f00 */
[----:B------:R-:W3:Y:S04]  /*1aac0*/  LDL.LU R24, [R1+0x2c14] ;  /* 0x002c140001187983 */ /* 0x000ee80000300800 */
[----:B------:R-:W3:Y:S04]  /*1aad0*/  LDL.LU R25, [R1+0x2c10] ;  /* 0x002c100001197983 */ /* 0x000ee80000300800 */
[----:B------:R-:W4:Y:S01]  /*1aae0*/  LDL.LU R11, [R1+0x4c] ;  /* 0x00004c00010b7983 */ /* 0x000f220000300800 */
[----:B---3--:R-:W-:Y:S03]  /*1aaf0*/  HMMA.16816.F32.BF16 R4, R12, R24, R4 ;  /* 0x000000180c04723c */ /* 0x008fe60000041804 */
[----:B------:R-:W0:Y:S04]  /*1ab00*/  LDSM.16.MT88.4 R12, [R0+0x8080] ;  /* 0x00808000000c783b */ /* 0x000e280000004200 */
[----:B----4-:R-:W-:Y:S04]  /*1ab10*/  STL.64 [R1+0x2bf8], R10 ;  /* 0x002bf80a01007387 */ /* 0x010fe80000100a00 */
[----:B------:R1:W-:Y:S04]  /*1ab20*/  STL.64 [R1+0x2bf0], R8 ;  /* 0x002bf00801007387 */ /* 0x0003e80000100a00 */
[----:B-1----:R-:W3:Y:S04]  /*1ab30*/  LDL.LU R8, [R1+0x20] ;  /* 0x0000200001087983 */ /* 0x002ee80000300800 */
[----:B------:R-:W3:Y:S04]  /*1ab40*/  LDL.LU R9, [R1+0x24] ;  /* 0x0000240001097983 */ /* 0x000ee80000300800 */
[----:B------:R-:W3:Y:S04]  /*1ab50*/  LDL.LU R10, [R1+0x28] ;  /* 0x00002800010a7983 */ /* 0x000ee80000300800 */
[----:B------:R-:W-:Y:S04]  /*1ab60*/  STL [R1+0x2c08], R26 ;  /* 0x002c081a01007387 */ /* 0x000fe80000100800 */
[----:B------:R1:W-:Y:S04]  /*1ab70*/  STL.64 [R1+0x2c00], R24 ;  /* 0x002c001801007387 */ /* 0x0003e80000100a00 */
[----:B------:R4:W-:Y:S01]  /*1ab80*/  STL.64 [R1+0x130], R4 ;  /* 0x0001300401007387 */ /* 0x0009e20000100a00 */
[----:B--2---:R-:W-:-:S03]  /*1ab90*/  IMAD.MOV.U32 R11, RZ, RZ, R27 ;  /* 0x000000ffff0b7224 */ /* 0x004fc600078e001b */
[----:B------:R2:W-:Y:S04]  /*1aba0*/  STL.64 [R1+0x138], R6 ;  /* 0x0001380601007387 */ /* 0x0005e80000100a00 */
[----:B-1----:R-:W3:Y:S04]  /*1abb0*/  LDL.LU R24, [R1+0xc0] ;  /* 0x0000c00001187983 */ /* 0x002ee80000300800 */
[----:B------:R-:W3:Y:S04]  /*1abc0*/  LDL.LU R25, [R1+0xc4] ;  /* 0x0000c40001197983 */ /* 0x000ee80000300800 */
[----:B------:R-:W3:Y:S04]  /*1abd0*/  LDL.LU R26, [R1+0xc8] ;  /* 0x0000c800011a7983 */ /* 0x000ee80000300800 */
[----:B------:R-:W3:Y:S04]  /*1abe0*/  LDL.LU R27, [R1+0xcc] ;  /* 0x0000cc00011b7983 */ /* 0x000ee80000300800 */
[----:B----4-:R-:W4:Y:S04]  /*1abf0*/  LDL.LU R4, [R1+0x60] ;  /* 0x0000600001047983 */ /* 0x010f280000300800 */
[----:B------:R-:W4:Y:S04]  /*1ac00*/  LDL.LU R5, [R1+0x64] ;  /* 0x0000640001057983 */ /* 0x000f280000300800 */
[----:B--2---:R-:W2:Y:S01]  /*1ac10*/  LDL.LU R6, [R1+0x68] ;  /* 0x0000680001067983 */ /* 0x004ea20000300800 */
[----:B------:R-:W-:-:S03]  /*1ac20*/  MOV R7, R29 ;  /* 0x0000001d00077202 */ /* 0x000fc60000000f00 */
[----:B------:R-:W5:Y:S01]  /*1ac30*/  LDL.LU R29, [R1+0x2c0c] ;  /* 0x002c0c00011d7983 */ /* 0x000f620000300800 */
[----:B---3--:R-:W-:Y:S03]  /*1ac40*/  HMMA.16816.F32.BF16 R24, R8, R20, R24 ;  /* 0x000000140818723c */ /* 0x008fe60000041818 */
[----:B--2---:R-:W-:Y:S04]  /*1ac50*/  STL.64 [R1+0x2be8], R6 ;  /* 0x002be80601007387 */ /* 0x004fe80000100a00 */
[----:B----4-:R1:W-:Y:S04]  /*1ac60*/  STL.64 [R1+0x2be0], R4 ;  /* 0x002be00401007387 */ /* 0x0103e80000100a00 */
[----:B-1----:R-:W2:Y:S04]  /*1ac70*/  LDL.LU R4, [R1+0x90] ;  /* 0x0000900001047983 */ /* 0x002ea80000300800 */
[----:B------:R-:W2:Y:S04]  /*1ac80*/  LDL.LU R5, [R1+0x94] ;  /* 0x0000940001057983 */ /* 0x000ea80000300800 */
[----:B------:R-:W2:Y:S04]  /*1ac90*/  LDL.LU R6, [R1+0x98] ;  /* 0x0000980001067983 */ /* 0x000ea80000300800 */
[----:B------:R-:W2:Y:S04]  /*1aca0*/  LDL.LU R7, [R1+0x9c] ;  /* 0x00009c0001077983 */ /* 0x000ea80000300800 */
[----:B------:R-:W3:Y:S04]  /*1acb0*/  LDL.LU R16, [R1+0xa0] ;  /* 0x0000a00001107983 */ /* 0x000ee80000300800 */
[----:B------:R-:W3:Y:S04]  /*1acc0*/  LDL.LU R17, [R1+0xa4] ;  /* 0x0000a40001117983 */ /* 0x000ee80000300800 */
[----:B------:R-:W3:Y:S04]  /*1acd0*/  LDL.LU R18, [R1+0xa8] ;  /* 0x0000a80001127983 */ /* 0x000ee80000300800 */
[----:B------:R-:W3:Y:S04]  /*1ace0*/  LDL.LU R19, [R1+0xac] ;  /* 0x0000ac0001137983 */ /* 0x000ee80000300800 */
[----:B0-----:R0:W-:Y:S04]  /*1acf0*/  STL [R1+0x2b38], R12 ;  /* 0x002b380c01007387 */ /* 0x0011e80000100800 */
[----:B------:R1:W-:Y:S04]  /*1ad00*/  STL [R1+0x2b34], R13 ;  /* 0x002b340d01007387 */ /* 0x0003e80000100800 */
[----:B------:R4:W-:Y:S04]  /*1ad10*/  STL [R1+0x2b30], R14 ;  /* 0x002b300e01007387 */ /* 0x0009e80000100800 */
[----:B------:R4:W-:Y:S04]  /*1ad20*/  STL [R1+0x2b2c], R15 ;  /* 0x002b2c0f01007387 */ /* 0x0009e80000100800 */
[----:B0-----:R-:W2:Y:S04]  /*1ad30*/  LDL.LU R12, [R1+0x70] ;  /* 0x00007000010c7983 */ /* 0x001ea80000300800 */
[----:B-1----:R-:W2:Y:S04]  /*1ad40*/  LDL.LU R13, [R1+0x74] ;  /* 0x00007400010d7983 */ /* 0x002ea80000300800 */
[----:B----4-:R-:W2:Y:S04]  /*1ad50*/  LDL.LU R14, [R1+0x78] ;  /* 0x00007800010e7983 */ /* 0x010ea80000300800 */
[----:B------:R-:W2:Y:S04]  /*1ad60*/  LDL.LU R15, [R1+0x7c] ;  /* 0x00007c00010f7983 */ /* 0x000ea80000300800 */
[----:B------:R-:W-:Y:S04]  /*1ad70*/  STL [R1+0x2b28], R0 ;  /* 0x002b280001007387 */ /* 0x000fe80000100800 */
[----:B------:R-:W-:Y:S04]  /*1ad80*/  STL [R1+0x124], R25 ;  /* 0x0001241901007387 */ /* 0x000fe80000100800 */
[----:B------:R0:W-:Y:S02]  /*1ad90*/  STL.64 [R1+0x128], R26 ;  /* 0x0001281a01007387 */ /* 0x0001e40000100a00 */
[----:B0-----:R-:W-:-:S02]  /*1ada0*/  MOV R27, R24 ;  /* 0x00000018001b7202 */ /* 0x001fc40000000f00 */
[----:B------:R-:W4:Y:S04]  /*1adb0*/  LDL.LU R26, [R1+0x2c08] ;  /* 0x002c0800011a7983 */ /* 0x000f280000300800 */
[----:B------:R-:W2:Y:S04]  /*1adc0*/  LDL.LU.64 R24, [R1+0x2c00] ;  /* 0x002c000001187983 */ /* 0x000ea80000300a00 */
[----:B------:R-:W-:Y:S01]  /*1add0*/  STL [R1+0x2b24], R27 ;  /* 0x002b241b01007387 */ /* 0x000fe20000100800 */
[----:B--2---:R-:W-:Y:S11]  /*1ade0*/  HMMA.16816.F32.BF16 R8, R8, R24, R12 ;  /* 0x000000180808723c */ /* 0x004ff6000004180c */
[----:B------:R-:W-:Y:S11]  /*1adf0*/  @!UPT UIADD3 URZ, URZ, URZ, URZ ;  /* 0x0000003f3f3ff290 */ /* 0x000ff6000fffe03f */
[----:B------:R-:W-:Y:S02]  /*1ae00*/  @!UPT UIADD3 URZ, URZ, URZ, URZ ;  /* 0x0000003f3f3ff290 */ /* 0x000fe4000fffe03f */
[----:B------:R-:W-:Y:S01]  /*1ae10*/  MOV R15, R10 ;  /* 0x0000000a000f7202 */ /* 0x000fe20000000f00 */
[----:B------:R-:W-:Y:S01]  /*1ae20*/  IMAD.MOV.U32 R14, RZ, RZ, R9 ;  /* 0x000000ffff0e7224 */ /* 0x000fe200078e0009 */
[----:B------:R-:W-:Y:S02]  /*1ae30*/  MOV R0, R11 ;  /* 0x0000000b00007202 */ /* 0x000fe40000000f00 */
[----:B------:R-:W-:Y:S01]  /*1ae40*/  MOV R13, R8 ;  /* 0x00000008000d7202 */ /* 0x000fe20000000f00 */
[----:B------:R-:W2:Y:S04]  /*1ae50*/  LDL.LU.64 R10, [R1+0x2bf8] ;  /* 0x002bf800010a7983 */ /* 0x000ea80000300a00 */
[----:B------:R-:W2:Y:S04]  /*1ae60*/  LDL.LU.64 R8, [R1+0x2bf0] ;  /* 0x002bf00001087983 */ /* 0x000ea80000300a00 */
[----:B------:R-:W-:Y:S04]  /*1ae70*/  STL [R1+0x2b48], R13 ;  /* 0x002b480d01007387 */ /* 0x000fe80000100800 */
[----:B------:R-:W-:Y:S04]  /*1ae80*/  STL [R1+0x2b44], R14 ;  /* 0x002b440e01007387 */ /* 0x000fe80000100800 */
[----:B------:R-:W-:Y:S04]  /*1ae90*/  STL [R1+0x2b40], R15 ;  /* 0x002b400f01007387 */ /* 0x000fe80000100800 */
[----:B-----5:R-:W0:Y:S04]  /*1aea0*/  LDSM.16.MT88.4 R12, [R29+0x9000] ;  /* 0x009000001d0c783b */ /* 0x020e280000004200 */
[----:B------:R-:W-:Y:S04]  /*1aeb0*/  STL [R1+0x2b3c], R0 ;  /* 0x002b3c0001007387 */ /* 0x000fe80000100800 */
[----:B0-----:R0:W-:Y:S04]  /*1aec0*/  STL.64 [R1+0x30], R12 ;  /* 0x0000300c01007387 */ /* 0x0011e80000100a00 */
[----:B------:R1:W-:Y:S01]  /*1aed0*/  STL.64 [R1+0x38], R14 ;  /* 0x0000380e01007387 */ /* 0x0003e20000100a00 */
[C---:B--2---:R-:W-:Y:S11]  /*1aee0*/  HMMA.16816.F32.BF16 R4, R8.reuse, R20, R4 ;  /* 0x000000140804723c */ /* 0x044ff60000041804 */
[----:B------:R-:W-:Y:S11]  /*1aef0*/  @!UPT UIADD3 URZ, URZ, URZ, URZ ;  /* 0x0000003f3f3ff290 */ /* 0x000ff6000fffe03f */
[----:B------:R-:W-:Y:S02]  /*1af00*/  @!UPT UIADD3 URZ, URZ, URZ, URZ ;  /* 0x0000003f3f3ff290 */ /* 0x000fe4000fffe03f */
[----:B0-----:R-:W-:Y:S01]  /*1af10*/  MOV R12, R7 ;  /* 0x00000007000c7202 */ /* 0x001fe20000000f00 */
[----:B-1----:R-:W-:Y:S01]  /*1af20*/  IMAD.MOV.U32 R15, RZ, RZ, R5 ;  /* 0x000000ffff0f7224 */ /* 0x002fe200078e0005 */
[----:B------:R-:W-:Y:S02]  /*1af30*/  MOV R0, R6 ;  /* 0x0000000600007202 */ /* 0x000fe40000000f00 */
[----:B------:R-:W-:Y:S01]  /*1af40*/  MOV R14, R4 ;  /* 0x00000004000e7202 */ /* 0x000fe20000000f00 */
[----:B------:R-:W3:Y:S04]  /*1af50*/  LDL.LU.64 R6, [R1+0x2be8] ;  /* 0x002be80001067983 */ /* 0x000ee80000300a00 */
[----:B------:R-:W3:Y:S04]  /*1af60*/  LDL.LU.64 R4, [R1+0x2be0] ;  /* 0x002be00001047983 */ /* 0x000ee80000300a00 */
[----:B------:R0:W-:Y:S04]  /*1af70*/  STL [R1+0x2b58], R12 ;  /* 0x002b580c01007387 */ /* 0x0001e80000100800 */
[----:B------:R-:W-:Y:S04]  /*1af80*/  STL [R1+0x2b54], R0 ;  /* 0x002b540001007387 */ /* 0x000fe80000100800 */
[----:B------:R-:W-:Y:S04]  /*1af90*/  STL [R1+0x2b50], R15 ;  /* 0x002b500f01007387 */ /* 0x000fe80000100800 */
[----:B------:R1:W-:Y:S04]  /*1afa0*/  STL [R1+0x2b4c], R14 ;  /* 0x002b4c0e01007387 */ /* 0x0003e80000100800 */
[----:B0-----:R-:W2:Y:S04]  /*1afb0*/  LDL.LU R12, [R1+0x80] ;  /* 0x00008000010c7983 */ /* 0x001ea80000300800 */
[----:B------:R-:W2:Y:S04]  /*1afc0*/  LDL.LU R13, [R1+0x84] ;  /* 0x00008400010d7983 */ /* 0x000ea80000300800 */
[----:B-1----:R-:W2:Y:S04]  /*1afd0*/  LDL.LU R14, [R1+0x88] ;  /* 0x00008800010e7983 */ /* 0x002ea80000300800 */
[----:B------:R-:W2:Y:S02]  /*1afe0*/  LDL.LU R15, [R1+0x8c] ;  /* 0x00008c00010f7983 */ /* 0x000ea40000300800 */
[----:B--2---:R-:W-:Y:S11]  /*1aff0*/  HMMA.16816.F32.BF16 R8, R8, R24, R12 ;  /* 0x000000180808723c */ /* 0x004ff6000004180c */
[----:B------:R-:W-:Y:S11]  /*1b000*/  @!UPT UIADD3 URZ, URZ, URZ, URZ ;  /* 0x0000003f3f3ff290 */ /* 0x000ff6000fffe03f */
[----:B------:R-:W-:Y:S01]  /*1b010*/  @!UPT UIADD3 URZ, URZ, URZ, URZ ;  /* 0x0000003f3f3ff290 */ /* 0x000fe2000fffe03f */
[----:B------:R-:W-:Y:S01]  /*1b020*/  STL.64 [R1+0x90], R8 ;  /* 0x0000900801007387 */ /* 0x000fe20000100a00 */
[----:B------:R-:W-:-:S03]  /*1b030*/  MOV R13, R11 ;  /* 0x0000000b000d7202 */ /* 0x000fc60000000f00 */
[----:B------:R3:W-:Y:S02]  /*1b040*/  STL [R1+0x98], R10 ;  /* 0x0000980a01007387 */ /* 0x0007e40000100800 */
[----:B---3--:R-:W-:Y:S02]  /*1b050*/  HMMA.16816.F32.BF16 R8, R4, R20, R16 ;  /* 0x000000140408723c */ /* 0x008fe40000041810 */
[----:B------:R-:W-:Y:S04]  /*1b060*/  STL.64 [R1+0x2bc8], R24 ;  /* 0x002bc81801007387 */ /* 0x000fe80000100a00 */
[----:B------:R-:W-:Y:S11]  /*1b070*/  STL [R1+0x2b5c], R13 ;  /* 0x002b5c0d01007387 */ /* 0x000ff60000100800 */
[----:B------:R-:W-:Y:S07]  /*1b080*/  @!UPT UIADD3 URZ, URZ, URZ, URZ ;  /* 0x0000003f3f3ff290 */ /* 0x000fee000fffe03f */
[----:B------:R-:W-:Y:S01]  /*1b090*/  IMAD.MOV.U32 R12, RZ, RZ, R8 ;  /* 0x000000ffff0c7224 */ /* 0x000fe200078e0008 */
[----:B------:R-:W-:Y:S01]  /*1b0a0*/  MOV R0, R9 ;  /* 0x0000000900007202 */ /* 0x000fe20000000f00 */
[----:B------:R-:W2:Y:S01]  /*1b0b0*/  LDL.LU R8, [R1+0x190] ;  /* 0x0001900001087983 */ /* 0x000ea20000300800 */
[----:B------:R-:W-:Y:S02]  /*1b0c0*/  MOV R15, R10 ;  /* 0x0000000a000f7202 */ /* 0x000fe40000000f00 */
[----:B------:R-:W-:Y:S01]  /*1b0d0*/  MOV R14, R11 ;  /* 0x0000000b000e7202 */ /* 0x000fe20000000f00 */
[----:B------:R-:W2:Y:S01]  /*1b0e0*/  LDL.LU R9, [R1+0x194] ;  /* 0x0001940001097983 */ /* 0x000ea20000300800 */
[----:B------:R-:W-:-:S03]  /*1b0f0*/  IMAD.MOV.U32 R11, RZ, RZ, R3 ;  /* 0x000000ffff0b7224 */ /* 0x000fc600078e0003 */
[----:B------:R-:W3:Y:S04]  /*1b100*/  LDL.LU R10, [R1+0x198] ;  /* 0x00019800010a7983 */ /* 0x000ee80000300800 */
[----:B------:R-:W5:Y:S04]  /*1b110*/  LDL.LU R3, [R1+0x2bdc] ;  /* 0x002bdc0001037983 */ /* 0x000f680000300800 */
[----:B------:R-:W2:Y:S04]  /*1b120*/  LDL.LU R16, [R1+0x1c0] ;  /* 0x0001c00001107983 */ /* 0x000ea80000300800 */
        /* <DEDUP_REMOVED lines=9> */
[----:B---3--:R0:W-:Y:S04]  /*1b1c0*/  STL.64 [R1+0x2b90], R10 ;  /* 0x002b900a01007387 */ /* 0x0081e80000100a00 */
[----:B------:R1:W-:Y:S01]  /*1b1d0*/  STL.64 [R1+0x2b88], R8 ;  /* 0x002b880801007387 */ /* 0x0003e20000100a00 */
[----:B0-----:R-:W-:-:S02]  /*1b1e0*/  MOV R10, R23 ;  /* 0x00000017000a7202 */ /* 0x001fc40000000f00 */
[----:B----4-:R-:W-:Y:S01]  /*1b1f0*/  MOV R11, R26 ;  /* 0x0000001a000b7202 */ /* 0x010fe20000000f00 */
[----:B-1----:R-:W3:Y:S01]  /*1b200*/  LDL.LU R8, [R1+0x1b0] ;  /* 0x0001b00001087983 */ /* 0x002ee20000300800 */
[----:B------:R-:W-:-:S03]  /*1b210*/  MOV R9, R22 ;  /* 0x0000001600097202 */ /* 0x000fc60000000f00 */
[----:B------:R-:W4:Y:S04]  /*1b220*/  LDL.LU R22, [R1+0x2bd8] ;  /* 0x002bd80001167983 */ /* 0x000f280000300800 */
[----:B------:R-:W2:Y:S04]  /*1b230*/  LDL.LU R23, [R1+0x2bd4] ;  /* 0x002bd40001177983 */ /* 0x000ea80000300800 */
[----:B------:R-:W2:Y:S04]  /*1b240*/  LDL.LU R26, [R1+0x2bd0] ;  /* 0x002bd000011a7983 */ /* 0x000ea80000300800 */
[----:B------:R-:W-:Y:S04]  /*1b250*/  STL [R1+0x2b6c], R14 ;  /* 0x002b6c0e01007387 */ /* 0x000fe80000100800 */
[----:B------:R-:W-:Y:S04]  /*1b260*/  STL [R1+0x2b68], R15 ;  /* 0x002b680f01007387 */ /* 0x000fe80000100800 */
[----:B------:R-:W-:Y:S04]  /*1b270*/  STL [R1+0x2b64], R0 ;  /* 0x002b640001007387 */ /* 0x000fe80000100800 */
[----:B------:R-:W-:Y:S04]  /*1b280*/  STL [R1+0x2b60], R12 ;  /* 0x002b600c01007387 */ /* 0x000fe80000100800 */
[----:B------:R-:W0:Y:S04]  /*1b290*/  LDSM.16.MT88.4 R12, [R29+0x9080] ;  /* 0x009080001d0c783b */ /* 0x000e280000004200 */
[----:B0-----:R0:W-:Y:S04]  /*1b2a0*/  STL.64 [R1+0x20], R12 ;  /* 0x0000200c01007387 */ /* 0x0011e80000100a00 */
[----:B------:R-:W-:Y:S01]  /*1b2b0*/  STL [R1+0x28], R14 ;  /* 0x0000280e01007387 */ /* 0x000fe20000100800 */
[----:B0-----:R-:W-:-:S05]  /*1b2c0*/  IMAD.MOV.U32 R13, RZ, RZ, R15 ;  /* 0x000000ffff0d7224 */ /* 0x001fca00078e000f */
[----:B------:R2:W-:Y:S04]  /*1b2d0*/  STL [R1+0x2b74], R13 ;  /* 0x002b740d01007387 */ /* 0x0005e80000100800 */
[----:B------:R-:W3:Y:S04]  /*1b2e0*/  LDL.LU R12, [R1+0x160] ;  /* 0x00016000010c7983 */ /* 0x000ee80000300800 */
[----:B------:R-:W-:Y:S01]  /*1b2f0*/  STL [R1+0x2b70], R29 ;  /* 0x002b701d01007387 */ /* 0x000fe20000100800 */
[----:B--2---:R-:W-:-:S03]  /*1b300*/  MOV R13, R26 ;  /* 0x0000001a000d7202 */ /* 0x004fc60000000f00 */
[----:B-----5:R-:W0:Y:S04]  /*1b310*/  LDSM.16.MT88.4 R24, [R3+0x9000] ;  /* 0x009000000318783b */ /* 0x020e280000004200 */
[----:B0-----:R-:W-:Y:S04]  /*1b320*/  STL.64 [R1+0x10], R24 ;  /* 0x0000101801007387 */ /* 0x001fe80000100a00 */
[----:B------:R-:W-:Y:S04]  /*1b330*/  STL.64 [R1+0x18], R26 ;  /* 0x0000181a01007387 */ /* 0x000fe80000100a00 */
[----:B------:R-:W0:Y:S04]  /*1b340*/  LDSM.16.MT88.4 R24, [R3+0x9080] ;  /* 0x009080000318783b */ /* 0x000e280000004200 */
[----:B0-----:R0:W-:Y:S04]  /*1b350*/  STL.64 [R1], R24 ;  /* 0x0000001801007387 */ /* 0x0011e80000100a00 */
[----:B------:R-:W-:Y:S04]  /*1b360*/  STL [R1+0x8], R26 ;  /* 0x0000081a01007387 */ /* 0x000fe80000100800 */
[----:B0-----:R-:W3:Y:S01]  /*1b370*/  LDL.LU.64 R24, [R1+0x2bc8] ;  /* 0x002bc80001187983 */ /* 0x001ee20000300a00 */
[----:B------:R-:W-:-:S02]  /*1b380*/  MOV R14, R23 ;  /* 0x00000017000e7202 */ /* 0x000fc40000000f00 */
[----:B----4-:R-:W-:-:S07]  /*1b390*/  MOV R15, R22 ;  /* 0x00000016000f7202 */ /* 0x010fce0000000f00 */
[----:B---3--:R-:W-:Y:S11]  /*1b3a0*/  HMMA.16816.F32.BF16 R4, R4, R24, R12 ;  /* 0x000000180404723c */ /* 0x008ff6000004180c */
[----:B------:R-:W-:Y:S11]  /*1b3b0*/  @!UPT UIADD3 URZ, URZ, URZ, URZ ;  /* 0x0000003f3f3ff290 */ /* 0x000ff6000fffe03f */
[----:B------:R-:W-:Y:S02]  /*1b3c0*/  @!UPT UIADD3 URZ, URZ, URZ, URZ ;  /* 0x0000003f3f3ff290 */ /* 0x000fe4000fffe03f */
[----:B------:R-:W-:Y:S01]  /*1b3d0*/  MOV R14, R4 ;  /* 0x00000004000e7202 */ /* 0x000fe20000000f00 */
[----:B------:R-:W-:Y:S01]  /*1b3e0*/  IMAD.MOV.U32 R12, RZ, RZ, R7 ;  /* 0x000000ffff0c7224 */ /* 0x000fe200078e0007 */
[----:B------:R-:W-:Y:S02]  /*1b3f0*/  MOV R15, R5 ;  /* 0x00000005000f7202 */ /* 0x000fe40000000f00 */
[----:B------:R-:W-:Y:S02]  /*1b400*/  MOV R0, R6 ;  /* 0x0000000600007202 */ /* 0x000fe40000000f00 */
[----:B------:R-:W0:Y:S02]  /*1b410*/  LDSM.16.MT88.4 R4, [R2+0x9000] ;  /* 0x009000000204783b */ /* 0x000e240000004200 */
[----:B0-----:R-:W-:Y:S02]  /*1b420*/  MOV R13, R6 ;  /* 0x00000006000d7202 */ /* 0x001fe40000000f00 */
[----:B------:R0:W-:Y:S01]  /*1b430*/  STL.64 [R1+0x40], R4 ;  /* 0x0000400401007387 */ /* 0x0001e20000100a00 */
[----:B------:R-:W-:-:S03]  /*1b440*/  MOV R29, R7 ;  /* 0x00000007001d7202 */ /* 0x000fc60000000f00 */
[----:B------:R-:W2:Y:S04]  /*1b450*/  LDL.LU.64 R6, [R1+0x2bc0] ;  /* 0x002bc00001067983 */ /* 0x000ea80000300a00 */
[----:B0-----:R-:W2:Y:S01]  /*1b460*/  LDL.LU.64 R4, [R1+0x2bb8] ;  /* 0x002bb80001047983 */ /* 0x001ea20000300a00 */
[----:B------:R-:W-:Y:S01]  /*1b470*/  IMAD.MOV.U32 R3, RZ, RZ, R27 ;  /* 0x000000ffff037224 */ /* 0x000fe200078e001b */
[C---:B--2---:R-:W-:Y:S11]  /*1b480*/  HMMA.16816.F32.BF16 R16, R4.reuse, R20, R16 ;  /* 0x000000140410723c */ /* 0x044ff60000041810 */
[----:B------:R-:W-:Y:S11]  /*1b490*/  @!UPT UIADD3 URZ, URZ, URZ, URZ ;  /* 0x0000003f3f3ff290 */ /* 0x000ff6000fffe03f */
[----:B------:R-:W-:Y:S02]  /*1b4a0*/  @!UPT UIADD3 URZ, URZ, URZ, URZ ;  /* 0x0000003f3f3ff290 */ /* 0x000fe4000fffe03f */
[----:B------:R-:W-:Y:S01]  /*1b4b0*/  MOV R22, R18 ;  /* 0x0000001200167202 */ /* 0x000fe20000000f00 */
[----:B------:R-:W-:Y:S01]  /*1b4c0*/  IMAD.MOV.U32 R26, RZ, RZ, R17 ;  /* 0x000000ffff1a7224 */ /* 0x000fe200078e0011 */
[----:B------:R-:W-:Y:S02]  /*1b4d0*/  MOV R23, R19 ;  /* 0x0000001300177202 */ /* 0x000fe40000000f00 */
[----:B------:R-:W-:Y:S01]  /*1b4e0*/  MOV R27, R16 ;  /* 0x00000010001b7202 */ /* 0x000fe20000000f00 */
[----:B------:R-:W2:Y:S04]  /*1b4f0*/  LDL.LU.64 R18, [R1+0x2bb0] ;  /* 0x002bb00001127983 */ /* 0x000ea80000300a00 */
[----:B------:R-:W2:Y:S02]  /*1b500*/  LDL.LU.64 R16, [R1+0x2ba8] ;  /* 0x002ba80001107983 */ /* 0x000ea40000300a00 */
[----:B--2---:R-:W-:Y:S02]  /*1b510*/  HMMA.16816.F32.BF16 R4, R4, R24, R16 ;  /* 0x000000180404723c */ /* 0x004fe40000041810 */
        /* <DEDUP_REMOVED lines=8> */
[----:B------:R-:W3:Y:S01]  /*1b5a0*/  LDL.LU R7, [R1+0x18c] ;  /* 0x00018c0001077983 */ /* 0x000ee20000300800 */
[C---:B--2---:R-:W-:Y:S11]  /*1b5b0*/  HMMA.16816.F32.BF16 R8, R16.reuse, R20, R8 ;  /* 0x000000141008723c */ /* 0x044ff60000041808 */
[----:B------:R-:W-:Y:S11]  /*1b5c0*/  @!UPT UIADD3 URZ, URZ, URZ, URZ ;  /* 0x0000003f3f3ff290 */ /* 0x000ff6000fffe03f */
[----:B------:R-:W-:Y:S01]  /*1b5d0*/  @!UPT UIADD3 URZ, URZ, URZ, URZ ;  /* 0x0000003f3f3ff290 */ /* 0x000fe2000fffe03f */
[----:B------:R-:W-:Y:S04]  /*1b5e0*/  STL.64 [R1+0xf0], R8 ;  /* 0x0000f00801007387 */ /* 0x000fe80000100a00 */
[----:B------:R0:W-:Y:S04]  /*1b5f0*/  STL.64 [R1+0xf8], R10 ;  /* 0x0000f80a01007387 */ /* 0x0001e80000100a00 */
[----:B0-----:R-:W2:Y:S04]  /*1b600*/  LDL.LU.64 R10, [R1+0x2b90] ;  /* 0x002b9000010a7983 */ /* 0x001ea80000300a00 */
[----:B------:R-:W2:Y:S02]  /*1b610*/  LDL.LU.64 R8, [R1+0x2b88] ;  /* 0x002b880001087983 */ /* 0x000ea40000300a00 */
[----:B--2---:R-:W-:Y:S11]  /*1b620*/  HMMA.16816.F32.BF16 R8, R16, R24, R8 ;  /* 0x000000181008723c */ /* 0x004ff60000041808 */
[----:B------:R-:W-:Y:S11]  /*1b630*/  @!UPT UIADD3 URZ, URZ, URZ, URZ ;  /* 0x0000003f3f3ff290 */ /* 0x000ff6000fffe03f */
[----:B------:R-:W-:Y:S02]  /*1b640*/  @!UPT UIADD3 URZ, URZ, URZ, URZ ;  /* 0x0000003f3f3ff290 */ /* 0x000fe4000fffe03f */
[----:B------:R-:W-:Y:S01]  /*1b650*/  MOV R19, R8 ;  /* 0x0000000800137202 */ /* 0x000fe20000000f00 */
[----:B------:R-:W-:Y:S01]  /*1b660*/  IMAD.MOV.U32 R18, RZ, RZ, R9 ;  /* 0x000000ffff127224 */ /* 0x000fe200078e0009 */
[----:B------:R-:W-:Y:S02]  /*1b670*/  MOV R17, R10 ;  /* 0x0000000a00117202 */ /* 0x000fe40000000f00 */
[----:B------:R-:W-:Y:S02]  /*1b680*/  MOV R16, R11 ;  /* 0x0000000b00107202 */ /* 0x000fe40000000f00 */
[----:B------:R-:W2:Y:S04]  /*1b690*/  LDL.LU.64 R10, [R1+0x2b80] ;  /* 0x002b8000010a7983 */ /* 0x000ea80000300a00 */
[----:B------:R-:W2:Y:S04]  /*1b6a0*/  LDL.LU.64 R8, [R1+0x2b78] ;  /* 0x002b780001087983 */ /* 0x000ea80000300a00 */
[----:B------:R-:W-:Y:S04]  /*1b6b0*/  STL.64 [R1+0x2a58], R18 ;  /* 0x002a581201007387 */ /* 0x000fe80000100a00 */
[----:B------:R0:W-:Y:S04]  /*1b6c0*/  STL.64 [R1+0x2a50], R16 ;  /* 0x002a501001007387 */ /* 0x0001e80000100a00 */
[----:B0-----:R-:W2:Y:S04]  /*1b6d0*/  LDL.LU R16, [R1+0x1a0] ;  /* 0x0001a00001107983 */ /* 0x001ea80000300800 */
[----:B------:R-:W2:Y:S04]  /*1b6e0*/  LDL.LU R17, [R1+0x1a4] ;  /* 0x0001a40001117983 */ /* 0x000ea80000300800 */
[----:B------:R-:W2:Y:S01]  /*1b6f0*/  LDL.LU R18, [R1+0x1a8] ;  /* 0x0001a80001127983 */ /* 0x000ea20000300800 */
[----:B------:R-:W-:-:S07]  /*1b700*/  MOV R19, R28 ;  /* 0x0000001c00137202 */ /* 0x000fce0000000f00 */
[----:B--2---:R-:W-:Y:S11]  /*1b710*/  HMMA.16816.F32.BF16 R16, R8, R20, R16 ;  /* 0x000000140810723c */ /* 0x004ff60000041810 */
[----:B------:R-:W-:Y:S11]  /*1b720*/  @!UPT UIADD3 URZ, URZ, URZ, URZ ;  /* 0x0000003f3f3ff290 */ /* 0x000ff6000fffe03f */
[----:B------:R-:W-:Y:S01]  /*1b730*/  @!UPT UIADD3 URZ, URZ, URZ, URZ ;  /* 0x0000003f3f3ff290 */ /* 0x000fe2000fffe03f */
[----:B------:R0:W-:Y:S01]  /*1b740*/  STL.64 [R1+0xc0], R16 ;  /* 0x0000c01001007387 */ /* 0x0001e20000100a00 */
[----:B------:R-:W-:-:S03]  /*1b750*/  IMAD.MOV.U32 R28, RZ, RZ, R18 ;  /* 0x000000ffff1c7224 */ /* 0x000fc600078e0012 */
[----:B------:R1:W-:Y:S04]  /*1b760*/  STL [R1+0xcc], R19 ;  /* 0x0000cc1301007387 */ /* 0x0003e80000100800 */
[----:B0-----:R-:W2:Y:S04]  /*1b770*/  LDL.LU R16, [R1] ;  /* 0x0000000001107983 */ /* 0x001ea80000300800 */
[----:B------:R-:W2:Y:S04]  /*1b780*/  LDL.LU R17, [R1+0x4] ;  /* 0x0000040001117983 */ /* 0x000ea80000300800 */
[----:B------:R-:W4:Y:S01]  /*1b790*/  LDL.LU R18, [R1+0x8] ;  /* 0x0000080001127983 */ /* 0x000f220000300800 */
[----:B---3--:R-:W-:Y:S01]  /*1b7a0*/  HMMA.16816.F32.BF16 R4, R8, R24, R4 ;  /* 0x000000180804723c */ /* 0x008fe20000041804 */
[----:B-1----:R-:W-:Y:S11]  /*1b7b0*/  MOV R19, R3 ;  /* 0x0000000300137202 */ /* 0x002ff60000000f00 */
[----:B------:R-:W-:Y:S11]  /*1b7c0*/  @!UPT UIADD3 URZ, URZ, URZ, URZ ;  /* 0x0000003f3f3ff290 */ /* 0x000ff6000fffe03f */
[----:B------:R-:W-:Y:S01]  /*1b7d0*/  @!UPT UIADD3 URZ, URZ, URZ, URZ ;  /* 0x0000003f3f3ff290 */ /* 0x000fe2000fffe03f */
[----:B------:R-:W-:Y:S01]  /*1b7e0*/  MOV R3, R7 ;  /* 0x0000000700037202 */ /* 0x000fe20000000f00 */
[----:B----4-:R-:W-:Y:S04]  /*1b7f0*/  STL.64 [R1+0x2a88], R18 ;  /* 0x002a881201007387 */ /* 0x010fe80000100a00 */
[----:B--2---:R0:W-:Y:S04]  /*1b800*/  STL.64 [R1+0x2a80], R16 ;  /* 0x002a801001007387 */ /* 0x0041e80000100a00 */
[----:B------:R-:W-:Y:S04]  /*1b810*/  STL.64 [R1+0xb0], R4 ;  /* 0x0000b00401007387 */ /* 0x000fe80000100a00 */
[----:B------:R-:W-:Y:S04]  /*1b820*/  STL [R1+0xb8], R6 ;  /* 0x0000b80601007387 */ /* 0x000fe80000100800 */
[----:B0-----:R-:W2:Y:S04]  /*1b830*/  LDL.LU R16, [R1+0x10] ;  /* 0x0000100001107983 */ /* 0x001ea80000300800 */
[----:B------:R-:W2:Y:S04]  /*1b840*/  LDL.LU R17, [R1+0x14] ;  /* 0x0000140001117983 */ /* 0x000ea80000300800 */
[----:B------:R-:W3:Y:S04]  /*1b850*/  LDL.LU R18, [R1+0x18] ;  /* 0x0000180001127983 */ /* 0x000ee80000300800 */
[----:B------:R-:W3:Y:S04]  /*1b860*/  LDL.LU R19, [R1+0x1c] ;  /* 0x00001c0001137983 */ /* 0x000ee80000300800 */
[----:B------:R-:W0:Y:S04]  /*1b870*/  LDSM.16.MT88.4 R4, [R2+0x9080] ;  /* 0x009080000204783b */ /* 0x000e280000004200 */
[----:B---3--:R-:W-:Y:S04]  /*1b880*/  STL.64 [R1+0x2ab8], R18 ;  /* 0x002ab81201007387 */ /* 0x008fe80000100a00 */
[----:B--2---:R-:W-:Y:S04]  /*1b890*/  STL.64 [R1+0x2ab0], R16 ;  /* 0x002ab01001007387 */ /* 0x004fe80000100a00 */
[----:B0-----:R-:W-:Y:S04]  /*1b8a0*/  STL.64 [R1+0x2a28], R6 ;  /* 0x002a280601007387 */ /* 0x001fe80000100a00 */
[----:B------:R0:W-:Y:S04]  /*1b8b0*/  STL.64 [R1+0x2a20], R4 ;  /* 0x002a200401007387 */ /* 0x0001e80000100a00 */
[----:B0-----:R-:W2:Y:S04]  /*1b8c0*/  LDL.LU R4, [R1+0x40] ;  /* 0x0000400001047983 */ /* 0x001ea80000300800 */
[----:B------:R-:W2:Y:S01]  /*1b8d0*/  LDL.LU R5, [R1+0x44] ;  /* 0x0000440001057983 */ /* 0x000ea20000300800 */
[----:B------:R-:W-:Y:S01]  /*1b8e0*/  MOV R6, R13 ;  /* 0x0000000d00067202 */ /* 0x000fe20000000f00 */
[----:B------:R-:W-:-:S02]  /*1b8f0*/  IMAD.MOV.U32 R7, RZ, RZ, R29 ;  /* 0x000000ffff077224 */ /* 0x000fc400078e001d */
[----:B------:R-:W3:Y:S04]  /*1b900*/  LDL.LU R13, [R1+0x2b74] ;  /* 0x002b7400010d7983 */ /* 0x000ee80000300800 */
[----:B------:R-:W4:Y:S04]  /*1b910*/  LDL.LU R29, [R1+0x2b70] ;  /* 0x002b7000011d7983 */ /* 0x000f280000300800 */
[----:B------:R0:W-:Y:S02]  /*1b920*/  STL.64 [R1+0x2a68], R6 ;  /* 0x002a680601007387 */ /* 0x0001e40000100a00 */
[----:B0-----:R-:W-:Y:S01]  /*1b930*/  MOV R6, R0 ;  /* 0x0000000000067202 */ /* 0x001fe20000000f00 */
[----:B------:R-:W-:Y:S01]  /*1b940*/  IMAD.MOV.U32 R7, RZ, RZ, R12 ;  /* 0x000000ffff077224 */ /* 0x000fe200078e000c */
[----:B--2---:R0:W-:Y:S02]  /*1b950*/  STL.64 [R1+0x2a60], R4 ;  /* 0x002a600401007387 */ /* 0x0041e40000100a00 */
[----:B0-----:R-:W-:-:S02]  /*1b960*/  MOV R4, R14 ;  /* 0x0000000e00047202 */ /* 0x001fc40000000f00 */
[----:B------:R-:W2:Y:S01]  /*1b970*/  LDL.LU R14, [R1+0x2b6c] ;  /* 0x002b6c00010e7983 */ /* 0x000ea20000300800 */
[----:B------:R-:W-:-:S03]  /*1b980*/  MOV R5, R15 ;  /* 0x0000000f00057202 */ /* 0x000fc60000000f00 */
[----:B------:R-:W5:Y:S04]  /*1b990*/  LDL.LU R15, [R1+0x2b68] ;  /* 0x002b6800010f7983 */ /* 0x000f680000300800 */
[----:B------:R-:W2:Y:S04]  /*1b9a0*/  LDL.LU R0, [R1+0x2b64] ;  /* 0x002b640001007983 */ /* 0x000ea80000300800 */
[----:B------:R-:W2:Y:S04]  /*1b9b0*/  LDL.LU R12, [R1+0x2b60] ;  /* 0x002b6000010c7983 */ /* 0x000ea80000300800 */
[----:B------:R-:W2:Y:S04]  /*1b9c0*/  LDL.LU R16, [R1+0x20] ;  /* 0x0000200001107983 */ /* 0x000ea80000300800 */
[----:B------:R-:W2:Y:S04]  /*1b9d0*/  LDL.LU R17, [R1+0x24] ;  /* 0x0000240001117983 */ /* 0x000ea80000300800 */
[----:B------:R-:W2:Y:S01]  /*1b9e0*/  LDL.LU R18, [R1+0x28] ;  /* 0x0000280001127983 */ /* 0x000ea20000300800 */
[----:B---3--:R-:W-:-:S03]  /*1b9f0*/  MOV R19, R13 ;  /* 0x0000000d00137202 */ /* 0x008fc60000000f00 */
[----:B------:R-:W3:Y:S04]  /*1ba00*/  LDL.LU R13, [R1+0x2b5c] ;  /* 0x002b5c00010d7983 */ /* 0x000ee80000300800 */
[----:B--2---:R-:W-:Y:S04]  /*1ba10*/  STL.64 [R1+0x2ad8], R18 ;  /* 0x002ad81201007387 */ /* 0x004fe80000100a00 */
[----:B------:R-:W-:Y:S04]  /*1ba20*/  STL.64 [R1+0x2ad0], R16 ;  /* 0x002ad01001007387 */ /* 0x000fe80000100a00 */
[----:B------:R5:W-:Y:S04]  /*1ba30*/  STL.64 [R1+0x2a78], R6 ;  /* 0x002a780601007387 */ /* 0x000be80000100a00 */
[----:B------:R0:W-:Y:S01]  /*1ba40*/  STL.64 [R1+0x2a70], R4 ;  /* 0x002a700401007387 */ /* 0x0001e20000100a00 */
[----:B-----5:R-:W-:Y:S01]  /*1ba50*/  IMAD.MOV.U32 R6, RZ, RZ, R15 ;  /* 0x000000ffff067224 */ /* 0x020fe200078e000f */
[----:B------:R-:W-:-:S02]  /*1ba60*/  MOV R7, R14 ;  /* 0x0000000e00077202 */ /* 0x000fc40000000f00 */
[----:B0-----:R-:W-:Y:S02]  /*1ba70*/  MOV R4, R12 ;  /* 0x0000000c00047202 */ /* 0x001fe40000000f00 */
[----:B------:R-:W2:Y:S01]  /*1ba80*/  LDL.LU R12, [R1+0x2b58] ;  /* 0x002b5800010c7983 */ /* 0x000ea20000300800 */
[----:B------:R-:W-:-:S03]  /*1ba90*/  MOV R5, R0 ;  /* 0x0000000000057202 */ /* 0x000fc60000000f00 */
[----:B------:R-:W5:Y:S04]  /*1baa0*/  LDL.LU R0, [R1+0x2b54] ;  /* 0x002b540001007983 */ /* 0x000f680000300800 */
[----:B------:R-:W2:Y:S04]  /*1bab0*/  LDL.LU R15, [R1+0x2b50] ;  /* 0x002b5000010f7983 */ /* 0x000ea80000300800 */
[----:B------:R-:W2:Y:S04]  /*1bac0*/  LDL.LU R14, [R1+0x2b4c] ;  /* 0x002b4c00010e7983 */ /* 0x000ea80000300800 */
[----:B------:R-:W2:Y:S04]  /*1bad0*/  LDL.LU R16, [R1+0x30] ;  /* 0x0000300001107983 */ /* 0x000ea80000300800 */
[----:B------:R-:W2:Y:S04]  /*1bae0*/  LDL.LU R17, [R1+0x34] ;  /* 0x0000340001117983 */ /* 0x000ea80000300800 */
[----:B------:R-:W2:Y:S04]  /*1baf0*/  LDL.LU R18, [R1+0x38] ;  /* 0x0000380001127983 */ /* 0x000ea80000300800 */
[----:B------:R-:W2:Y:S04]  /*1bb00*/  LDL.LU R19, [R1+0x3c] ;  /* 0x00003c0001137983 */ /* 0x000ea80000300800 */
[----:B------:R-:W3:Y:S04]  /*1bb10*/  LDL.LU R8, [R1+0x170] ;  /* 0x0001700001087983 */ /* 0x000ee80000300800 */
[----:B------:R-:W3:Y:S04]  /*1bb20*/  LDL.LU R9, [R1+0x174] ;  /* 0x0001740001097983 */ /* 0x000ee80000300800 */
[----:B------:R-:W3:Y:S04]  /*1bb30*/  LDL.LU R10, [R1+0x178] ;  /* 0x00017800010a7983 */ /* 0x000ee80000300800 */
[----:B------:R-:W3:Y:S04]  /*1bb40*/  LDL.LU R11, [R1+0x17c] ;  /* 0x00017c00010b7983 */ /* 0x000ee80000300800 */
[----:B--2---:R-:W-:Y:S04]  /*1bb50*/  STL.64 [R1+0x2b10], R18 ;  /* 0x002b101201007387 */ /* 0x004fe80000100a00 */
[----:B------:R-:W-:Y:S04]  /*1bb60*/  STL.64 [R1+0x2b08], R16 ;  /* 0x002b081001007387 */ /* 0x000fe80000100a00 */
[----:B------:R-:W-:Y:S04]  /*1bb70*/  STL.64 [R1+0x2a98], R6 ;  /* 0x002a980601007387 */ /* 0x000fe80000100a00 */
[----:B------:R0:W-:Y:S04]  /*1bb80*/  STL.64 [R1+0x2a90], R4 ;  /* 0x002a900401007387 */ /* 0x0001e80000100a00 */
[----:B0-----:R-:W2:Y:S04]  /*1bb90*/  LDL.LU R4, [R1+0x90] ;  /* 0x0000900001047983 */ /* 0x001ea80000300800 */
[----:B------:R-:W2:Y:S04]  /*1bba0*/  LDL.LU R5, [R1+0x94] ;  /* 0x0000940001057983 */ /* 0x000ea80000300800 */
[----:B------:R-:W2:Y:S01]  /*1bbb0*/  LDL.LU R6, [R1+0x98] ;  /* 0x0000980001067983 */ /* 0x000ea20000300800 */
[----:B---3--:R-:W-:-:S03]  /*1bbc0*/  MOV R7, R13 ;  /* 0x0000000d00077202 */ /* 0x008fc60000000f00 */
[----:B------:R-:W3:Y:S04]  /*1bbd0*/  LDL.LU R13, [R1+0x2b48] ;  /* 0x002b4800010d7983 */ /* 0x000ee80000300800 */
[----:B------:R-:W3:Y:S04]  /*1bbe0*/  LDL.LU R16, [R1+0x150] ;  /* 0x0001500001107983 */ /* 0x000ee80000300800 */
[----:B------:R-:W3:Y:S04]  /*1bbf0*/  LDL.LU R17, [R1+0x154] ;  /* 0x0001540001117983 */ /* 0x000ee80000300800 */
[----:B------:R-:W3:Y:S04]  /*1bc00*/  LDL.LU R18, [R1+0x158] ;  /* 0x0001580001127983 */ /* 0x000ee80000300800 */
[----:B------:R-:W3:Y:S04]  /*1bc10*/  LDL.LU R19, [R1+0x15c] ;  /* 0x00015c0001137983 */ /* 0x000ee80000300800 */
[----:B--2---:R-:W-:Y:S04]  /*1bc20*/  STL.64 [R1+0x2aa8], R6 ;  /* 0x002aa80601007387 */ /* 0x004fe80000100a00 */
[----:B------:R0:W-:Y:S02]  /*1bc30*/  STL.64 [R1+0x2aa0], R4 ;  /* 0x002aa00401007387 */ /* 0x0001e40000100a00 */
[----:B0-----:R-:W-:Y:S01]  /*1bc40*/  MOV R4, R14 ;  /* 0x0000000e00047202 */ /* 0x001fe20000000f00 */
[----:B------:R-:W-:Y:S01]  /*1bc50*/  IMAD.MOV.U32 R5, RZ, RZ, R15 ;  /* 0x000000ffff057224 */ /* 0x000fe200078e000f */
[----:B------:R-:W2:Y:S04]  /*1bc60*/  LDL.LU R14, [R1+0x2b44] ;  /* 0x002b4400010e7983 */ /* 0x000ea80000300800 */
[----:B------:R-:W4:Y:S01]  /*1bc70*/  LDL.LU R15, [R1+0x2b40] ;  /* 0x002b4000010f7983 */ /* 0x000f220000300800 */
[----:B-----5:R-:W-:-:S03]  /*1bc80*/  MOV R6, R0 ;  /* 0x0000000000067202 */ /* 0x020fc60000000f00 */
[----:B------:R-:W5:Y:S01]  /*1bc90*/  LDL.LU R0, [R1+0x2b3c] ;  /* 0x002b3c0001007983 */ /* 0x000f620000300800 */
[----:B------:R-:W-:-:S03]  /*1bca0*/  MOV R7, R12 ;  /* 0x0000000c00077202 */ /* 0x000fc60000000f00 */
[----:B------:R-:W5:Y:S04]  /*1bcb0*/  LDL.LU R12, [R1+0x2b38] ;  /* 0x002b3800010c7983 */ /* 0x000f680000300800 */
[----:B------:R-:W-:Y:S04]  /*1bcc0*/  STL.64 [R1+0x2ac8], R6 ;  /* 0x002ac80601007387 */ /* 0x000fe80000100a00 */
[----:B------:R3:W-:Y:S02]  /*1bcd0*/  STL.64 [R1+0x2ac0], R4 ;  /* 0x002ac00401007387 */ /* 0x0007e40000100a00 */
[----:B---3--:R-:W-:-:S02]  /*1bce0*/  MOV R4, R13 ;  /* 0x0000000d00047202 */ /* 0x008fc40000000f00 */
[----:B------:R-:W3:Y:S01]  /*1bcf0*/  LDL.LU R13, [R1+0x2b34] ;  /* 0x002b3400010d7983 */ /* 0x000ee20000300800 */
[----:B--2---:R-:W-:-:S03]  /*1bd00*/  IMAD.MOV.U32 R5, RZ, RZ, R14 ;  /* 0x000000ffff057224 */ /* 0x004fc600078e000e */
[----:B------:R-:W3:Y:S01]  /*1bd10*/  LDL.LU R14, [R1+0x2b30] ;  /* 0x002b3000010e7983 */ /* 0x000ee20000300800 */
[----:B----4-:R-:W-:-:S03]  /*1bd20*/  MOV R6, R15 ;  /* 0x0000000f00067202 */ /* 0x010fc60000000f00 */
[----:B------:R-:W3:Y:S01]  /*1bd30*/  LDL.LU R15, [R1+0x2b2c] ;  /* 0x002b2c00010f7983 */ /* 0x000ee20000300800 */
[----:B-----5:R-:W-:-:S03]  /*1bd40*/  MOV R7, R0 ;  /* 0x0000000000077202 */ /* 0x020fc60000000f00 */
[----:B------:R-:W2:Y:S04]  /*1bd50*/  LDL.LU R0, [R1+0x2b28] ;  /* 0x002b280001007983 */ /* 0x000ea80000300800 */
[----:B------:R-:W-:Y:S04]  /*1bd60*/  STL.64 [R1+0x2ae8], R6 ;  /* 0x002ae80601007387 */ /* 0x000fe80000100a00 */
[----:B------:R0:W-:Y:S04]  /*1bd70*/  STL.64 [R1+0x2ae0], R4 ;  /* 0x002ae00401007387 */ /* 0x0001e80000100a00 */
[----:B0-----:R-:W4:Y:S04]  /*1bd80*/  LDL.LU R4, [R1+0x130] ;  /* 0x0001300001047983 */ /* 0x001f280000300800 */
[----:B------:R-:W4:Y:S04]  /*1bd90*/  LDL.LU R5, [R1+0x134] ;  /* 0x0001340001057983 */ /* 0x000f280000300800 */
[----:B------:R-:W5:Y:S04]  /*1bda0*/  LDL.LU R6, [R1+0x138] ;  /* 0x0001380001067983 */ /* 0x000f680000300800 */
[----:B------:R-:W5:Y:S01]  /*1bdb0*/  LDL.LU R7, [R1+0x13c] ;  /* 0x00013c0001077983 */ /* 0x000f620000300800 */
[C---:B---3--:R-:W-:Y:S03]  /*1bdc0*/  HMMA.16816.F32.BF16 R8, R12.reuse, R20, R8 ;  /* 0x000000140c08723c */ /* 0x048fe60000041808 */
[----:B-----5:R-:W-:Y:S04]  /*1bdd0*/  STL.64 [R1+0x2af8], R6 ;  /* 0x002af80601007387 */ /* 0x020fe80000100a00 */
[----:B----4-:R0:W-:Y:S04]  /*1bde0*/  STL.64 [R1+0x2af0], R4 ;  /* 0x002af00401007387 */ /* 0x0101e80000100a00 */
[----:B0-----:R-:W3:Y:S04]  /*1bdf0*/  LDL.LU R4, [R1+0x140] ;  /* 0x0001400001047983 */ /* 0x001ee80000300800 */
[----:B------:R-:W3:Y:S04]  /*1be00*/  LDL.LU R5, [R1+0x144] ;  /* 0x0001440001057983 */ /* 0x000ee80000300800 */
[----:B------:R-:W3:Y:S04]  /*1be10*/  LDL.LU R6, [R1+0x148] ;  /* 0x0001480001067983 */ /* 0x000ee80000300800 */
[----:B------:R-:W3:Y:S04]  /*1be20*/  LDL.LU R7, [R1+0x14c] ;  /* 0x00014c0001077983 */ /* 0x000ee80000300800 */
[----:B------:R-:W-:Y:S04]  /*1be30*/  STL.64 [R1+0xe0], R8 ;  /* 0x0000e00801007387 */ /* 0x000fe80000100a00 */
[----:B------:R-:W-:Y:S04]  /*1be40*/  STL.64 [R1+0xe8], R10 ;  /* 0x0000e80a01007387 */ /* 0x000fe80000100a00 */
[----:B--2---:R-:W0:Y:S01]  /*1be50*/  LDSM.16.MT88.4 R8, [R0+0x9000] ;  /* 0x009000000008783b */ /* 0x004e220000004200 */
[----:B------:R-:W-:Y:S03]  /*1be60*/  HMMA.16816.F32.BF16 R12, R12, R24, R16 ;  /* 0x000000180c0c723c */ /* 0x000fe60000041810 */
[----:B0-----:R0:W-:Y:S04]  /*1be70*/  STL.64 [R1+0x2a08], R10 ;  /* 0x002a080a01007387 */ /* 0x0011e80000100a00 */
[----:B------:R1:W-:Y:S01]  /*1be80*/  STL.64 [R1+0x2a00], R8 ;  /* 0x002a000801007387 */ /* 0x0003e20000100a00 */
[----:B0-----:R-:W-:-:S02]  /*1be90*/  MOV R10, R22 ;  /* 0x00000016000a7202 */ /* 0x001fc40000000f00 */
[----:B-1----:R-:W-:Y:S01]  /*1bea0*/  MOV R8, R27 ;  /* 0x0000001b00087202 */ /* 0x002fe20000000f00 */
[----:B------:R-:W-:Y:S01]  /*1beb0*/  IMAD.MOV.U32 R9, RZ, RZ, R26 ;  /* 0x000000ffff097224 */ /* 0x000fe200078e001a */
[----:B------:R-:W2:Y:S01]  /*1bec0*/  LDL.LU R27, [R1+0x2b24] ;  /* 0x002b2400011b7983 */ /* 0x000ea20000300800 */
[----:B------:R-:W-:-:S03]  /*1bed0*/  MOV R11, R23 ;  /* 0x00000017000b7202 */ /* 0x000fc60000000f00 */
[----:B------:R-:W4:Y:S04]  /*1bee0*/  LDL.LU R26, [R1+0x2b20] ;  /* 0x002b2000011a7983 */ /* 0x000f280000300800 */
[----:B------:R-:W3:Y:S04]  /*1bef0*/  LDL.LU R22, [R1+0x2b1c] ;  /* 0x002b1c0001167983 */ /* 0x000ee80000300800 */
[----:B------:R-:W3:Y:S04]  /*1bf00*/  LDL.LU R23, [R1+0x2b18] ;  /* 0x002b180001177983 */ /* 0x000ee80000300800 */
[----:B------:R-:W3:Y:S04]  /*1bf10*/  LDL.LU.64 R18, [R1+0x2b10] ;  /* 0x002b100001127983 */ /* 0x000ee80000300a00 */
[----:B------:R-:W3:Y:S04]  /*1bf20*/  LDL.LU.64 R16, [R1+0x2b08] ;  /* 0x002b080001107983 */ /* 0x000ee80000300a00 */
[----:B------:R2:W-:Y:S04]  /*1bf30*/  STL.64 [R1+0x1e0], R12 ;  /* 0x0001e00c01007387 */ /* 0x0005e80000100a00 */
[----:B------:R0:W-:Y:S01]  /*1bf40*/  STL.64 [R1+0x1e8], R14 ;  /* 0x0001e80e01007387 */ /* 0x0001e20000100a00 */
[----:B--2---:R-:W-:-:S03]  /*1bf50*/  MOV R12, R27 ;  /* 0x0000001b000c7202 */ /* 0x004fc60000000f00 */
[----:B------:R-:W4:Y:S04]  /*1bf60*/  LDL.LU R27, [R1+0x2b00] ;  /* 0x002b0000011b7983 */ /* 0x000f280000300800 */
[----:B------:R-:W2:Y:S04]  /*1bf70*/  LDL.LU R13, [R1+0x124] ;  /* 0x00012400010d7983 */ /* 0x000ea80000300800 */
[----:B0-----:R-:W2:Y:S04]  /*1bf80*/  LDL.LU R14, [R1+0x128] ;  /* 0x00012800010e7983 */ /* 0x001ea80000300800 */
[----:B------:R-:W2:Y:S01]  /*1bf90*/  LDL.LU R15, [R1+0x12c] ;  /* 0x00012c00010f7983 */ /* 0x000ea20000300800 */
[C---:B---3--:R-:W-:Y:S11]  /*1bfa0*/  HMMA.16816.F32.BF16 R4, R16.reuse, R22, R4 ;  /* 0x000000161004723c */ /* 0x048ff60000041804 */
[----:B------:R-:W-:Y:S11]  /*1bfb0*/  @!UPT UIADD3 URZ, URZ, URZ, URZ ;  /* 0x0000003f3f3ff290 */ /* 0x000ff6000fffe03f */
[----:B------:R-:W-:Y:S01]  /*1bfc0*/  @!UPT UIADD3 URZ, URZ, URZ, URZ ;  /* 0x0000003f3f3ff290 */ /* 0x000fe2000fffe03f */
[----:B------:R-:W-:Y:S04]  /*1bfd0*/  STL.64 [R1+0x1f0], R4 ;  /* 0x0001f00401007387 */ /* 0x000fe80000100a00 */
[----:B------:R0:W-:Y:S04]  /*1bfe0*/  STL.64 [R1+0x1f8], R6 ;  /* 0x0001f80601007387 */ /* 0x0001e80000100a00 */
[----:B0-----:R-:W4:Y:S04]  /*1bff0*/  LDL.LU.64 R6, [R1+0x2af8] ;  /* 0x002af80001067983 */ /* 0x001f280000300a00 */
[----:B------:R-:W4:Y:S02]  /*1c000*/  LDL.LU.64 R4, [R1+0x2af0] ;  /* 0x002af00001047983 */ /* 0x000f240000300a00 */
[----:B----4-:R-:W-:Y:S02]  /*1c010*/  HMMA.16816.F32.BF16 R16, R16, R26, R4 ;  /* 0x0000001a1010723c */ /* 0x010fe40000041804 */
        /* <DEDUP_REMOVED lines=8> */
[----:B0-----:R-:W2:Y:S04]  /*1c0a0*/  LDL.LU.64 R18, [R1+0x2ad8] ;  /* 0x002ad80001127983 */ /* 0x001ea80000300a00 */
[----:B------:R-:W2:Y:S02]  /*1c0b0*/  LDL.LU.64 R16, [R1+0x2ad0] ;  /* 0x002ad00001107983 */ /* 0x000ea40000300a00 */
[C---:B--2---:R-:W-:Y:S08]  /*1c0c0*/  HMMA.16816.F32.BF16 R12, R16.reuse, R22, R12 ;  /* 0x00000016100c723c */ /* 0x044ff0000004180c */
[----:B---3--:R-:W-:Y:S11]  /*1c0d0*/  HMMA.16816.F32.BF16 R16, R16, R26, R4 ;  /* 0x0000001a1010723c */ /* 0x008ff60000041804 */
[----:B------:R-:W-:Y:S04]  /*1c0e0*/  @!UPT UIADD3 URZ, URZ, URZ, URZ ;  /* 0x0000003f3f3ff290 */ /* 0x000fe8000fffe03f */
[----:B------:R-:W-:Y:S04]  /*1c0f0*/  STL.64 [R1+0x1c0], R12 ;  /* 0x0001c00c01007387 */ /* 0x000fe80000100a00 */
[----:B------:R0:W-:Y:S04]  /*1c100*/  STL.64 [R1+0x1c8], R14 ;  /* 0x0001c80e01007387 */ /* 0x0001e80000100a00 */
[----:B0-----:R-:W2:Y:S04]  /*1c110*/  LDL R15, [R1+0xd68] ;  /* 0x000d6800010f7983 */ /* 0x001ea80000100800 */
[----:B------:R-:W3:Y:S04]  /*1c120*/  LDL.LU.64 R6, [R1+0x2ac8] ;  /* 0x002ac80001067983 */ /* 0x000ee80000300a00 */
[----:B------:R-:W3:Y:S04]  /*1c130*/  LDL.LU.64 R4, [R1+0x2ac0] ;  /* 0x002ac00001047983 */ /* 0x000ee80000300a00 */
[----:B------:R-:W-:Y:S04]  /*1c140*/  STL.64 [R1+0x180], R16 ;  /* 0x0001801001007387 */ /* 0x000fe80000100a00 */
[----:B------:R0:W-:Y:S04]  /*1c150*/  STL.64 [R1+0x188], R18 ;  /* 0x0001881201007387 */ /* 0x0001e80000100a00 */
[----:B0-----:R-:W3:Y:S04]  /*1c160*/  LDL.LU.64 R18, [R1+0x2ab8] ;  /* 0x002ab80001127983 */ /* 0x001ee80000300a00 */
[----:B------:R-:W3:Y:S02]  /*1c170*/  LDL.LU.64 R16, [R1+0x2ab0] ;  /* 0x002ab00001107983 */ /* 0x000ee40000300a00 */
        /* <DEDUP_REMOVED lines=11> */
[----:B------:R0:W-:Y:S01]  /*1c230*/  STL [R1+0x1a0], R16 ;  /* 0x0001a01001007387 */ /* 0x0001e20000100800 */
[----:B------:R-:W-:Y:S01]  /*1c240*/  MOV R21, R18 ;  /* 0x0000001200157202 */ /* 0x000fe20000000f00 */
[----:B------:R-:W-:Y:S01]  /*1c250*/  IMAD.MOV.U32 R24, RZ, RZ, R17 ;  /* 0x000000ffff187224 */ /* 0x000fe200078e0011 */
[----:B------:R-:W-:Y:S02]  /*1c260*/  MOV R20, R19 ;  /* 0x0000001300147202 */ /* 0x000fe40000000f00 */
[----:B------:R-:W3:Y:S04]  /*1c270*/  LDL.LU.64 R18, [R1+0x2a88] ;  /* 0x002a880001127983 */ /* 0x000ee80000300a00 */
[----:B0-----:R-:W3:Y:S04]  /*1c280*/  LDL.LU.64 R16, [R1+0x2a80] ;  /* 0x002a800001107983 */ /* 0x001ee80000300a00 */
        /* <DEDUP_REMOVED lines=13> */
[----:B------:R0:W-:Y:S04]  /*1c360*/  STL.64 [R1+0x128], R18 ;  /* 0x0001281201007387 */ /* 0x0001e80000100a00 */
[----:B0-----:R-:W4:Y:S04]  /*1c370*/  LDL.LU.64 R18, [R1+0x2a58] ;  /* 0x002a580001127983 */ /* 0x001f280000300a00 */
[----:B------:R-:W5:Y:S01]  /*1c380*/  LDL.LU.64 R16, [R1+0x2a50] ;  /* 0x002a500001107983 */ /* 0x000f620000300a00 */
[----:B---3--:R-:W-:Y:S03]  /*1c390*/  HMMA.16816.F32.BF16 R8, R4, R22, R8 ;  /* 0x000000160408723c */ /* 0x008fe60000041808 */
[----:B------:R-:W-:Y:S04]  /*1c3a0*/  STL.64 [R1+0x2a48], R6 ;  /* 0x002a480601007387 */ /* 0x000fe80000100a00 */
[----:B------:R-:W-:Y:S04]  /*1c3b0*/  STL.64 [R1+0x2a40], R4 ;  /* 0x002a400401007387 */ /* 0x000fe80000100a00 */
[----:B------:R-:W-:Y:S11]  /*1c3c0*/  LDSM.16.MT88.4 R4, [R29+0xa080] ;  /* 0x00a080001d04783b */ /* 0x000ff60000004200 */
[----:B------:R-:W-:Y:S01]  /*1c3d0*/  @!UPT UIADD3 URZ, URZ, URZ, URZ ;  /* 0x0000003f3f3ff290 */ /* 0x000fe2000fffe03f */
[----:B------:R-:W-:Y:S04]  /*1c3e0*/  STL.64 [R1+0x190], R8 ;  /* 0x0001900801007387 */ /* 0x000fe80000100a00 */
[----:B------:R-:W-:Y:S04]  /*1c3f0*/  STL.64 [R1+0x198], R10 ;  /* 0x0001980a01007387 */ /* 0x000fe80000100a00 */
[----:B------:R-:W0:Y:S04]  /*1c400*/  LDSM.16.MT88.4 R8, [R29+0xa000] ;  /* 0x00a000001d08783b */ /* 0x000e280000004200 */
[----:B------:R-:W-:Y:S04]  /*1c410*/  STL.64 [R1+0x2a38], R22 ;  /* 0x002a381601007387 */ /* 0x000fe80000100a00 */
[----:B------:R1:W-:Y:S04]  /*1c420*/  STL.64 [R1+0x2a30], R20 ;  /* 0x002a301401007387 */ /* 0x0003e80000100a00 */
[----:B0-----:R4:W-:Y:S01]  /*1c430*/  STL.64 [R1+0x70], R8 ;  /* 0x0000700801007387 */ /* 0x0019e20000100a00 */
[----:B------:R-:W-:-:S02]  /*1c440*/  MOV R24, R11 ;  /* 0x0000000b00187202 */ /* 0x000fc40000000f00 */
[----:B-----5:R-:W-:Y:S01]  /*1c450*/  MOV R11, R16 ;  /* 0x00000010000b7202 */ /* 0x020fe20000000f00 */
[----:B------:R0:W-:Y:S04]  /*1c460*/  STL [R1+0x78], R10 ;  /* 0x0000780a01007387 */ /* 0x0001e80000100800 */
[----:B-1----:R-:W3:Y:S01]  /*1c470*/  LDL.LU R20, [R1+0xd0] ;  /* 0x0000d00001147983 */ /* 0x002ee20000300800 */
[----:B----4-:R-:W-:Y:S01]  /*1c480*/  IMAD.MOV.U32 R8, RZ, RZ, R19 ;  /* 0x000000ffff087224 */ /* 0x010fe200078e0013 */
[----:B------:R-:W-:Y:S02]  /*1c490*/  MOV R9, R18 ;  /* 0x0000001200097202 */ /* 0x000fe40000000f00 */
[----:B------:R-:W3:Y:S01]  /*1c4a0*/  LDL.LU R21, [R1+0xd4] ;  /* 0x0000d40001157983 */ /* 0x000ee20000300800 */
[----:B0-----:R-:W-:-:S03]  /*1c4b0*/  MOV R10, R17 ;  /* 0x00000011000a7202 */ /* 0x001fc60000000f00 */
[----:B--2---:R-:W0:Y:S04]  /*1c4c0*/  LDSM.16.M88.4 R16, [R15+0x10100] ;  /* 0x010100000f10783b */ /* 0x004e280000000200 */
[----:B------:R-:W3:Y:S04]  /*1c4d0*/  LDL.LU R22, [R1+0xd8] ;  /* 0x0000d80001167983 */ /* 0x000ee80000300800 */
[----:B------:R-:W3:Y:S04]  /*1c4e0*/  LDL.LU R23, [R1+0xdc] ;  /* 0x0000dc0001177983 */ /* 0x000ee80000300800 */
[----:B------:R-:W-:Y:S04]  /*1c4f0*/  STL.64 [R1+0x2a18], R10 ;  /* 0x002a180a01007387 */ /* 0x000fe80000100a00 */
[----:B------:R1:W-:Y:S04]  /*1c500*/  STL.64 [R1+0x2a10], R8 ;  /* 0x002a100801007387 */ /* 0x0003e80000100a00 */
[----:B------:R-:W2:Y:S04]  /*1c510*/  LDSM.16.M88.4 R12, [R15+0x14100] ;  /* 0x014100000f0c783b */ /* 0x000ea80000000200 */
[----:B-1----:R-:W4:Y:S04]  /*1c520*/  LDL.LU R8, [R1+0xf0] ;  /* 0x0000f00001087983 */ /* 0x002f280000300800 */
[----:B------:R-:W4:Y:S04]  /*1c530*/  LDL.LU R9, [R1+0xf4] ;  /* 0x0000f40001097983 */ /* 0x000f280000300800 */
[----:B------:R-:W4:Y:S04]  /*1c540*/  LDL.LU R10, [R1+0xf8] ;  /* 0x0000f800010a7983 */ /* 0x000f280000300800 */
[----:B------:R-:W4:Y:S04]  /*1c550*/  LDL.LU R11, [R1+0xfc] ;  /* 0x0000fc00010b7983 */ /* 0x000f280000300800 */
[----:B0-----:R-:W-:Y:S04]  /*1c560*/  STL [R1+0x28a0], R18 ;  /* 0x0028a01201007387 */ /* 0x001fe80000100800 */
[----:B------:R-:W-:Y:S04]  /*1c570*/  STL [R1+0x289c], R19 ;  /* 0x00289c1301007387 */ /* 0x000fe80000100800 */
[----:B------:R0:W-:Y:S04]  /*1c580*/  STL.64 [R1+0x29e8], R16 ;  /* 0x0029e81001007387 */ /* 0x0001e80000100a00 */
[----:B0-----:R-:W5:Y:S04]  /*1c590*/  LDL.LU R16, [R1+0xb0] ;  /* 0x0000b00001107983 */ /* 0x001f680000300800 */
[----:B------:R-:W5:Y:S04]  /*1c5a0*/  LDL.LU R17, [R1+0xb4] ;  /* 0x0000b40001117983 */ /* 0x000f680000300800 */
[----:B------:R-:W2:Y:S01]  /*1c5b0*/  LDL.LU R18, [R1+0xb8] ;  /* 0x0000b80001127983 */ /* 0x000ea20000300800 */
[----:B------:R-:W-:-:S03]  /*1c5c0*/  IMAD.MOV.U32 R19, RZ, RZ, R3 ;  /* 0x000000ffff137224 */ /* 0x000fc600078e0003 */
[----:B------:R-:W0:Y:S04]  /*1c5d0*/  S2R R3, SR_TID.X ;  /* 0x0000000000037919 */ /* 0x000e280000002100 */
[----:B--2---:R-:W-:Y:S04]  /*1c5e0*/  STL.64 [R1+0x29f8], R18 ;  /* 0x0029f81201007387 */ /* 0x004fe80000100a00 */
[----:B-----5:R1:W-:Y:S04]  /*1c5f0*/  STL.64 [R1+0x29f0], R16 ;  /* 0x0029f01001007387 */ /* 0x0203e80000100a00 */
[----:B-1----:R-:W2:Y:S04]  /*1c600*/  LDL.LU R16, [R1+0xc0] ;  /* 0x0000c00001107983 */ /* 0x002ea80000300800 */
[----:B------:R-:W2:Y:S04]  /*1c610*/  LDL.LU R17, [R1+0xc4] ;  /* 0x0000c40001117983 */ /* 0x000ea80000300800 */
[----:B------:R-:W2:Y:S04]  /*1c620*/  LDL.LU R19, [R1+0xcc] ;  /* 0x0000cc0001137983 */ /* 0x000ea80000300800 */
[----:B------:R-:W-:Y:S04]  /*1c630*/  STL [R1+0x2894], R14 ;  /* 0x0028940e01007387 */ /* 0x000fe80000100800 */
[----:B------:R-:W-:Y:S04]  /*1c640*/  STL [R1+0x2890], R15 ;  /* 0x0028900f01007387 */ /* 0x000fe80000100800 */
[----:B------:R-:W-:Y:S04]  /*1c650*/  STL.64 [R1+0x60], R4 ;  /* 0x0000600401007387 */ /* 0x000fe80000100a00 */
[----:B------:R1:W-:Y:S04]  /*1c660*/  STL.64 [R1+0x68], R6 ;  /* 0x0000680601007387 */ /* 0x0003e80000100a00 */
[----:B-1----:R-:W3:Y:S04]  /*1c670*/  LDL.LU.64 R6, [R1+0x2a48] ;  /* 0x002a480001067983 */ /* 0x002ee80000300a00 */
[----:B------:R-:W3:Y:S04]  /*1c680*/  LDL.LU.64 R4, [R1+0x2a40] ;  /* 0x002a400001047983 */ /* 0x000ee80000300a00 */
[----:B------:R-:W1:Y:S01]  /*1c690*/  S2R R25, SR_TID.X ;  /* 0x0000000000197919 */ /* 0x000e620000002100 */
[----:B0-----:R-:W-:-:S02]  /*1c6a0*/  LOP3.LUT R3, R3, 0x7, RZ, 0xc0, !PT ;  /* 0x0000000703037812 */ /* 0x001fc400078ec0ff */
[----:B------:R-:W-:-:S03]  /*1c6b0*/  MOV R18, R28 ;  /* 0x0000001c00127202 */ /* 0x000fc60000000f00 */
[----:B------:R-:W-:Y:S01]  /*1c6c0*/  IMAD R3, R3, 0x110, RZ ;  /* 0x0000011003037824 */ /* 0x000fe200078e02ff */
[C---:B-1----:R-:W-:Y:S02]  /*1c6d0*/  LOP3.LUT R28, R25.reuse, 0x10, RZ, 0xc0, !PT ;  /* 0x00000010191c7812 */ /* 0x042fe400078ec0ff */
[----:B------:R-:W-:Y:S02]  /*1c6e0*/  SHF.L.U32 R25, R25, 0x1, RZ ;  /* 0x0000000119197819 */ /* 0x000fe400000006ff */
[----:B------:R-:W-:Y:S02]  /*1c6f0*/  SHF.L.U32 R28, R28, 0x7, RZ ;  /* 0x000000071c1c7819 */ /* 0x000fe400000006ff */
[----:B------:R-:W-:-:S04]  /*1c700*/  LOP3.LUT R25, R3, 0x10, R25, 0x78, !PT ;  /* 0x0000001003197812 */ /* 0x000fc800078e7819 */
[----:B------:R-:W-:-:S04]  /*1c710*/  LOP3.LUT R25, R25, R28, RZ, 0xfc, !PT ;  /* 0x0000001c19197212 */ /* 0x000fc800078efcff */
[----:B------:R-:W-:Y:S01]  /*1c720*/  LOP3.LUT R25, R25, 0x20, RZ, 0x3c, !PT ;  /* 0x0000002019197812 */ /* 0x000fe200078e3cff */
[----:B---3--:R-:W-:Y:S01]  /*1c730*/  HMMA.16816.F32.BF16 R4, R4, R26, R20 ;  /* 0x0000001a0404723c */ /* 0x008fe20000041814 */
[----:B------:R-:W4:Y:S04]  /*1c740*/  LDL.LU.64 R22, [R1+0x2a38] ;  /* 0x002a380001167983 */ /* 0x000f280000300a00 */
[----:B------:R-:W3:Y:S11]  /*1c750*/  LDL.LU.64 R20, [R1+0x2a30] ;  /* 0x002a300001147983 */ /* 0x000ef60000300a00 */
[----:B------:R-:W-:Y:S07]  /*1c760*/  @!UPT UIADD3 URZ, URZ, URZ, URZ ;  /* 0x0000003f3f3ff290 */ /* 0x000fee000fffe03f */
[----:B------:R-:W-:Y:S04]  /*1c770*/  STL.64 [R1+0x170], R4 ;  /* 0x0001700401007387 */ /* 0x000fe80000100a00 */
[----:B------:R-:W-:Y:S04]  /*1c780*/  STL.64 [R1+0x178], R6 ;  /* 0x0001780601007387 */ /* 0x000fe80000100a00 */
[----:B------:R-:W0:Y:S02]  /*1c790*/  LDSM.16.MT88.4 R4, [R25+0xa000] ;  /* 0x00a000001904783b */ /* 0x000e240000004200 */
[----:B0-----:R-:W-:Y:S01]  /*1c7a0*/  MOV R15, R6 ;  /* 0x00000006000f7202 */ /* 0x001fe20000000f00 */
[----:B------:R-:W-:Y:S01]  /*1c7b0*/  IMAD.MOV.U32 R29, RZ, RZ, R4 ;  /* 0x000000ffff1d7224 */ /* 0x000fe200078e0004 */
[----:B------:R-:W-:-:S02]  /*1c7c0*/  MOV R14, R7 ;  /* 0x00000007000e7202 */ /* 0x000fc40000000f00 */
[----:B------:R-:W-:Y:S01]  /*1c7d0*/  MOV R28, R5 ;  /* 0x00000005001c7202 */ /* 0x000fe20000000f00 */
[----:B------:R-:W4:Y:S04]  /*1c7e0*/  LDL.LU.64 R6, [R1+0x2a28] ;  /* 0x002a280001067983 */ /* 0x000f280000300a00 */
[----:B------:R-:W4:Y:S04]  /*1c7f0*/  LDL.LU.64 R4, [R1+0x2a20] ;  /* 0x002a200001047983 */ /* 0x000f280000300a00 */
[----:B------:R-:W-:Y:S04]  /*1c800*/  STL.64 [R1+0x29a8], R14 ;  /* 0x0029a80e01007387 */ /* 0x000fe80000100a00 */
[----:B------:R0:W-:Y:S04]  /*1c810*/  STL.64 [R1+0x29a0], R12 ;  /* 0x0029a00c01007387 */ /* 0x0001e80000100a00 */
[----:B0-----:R-:W5:Y:S04]  /*1c820*/  LDL.LU.64 R12, [R1+0x80] ;  /* 0x00008000010c7983 */ /* 0x001f680000300a00 */
[----:B------:R-:W5:Y:S01]  /*1c830*/  LDL.LU.64 R14, [R1+0x88] ;  /* 0x00008800010e7983 */ /* 0x000f620000300a00 */
[----:B----4-:R-:W-:Y:S11]  /*1c840*/  HMMA.16816.F32.BF16 R8, R4, R22, R8 ;  /* 0x000000160408723c */ /* 0x010ff60000041808 */
[----:B------:R-:W-:Y:S11]  /*1c850*/  @!UPT UIADD3 URZ, URZ, URZ, URZ ;  /* 0x0000003f3f3ff290 */ /* 0x000ff6000fffe03f */
[----:B------:R-:W-:Y:S01]  /*1c860*/  @!UPT UIADD3 URZ, URZ, URZ, URZ ;  /* 0x0000003f3f3ff290 */ /* 0x000fe2000fffe03f */
[----:B------:R-:W-:Y:S01]  /*1c870*/  STL.64 [R1+0x160], R8 ;  /* 0x0001600801007387 */ /* 0x000fe20000100a00 */
[----:B------:R-:W-:-:S03]  /*1c880*/  IMAD.MOV.U32 R3, RZ, RZ, R11 ;  /* 0x000000ffff037224 */ /* 0x000fc600078e000b */
[----:B------:R0:W-:Y:S04]  /*1c890*/  STL [R1+0x168], R10 ;  /* 0x0001680a01007387 */ /* 0x0001e80000100800 */
[----:B0-----:R-:W4:Y:S04]  /*1c8a0*/  LDL.LU.64 R10, [R1+0x2a18] ;  /* 0x002a1800010a7983 */ /* 0x001f280000300a00 */
[----:B------:R-:W4:Y:S04]  /*1c8b0*/  LDL.LU.64 R8, [R1+0x2a10] ;  /* 0x002a100001087983 */ /* 0x000f280000300a00 */
[----:B------:R-:W-:Y:S01]  /*1c8c0*/  STL [R1+0x2948], R3 ;  /* 0x0029480301007387 */ /* 0x000fe20000100800 */
[----:B----4-:R-:W-:Y:S03]  /*1c8d0*/  HMMA.16816.F32.BF16 R4, R4, R26, R8 ;  /* 0x0000001a0404723c */ /* 0x010fe60000041808 */
[----:B------:R-:W2:Y:S04]  /*1c8e0*/  LDL.LU.64 R10, [R1+0x2a08] ;  /* 0x002a0800010a7983 */ /* 0x000ea80000300a00 */
[----:B------:R-:W2:Y:S11]  /*1c8f0*/  LDL.LU.64 R8, [R1+0x2a00] ;  /* 0x002a000001087983 */ /* 0x000eb60000300a00 */
[----:B------:R-:W-:Y:S05]  /*1c900*/  @!UPT UIADD3 URZ, URZ, URZ, URZ ;  /* 0x0000003f3f3ff290 */ /* 0x000fea000fffe03f */
[----:B------:R0:W-:Y:S04]  /*1c910*/  STL.64 [R1+0x150], R4 ;  /* 0x0001500401007387 */ /* 0x0001e80000100a00 */
[----:B------:R1:W-:Y:S04]  /*1c920*/  STL.64 [R1+0x158], R6 ;  /* 0x0001580601007387 */ /* 0x0003e80000100a00 */
[----:B0-----:R-:W5:Y:S04]  /*1c930*/  LDL.LU R4, [R1+0xe0] ;  /* 0x0000e00001047983 */ /* 0x001f680000300800 */
[----:B------:R-:W5:Y:S04]  /*1c940*/  LDL.LU R5, [R1+0xe4] ;  /* 0x0000e40001057983 */ /* 0x000f680000300800 */
[----:B-1----:R-:W5:Y:S04]  /*1c950*/  LDL.LU R6, [R1+0xe8] ;  /* 0x0000e80001067983 */ /* 0x002f680000300800 */
[----:B------:R-:W5:Y:S01]  /*1c960*/  LDL.LU R7, [R1+0xec] ;  /* 0x0000ec0001077983 */ /* 0x000f620000300800 */
[----:B--2---:R-:W-:Y:S11]  /*1c970*/  HMMA.16816.F32.BF16 R16, R8, R22, R16 ;  /* 0x000000160810723c */ /* 0x004ff60000041810 */
[----:B------:R-:W-:Y:S11]  /*1c980*/  @!UPT UIADD3 URZ, URZ, URZ, URZ ;  /* 0x0000003f3f3ff290 */ /* 0x000ff6000fffe03f */
[----:B------:R-:W-:Y:S01]  /*1c990*/  @!UPT UIADD3 URZ, URZ, URZ, URZ ;  /* 0x0000003f3f3ff290 */ /* 0x000fe2000fffe03f */
        /* <DEDUP_REMOVED lines=9> */
[----:B--2---:R-:W-:Y:S02]  /*1ca30*/  HMMA.16816.F32.BF16 R8, R8, R26, R16 ;  /* 0x0000001a0808723c */ /* 0x004fe40000041810 */
[----:B------:R-:W2:Y:S04]  /*1ca40*/  LDL.LU.64 R16, [R1+0x29e8] ;  /* 0x0029e80001107983 */ /* 0x000ea80000300a00 */
[----:B------:R-:W-:Y:S04]  /*1ca50*/  STL.64 [R1+0x29e0], R26 ;  /* 0x0029e01a01007387 */ /* 0x000fe80000100a00 */
[----:B------:R-:W-:Y:S11]  /*1ca60*/  STL.64 [R1+0x29d8], R24 ;  /* 0x0029d81801007387 */ /* 0x000ff60000100a00 */
[----:B------:R-:W-:Y:S02]  /*1ca70*/  @!UPT UIADD3 URZ, URZ, URZ, URZ ;  /* 0x0000003f3f3ff290 */ /* 0x000fe4000fffe03f */
[----:B------:R-:W-:Y:S04]  /*1ca80*/  STL.64 [R1+0x130], R8 ;  /* 0x0001300801007387 */ /* 0x000fe80000100a00 */
[----:B------:R-:W-:Y:S04]  /*1ca90*/  STL.64 [R1+0x138], R10 ;  /* 0x0001380a01007387 */ /* 0x000fe80000100a00 */
[----:B------:R-:W0:Y:S04]  /*1caa0*/  LDSM.16.MT88.4 R8, [R2+0xa000] ;  /* 0x00a000000208783b */ /* 0x000e280000004200 */
[----:B0-----:R-:W-:Y:S01]  /*1cab0*/  STL.64 [R1+0x30], R8 ;  /* 0x0000300801007387 */ /* 0x001fe20000100a00 */
[----:B------:R-:W-:-:S03]  /*1cac0*/  MOV R3, R11 ;  /* 0x0000000b00037202 */ /* 0x000fc60000000f00 */
[----:B------:R5:W-:Y:S02]  /*1cad0*/  STL [R1+0x38], R10 ;  /* 0x0000380a01007387 */ /* 0x000be40000100800 */
[----:B-----5:R-:W-:Y:S02]  /*1cae0*/  HMMA.16816.F32.BF16 R8, R12, R22, R4 ;  /* 0x000000160c08723c */ /* 0x020fe40000041804 */
[----:B------:R-:W-:Y:S11]  /*1caf0*/  STL [R1+0x2950], R3 ;  /* 0x0029500301007387 */ /* 0x000ff60000100800 */
[----:B------:R-:W-:Y:S10]  /*1cb00*/  @!UPT UIADD3 URZ, URZ, URZ, URZ ;  /* 0x0000003f3f3ff290 */ /* 0x000ff4000fffe03f */
[----:B------:R-:W-:Y:S04]  /*1cb10*/  STL.64 [R1+0x110], R8 ;  /* 0x0001100801007387 */ /* 0x000fe80000100a00 */
[----:B------:R-:W-:Y:S04]  /*1cb20*/  STL.64 [R1+0x118], R10 ;  /* 0x0001180a01007387 */ /* 0x000fe80000100a00 */
[----:B------:R-:W0:Y:S04]  /*1cb30*/  LDSM.16.MT88.4 R8, [R2+0xa080] ;  /* 0x00a080000208783b */ /* 0x000e280000004200 */
[----:B0-----:R-:W-:Y:S01]  /*1cb40*/  STL.64 [R1+0x10], R8 ;  /* 0x0000100801007387 */ /* 0x001fe20000100a00 */
[----:B------:R-:W-:-:S03]  /*1cb50*/  MOV R3, R11 ;  /* 0x0000000b00037202 */ /* 0x000fc60000000f00 */
[----:B------:R-:W-:Y:S04]  /*1cb60*/  STL [R1+0x18], R10 ;  /* 0x0000180a01007387 */ /* 0x000fe80000100800 */
[----:B------:R-:W0:Y:S04]  /*1cb70*/  LDSM.16.MT88.4 R8, [R0+0xa000] ;  /* 0x00a000000008783b */ /* 0x000e280000004200 */
[----:B------:R-:W-:Y:S04]  /*1cb80*/  STL [R1+0x2958], R3 ;  /* 0x0029580301007387 */ /* 0x000fe80000100800 */
[----:B------:R-:W-:Y:S01]  /*1cb90*/  STL [R1+0x2954], R2 ;  /* 0x0029540201007387 */ /* 0x000fe20000100800 */
[----:B0-----:R-:W-:-:S02]  /*1cba0*/  MOV R19, R10 ;  /* 0x0000000a00137202 */ /* 0x001fc40000000f00 */
[----:B------:R-:W-:Y:S01]  /*1cbb0*/  MOV R18, R11 ;  /* 0x0000000b00127202 */ /* 0x000fe20000000f00 */
[----:B------:R-:W-:Y:S01]  /*1cbc0*/  IMAD.MOV.U32 R23, RZ, RZ, R8 ;  /* 0x000000ffff177224 */ /* 0x000fe200078e0008 */
[----:B------:R-:W-:-:S03]  /*1cbd0*/  MOV R22, R9 ;  /* 0x0000000900167202 */ /* 0x000fc60000000f00 */
[----:B------:R-:W-:Y:S04]  /*1cbe0*/  STL.64 [R1+0x29c0], R18 ;  /* 0x0029c01201007387 */ /* 0x000fe80000100a00 */
[----:B--2---:R-:W-:Y:S04]  /*1cbf0*/  STL.64 [R1+0x29b8], R16 ;  /* 0x0029b81001007387 */ /* 0x004fe80000100a00 */
[----:B------:R-:W-:Y:S04]  /*1cc00*/  STL.64 [R1+0x2968], R22 ;  /* 0x0029681601007387 */ /* 0x000fe80000100a00 */
[----:B---3--:R0:W-:Y:S04]  /*1cc10*/  STL.64 [R1+0x2960], R20 ;  /* 0x0029601401007387 */ /* 0x0081e80000100a00 */
[----:B0-----:R-:W2:Y:S04]  /*1cc20*/  LDL.LU R20, [R1+0x60] ;  /* 0x0000600001147983 */ /* 0x001ea80000300800 */
[----:B------:R-:W2:Y:S04]  /*1cc30*/  LDL.LU R21, [R1+0x64] ;  /* 0x0000640001157983 */ /* 0x000ea80000300800 */
[----:B------:R-:W3:Y:S04]  /*1cc40*/  LDL.LU R22, [R1+0x68] ;  /* 0x0000680001167983 */ /* 0x000ee80000300800 */
[----:B------:R-:W3:Y:S01]  /*1cc50*/  LDL.LU R23, [R1+0x6c] ;  /* 0x00006c0001177983 */ /* 0x000ee20000300800 */
[----:B------:R-:W-:Y:S01]  /*1cc60*/  MOV R7, R12 ;  /* 0x0000000c00077202 */ /* 0x000fe20000000f00 */
[----:B------:R-:W-:Y:S01]  /*1cc70*/  IMAD.MOV.U32 R6, RZ, RZ, R13 ;  /* 0x000000ffff067224 */ /* 0x000fe200078e000d */
[----:B------:R-:W-:-:S02]  /*1cc80*/  MOV R5, R14 ;  /* 0x0000000e00057202 */ /* 0x000fc40000000f00 */
[----:B------:R-:W-:Y:S01]  /*1cc90*/  MOV R4, R15 ;  /* 0x0000000f00047202 */ /* 0x000fe20000000f00 */
[----:B------:R-:W-:Y:S01]  /*1cca0*/  IMAD.MOV.U32 R16, RZ, RZ, R7 ;  /* 0x000000ffff107224 */ /* 0x000fe200078e0007 */
[----:B------:R-:W-:Y:S02]  /*1ccb0*/  MOV R17, R6 ;  /* 0x0000000600117202 */ /* 0x000fe40000000f00 */
[----:B------:R-:W-:Y:S02]  /*1ccc0*/  MOV R18, R5 ;  /* 0x0000000500127202 */ /* 0x000fe40000000f00 */
[----:B------:R-:W-:Y:S02]  /*1ccd0*/  MOV R19, R4 ;  /* 0x0000000400137202 */ /* 0x000fe40000000f00 */
[----:B------:R-:W0:Y:S04]  /*1cce0*/  LDSM.16.MT88.4 R4, [R0+0xa080] ;  /* 0x00a080000004783b */ /* 0x000e280000004200 */
        /* <DEDUP_REMOVED lines=16> */
[----:B0-----:R-:W-:Y:S04]  /*1cdf0*/  STL.64 [R1+0x28b0], R6 ;  /* 0x0028b00601007387 */ /* 0x001fe80000100a00 */
[----:B------:R0:W-:Y:S04]  /*1ce00*/  STL.64 [R1+0x28a8], R4 ;  /* 0x0028a80401007387 */ /* 0x0001e80000100a00 */
[----:B0-----:R-:W4:Y:S04]  /*1ce10*/  LDL.LU R4, [R1+0x100] ;  /* 0x0001000001047983 */ /* 0x001f280000300800 */
[----:B------:R-:W4:Y:S04]  /*1ce20*/  LDL.LU R5, [R1+0x104] ;  /* 0x0001040001057983 */ /* 0x000f280000300800 */
[----:B------:R-:W5:Y:S04]  /*1ce30*/  LDL.LU R6, [R1+0x108] ;  /* 0x0001080001067983 */ /* 0x000f680000300800 */
[----:B------:R-:W5:Y:S04]  /*1ce40*/  LDL.LU R7, [R1+0x10c] ;  /* 0x00010c0001077983 */ /* 0x000f680000300800 */
[----:B------:R-:W0:Y:S04]  /*1ce50*/  S2R R11, SR_TID.X ;  /* 0x00000000000b7919 */ /* 0x000e280000002100 */
[----:B------:R-:W1:Y:S01]  /*1ce60*/  S2R R9, SR_TID.X ;  /* 0x0000000000097919 */ /* 0x000e620000002100 */
[----:B0-----:R-:W-:-:S02]  /*1ce70*/  LOP3.LUT R11, R11, 0x7, RZ, 0xc0, !PT ;  /* 0x000000070b0b7812 */ /* 0x001fc400078ec0ff */
[----:B-1----:R-:W-:-:S03]  /*1ce80*/  LOP3.LUT R10, R9, 0x10, RZ, 0xc0, !PT ;  /* 0x00000010090a7812 */ /* 0x002fc600078ec0ff */
[----:B------:R-:W-:Y:S02]  /*1ce90*/  IMAD R11, R11, 0x110, RZ ;  /* 0x000001100b0b7824 */ /* 0x000fe400078e02ff */
[----:B------:R-:W-:Y:S01]  /*1cea0*/  IMAD.SHL.U32 R9, R9, 0x2, RZ ;  /* 0x0000000209097824 */ /* 0x000fe200078e00ff */
[----:B------:R-:W-:Y:S01]  /*1ceb0*/  SHF.L.U32 R10, R10, 0x7, RZ ;  /* 0x000000070a0a7819 */ /* 0x000fe200000006ff */
[----:B-----5:R-:W-:Y:S04]  /*1cec0*/  STL.64 [R1+0x2978], R6 ;  /* 0x0029780601007387 */ /* 0x020fe80000100a00 */
[----:B----4-:R0:W-:Y:S04]  /*1ced0*/  STL.64 [R1+0x2970], R4 ;  /* 0x0029700401007387 */ /* 0x0101e80000100a00 */
[----:B0-----:R-:W4:Y:S04]  /*1cee0*/  LDL.LU R4, [R1+0x180] ;  /* 0x0001800001047983 */ /* 0x001f280000300800 */
[----:B------:R-:W4:Y:S04]  /*1cef0*/  LDL.LU R5, [R1+0x184] ;  /* 0x0001840001057983 */ /* 0x000f280000300800 */
[----:B------:R-:W5:Y:S04]  /*1cf00*/  LDL.LU R6, [R1+0x188] ;  /* 0x0001880001067983 */ /* 0x000f680000300800 */
[----:B------:R-:W5:Y:S01]  /*1cf10*/  LDL.LU R7, [R1+0x18c] ;  /* 0x00018c0001077983 */ /* 0x000f620000300800 */
[----:B------:R-:W-:-:S04]  /*1cf20*/  LOP3.LUT R11, R11, 0x10, R9, 0x78, !PT ;  /* 0x000000100b0b7812 */ /* 0x000fc800078e7809 */
[----:B------:R-:W-:-:S05]  /*1cf30*/  LOP3.LUT R11, R11, R10, RZ, 0xfc, !PT ;  /* 0x0000000a0b0b7212 */ /* 0x000fca00078efcff */
[----:B------:R-:W0:Y:S04]  /*1cf40*/  LDSM.16.MT88.4 R24, [R11+0xb000] ;  /* 0x00b000000b18783b */ /* 0x000e280000004200 */
[----:B------:R-:W1:Y:S04]  /*1cf50*/  LDSM.16.MT88.4 R8, [R11+0xb080] ;  /* 0x00b080000b08783b */ /* 0x000e680000004200 */
[----:B-----5:R-:W-:Y:S04]  /*1cf60*/  STL.64 [R1+0x2988], R6 ;  /* 0x0029880601007387 */ /* 0x020fe80000100a00 */
[----:B----4-:R4:W-:Y:S04]  /*1cf70*/  STL.64 [R1+0x2980], R4 ;  /* 0x0029800401007387 */ /* 0x0109e80000100a00 */
[----:B----4-:R-:W4:Y:S04]  /*1cf80*/  LDL.LU R4, [R1+0x1c0] ;  /* 0x0001c00001047983 */ /* 0x010f280000300800 */
[----:B------:R-:W4:Y:S04]  /*1cf90*/  LDL.LU R5, [R1+0x1c4] ;  /* 0x0001c40001057983 */ /* 0x000f280000300800 */
[----:B------:R-:W4:Y:S04]  /*1cfa0*/  LDL.LU R6, [R1+0x1c8] ;  /* 0x0001c80001067983 */ /* 0x000f280000300800 */
[----:B------:R-:W4:Y:S04]  /*1cfb0*/  LDL.LU R7, [R1+0x1cc] ;  /* 0x0001cc0001077983 */ /* 0x000f280000300800 */
[----:B------:R-:W-:Y:S04]  /*1cfc0*/  STL [R1+0x2898], R0 ;  /* 0x0028980001007387 */ /* 0x000fe80000100800 */
[----:B0-----:R-:W-:Y:S04]  /*1cfd0*/  STL.64 [R1+0x20], R24 ;  /* 0x0000201801007387 */ /* 0x001fe80000100a00 */
[----:B------:R0:W-:Y:S04]  /*1cfe0*/  STL.64 [R1+0x28], R26 ;  /* 0x0000281a01007387 */ /* 0x0001e80000100a00 */
[----:B0-----:R-:W2:Y:S04]  /*1cff0*/  LDL.LU.64 R26, [R1+0x29e0] ;  /* 0x0029e000011a7983 */ /* 0x001ea80000300a00 */
[----:B------:R-:W5:Y:S01]  /*1d000*/  LDL.LU.64 R24, [R1+0x29d8] ;  /* 0x0029d80001187983 */ /* 0x000f620000300a00 */
[----:B--2---:R-:W-:Y:S03]  /*1d010*/  HMMA.16816.F32.BF16 R16, R16, R26, R20 ;  /* 0x0000001a1010723c */ /* 0x004fe60000041814 */
[----:B------:R-:W2:Y:S04]  /*1d020*/  LDL.LU.64 R22, [R1+0x29d0] ;  /* 0x0029d00001167983 */ /* 0x000ea80000300a00 */
[----:B------:R-:W2:Y:S11]  /*1d030*/  LDL.LU.64 R20, [R1+0x29c8] ;  /* 0x0029c80001147983 */ /* 0x000eb60000300a00 */
[----:B------:R-:W-:Y:S05]  /*1d040*/  @!UPT UIADD3 URZ, URZ, URZ, URZ ;  /* 0x0000003f3f3ff290 */ /* 0x000fea000fffe03f */
[----:B------:R-:W-:Y:S01]  /*1d050*/  STL [R1+0xf0], R16 ;  /* 0x0000f01001007387 */ /* 0x000fe20000100800 */
[----:B------:R-:W-:Y:S02]  /*1d060*/  MOV R2, R19 ;  /* 0x0000001300027202 */ /* 0x000fe40000000f00 */
[----:B------:R-:W-:Y:S01]  /*1d070*/  MOV R3, R17 ;  /* 0x0000001100037202 */ /* 0x000fe20000000f00 */
[----:B------:R0:W-:Y:S04]  /*1d080*/  STL [R1+0xf8], R18 ;  /* 0x0000f81201007387 */ /* 0x0001e80000100800 */
[----:B0-----:R-:W2:Y:S04]  /*1d090*/  LDL.LU.64 R18, [R1+0x29c0] ;  /* 0x0029c00001127983 */ /* 0x001ea80000300a00 */
[----:B------:R-:W3:Y:S04]  /*1d0a0*/  LDL.LU.64 R16, [R1+0x29b8] ;  /* 0x0029b80001107983 */ /* 0x000ee80000300a00 */
[----:B-1----:R-:W-:Y:S04]  /*1d0b0*/  STL.64 [R1+0x2878], R10 ;  /* 0x0028780a01007387 */ /* 0x002fe80000100a00 */
[----:B------:R0:W-:Y:S04]  /*1d0c0*/  STL.64 [R1+0x2870], R8 ;  /* 0x0028700801007387 */ /* 0x0001e80000100a00 */
[----:B0-----:R-:W3:Y:S04]  /*1d0d0*/  LDL.LU R8, [R1+0x70] ;  /* 0x0000700001087983 */ /* 0x001ee80000300800 */
[----:B------:R-:W3:Y:S04]  /*1d0e0*/  LDL.LU R9, [R1+0x74] ;  /* 0x0000740001097983 */ /* 0x000ee80000300800 */
[----:B------:R-:W3:Y:S01]  /*1d0f0*/  LDL.LU R10, [R1+0x78] ;  /* 0x00007800010a7983 */ /* 0x000ee20000300800 */
[----:B-----5:R-:W-:-:S03]  /*1d100*/  IMAD.MOV.U32 R11, RZ, RZ, R24 ;  /* 0x000000ffff0b7224 */ /* 0x020fc600078e0018 */
[----:B------:R-:W5:Y:S04]  /*1d110*/  LDL.LU R24, [R1+0x29b0] ;  /* 0x0029b00001187983 */ /* 0x000f680000300800 */
[C---:B---3--:R-:W-:Y:S11]  /*1d120*/  HMMA.16816.F32.BF16 R12, R8.reuse, R16, R12 ;  /* 0x00000010080c723c */ /* 0x048ff6000004180c */
[----:B------:R-:W-:Y:S11]  /*1d130*/  @!UPT UIADD3 URZ, URZ, URZ, URZ ;  /* 0x0000003f3f3ff290 */ /* 0x000ff6000fffe03f */
[----:B------:R-:W-:Y:S01]  /*1d140*/  @!UPT UIADD3 URZ, URZ, URZ, URZ ;  /* 0x0000003f3f3ff290 */ /* 0x000fe2000fffe03f */
[----:B------:R-:W-:Y:S04]  /*1d150*/  STL.64 [R1+0xe0], R12 ;  /* 0x0000e00c01007387 */ /* 0x000fe80000100a00 */
[----:B------:R0:W-:Y:S04]  /*1d160*/  STL.64 [R1+0xe8], R14 ;  /* 0x0000e80e01007387 */ /* 0x0001e80000100a00 */
[----:B0-----:R-:W3:Y:S04]  /*1d170*/  LDL.LU.64 R14, [R1+0x29a8] ;  /* 0x0029a800010e7983 */ /* 0x001ee80000300a00 */
[----:B------:R-:W2:Y:S02]  /*1d180*/  LDL.LU.64 R12, [R1+0x29a0] ;  /* 0x0029a000010c7983 */ /* 0x000ea40000300a00 */
[----:B--2---:R-:W-:Y:S02]  /*1d190*/  HMMA.16816.F32.BF16 R8, R8, R12, R20 ;  /* 0x0000000c0808723c */ /* 0x004fe40000041814 */
[----:B------:R-:W4:Y:S04]  /*1d1a0*/  LDL.LU.64 R22, [R1+0x2998] ;  /* 0x0029980001167983 */ /* 0x000f280000300a00 */
[----:B------:R-:W4:Y:S11]  /*1d1b0*/  LDL.LU.64 R20, [R1+0x2990] ;  /* 0x0029900001147983 */ /* 0x000f360000300a00 */
[----:B------:R-:W-:Y:S06]  /*1d1c0*/  @!UPT UIADD3 URZ, URZ, URZ, URZ ;  /* 0x0000003f3f3ff290 */ /* 0x000fec000fffe03f */
[----:B------:R-:W-:Y:S04]  /*1d1d0*/  STL.64 [R1+0x2888], R10 ;  /* 0x0028880a01007387 */ /* 0x000fe80000100a00 */
[----:B------:R-:W-:Y:S01]  /*1d1e0*/  STL.64 [R1+0x2880], R8 ;  /* 0x0028800801007387 */ /* 0x000fe20000100a00 */
[----:B----4-:R-:W-:Y:S11]  /*1d1f0*/  HMMA.16816.F32.BF16 R4, R20, R16, R4 ;  /* 0x000000101404723c */ /* 0x010ff60000041804 */
[----:B------:R-:W-:Y:S11]  /*1d200*/  @!UPT UIADD3 URZ, URZ, URZ, URZ ;  /* 0x0000003f3f3ff290 */ /* 0x000ff6000fffe03f */
[----:B------:R-:W-:Y:S01]  /*1d210*/  @!UPT UIADD3 URZ, URZ, URZ, URZ ;  /* 0x0000003f3f3ff290 */ /* 0x000fe2000fffe03f */
[----:B------:R-:W-:Y:S04]  /*1d220*/  STL.64 [R1+0x90], R4 ;  /* 0x0000900401007387 */ /* 0x000fe80000100a00 */
[----:B------:R0:W-:Y:S04]  /*1d230*/  STL.64 [R1+0x98], R6 ;  /* 0x0000980601007387 */ /* 0x0001e80000100a00 */
[----:B0-----:R-:W2:Y:S04]  /*1d240*/  LDL.LU.64 R6, [R1+0x2988] ;  /* 0x0029880001067983 */ /* 0x001ea80000300a00 */
[----:B------:R-:W2:Y:S01]  /*1d250*/  LDL.LU.64 R4, [R1+0x2980] ;  /* 0x0029800001047983 */ /* 0x000ea20000300a00 */
[----:B------:R-:W-:Y:S01]  /*1d260*/  MOV R8, R29 ;  /* 0x0000001d00087202 */ /* 0x000fe20000000f00 */
[----:B---3--:R-:W-:Y:S01]  /*1d270*/  IMAD.MOV.U32 R11, RZ, RZ, R14 ;  /* 0x000000ffff0b7224 */ /* 0x008fe200078e000e */
[----:B------:R-:W-:-:S02]  /*1d280*/  MOV R9, R28 ;  /* 0x0000001c00097202 */ /* 0x000fc40000000f00 */
[----:B------:R-:W-:Y:S01]  /*1d290*/  MOV R10, R15 ;  /* 0x0000000f000a7202 */ /* 0x000fe20000000f00 */
[----:B--2---:R-:W-:Y:S01]  /*1d2a0*/  HMMA.16816.F32.BF16 R20, R20, R12, R4 ;  /* 0x0000000c1414723c */ /* 0x004fe20000041804 */
[----:B------:R-:W2:Y:S04]  /*1d2b0*/  LDL.LU.64 R6, [R1+0x2978] ;  /* 0x0029780001067983 */ /* 0x000ea80000300a00 */
[----:B------:R-:W2:Y:S11]  /*1d2c0*/  LDL.LU.64 R4, [R1+0x2970] ;  /* 0x0029700001047983 */ /* 0x000eb60000300a00 */
[----:B------:R-:W-:Y:S07]  /*1d2d0*/  @!UPT UIADD3 URZ, URZ, URZ, URZ ;  /* 0x0000003f3f3ff290 */ /* 0x000fee000fffe03f */
[----:B------:R-:W-:Y:S04]  /*1d2e0*/  STL.64 [R1+0xc0], R20 ;  /* 0x0000c01401007387 */ /* 0x000fe80000100a00 */
[----:B------:R0:W-:Y:S04]  /*1d2f0*/  STL.64 [R1+0xc8], R22 ;  /* 0x0000c81601007387 */ /* 0x0001e80000100a00 */
[----:B0-----:R-:W3:Y:S04]  /*1d300*/  LDL.LU.64 R22, [R1+0x2968] ;  /* 0x0029680001167983 */ /* 0x001ee80000300a00 */
[----:B------:R-:W4:Y:S01]  /*1d310*/  LDL.LU.64 R20, [R1+0x2960] ;  /* 0x0029600001147983 */ /* 0x000f220000300a00 */
[----:B--2---:R-:W-:Y:S11]  /*1d320*/  HMMA.16816.F32.BF16 R4, R8, R16, R4 ;  /* 0x000000100804723c */ /* 0x004ff60000041804 */
[----:B------:R-:W-:Y:S11]  /*1d330*/  @!UPT UIADD3 URZ, URZ, URZ, URZ ;  /* 0x0000003f3f3ff290 */ /* 0x000ff6000fffe03f */
[----:B------:R-:W-:Y:S02]  /*1d340*/  @!UPT UIADD3 URZ, URZ, URZ, URZ ;  /* 0x0000003f3f3ff290 */ /* 0x000fe4000fffe03f */
[----:B------:R-:W-:Y:S01]  /*1d350*/  MOV R29, R6 ;  /* 0x00000006001d7202 */ /* 0x000fe20000000f00 */
[----:B------:R-:W-:Y:S01]  /*1d360*/  IMAD.MOV.U32 R28, RZ, RZ, R7 ;  /* 0x000000ffff1c7224 */ /* 0x000fe200078e0007 */
[----:B------:R-:W-:Y:S01]  /*1d370*/  MOV R14, R4 ;  /* 0x00000004000e7202 */ /* 0x000fe20000000f00 */
[----:B------:R-:W-:Y:S01]  /*1d380*/  IMAD.MOV.U32 R7, RZ, RZ, R18 ;  /* 0x000000ffff077224 */ /* 0x000fe200078e0012 */
[----:B------:R-:W-:Y:S02]  /*1d390*/  MOV R15, R5 ;  /* 0x00000005000f7202 */ /* 0x000fe40000000f00 */
[----:B------:R-:W-:Y:S02]  /*1d3a0*/  MOV R6, R19 ;  /* 0x0000001300067202 */ /* 0x000fe40000000f00 */
[----:B---3--:R-:W-:Y:S02]  /*1d3b0*/  MOV R4, R23 ;  /* 0x0000001700047202 */ /* 0x008fe40000000f00 */
[----:B------:R-:W-:Y:S01]  /*1d3c0*/  MOV R5, R22 ;  /* 0x0000001600057202 */ /* 0x000fe20000000f00 */
[----:B------:R-:W-:Y:S04]  /*1d3d0*/  STL.64 [R1+0x28e0], R6 ;  /* 0x0028e00601007387 */ /* 0x000fe80000100a00 */
[----:B------:R0:W-:Y:S04]  /*1d3e0*/  STL.64 [R1+0x28d8], R4 ;  /* 0x0028d80401007387 */ /* 0x0001e80000100a00 */
[----:B0-----:R-:W2:Y:S01]  /*1d3f0*/  LDL.LU R4, [R1+0x1a0] ;  /* 0x0001a00001047983 */ /* 0x001ea20000300800 */
[----:B----4-:R-:W-:-:S02]  /*1d400*/  MOV R6, R21 ;  /* 0x0000001500067202 */ /* 0x010fc40000000f00 */
[----:B------:R-:W-:Y:S02]  /*1d410*/  MOV R7, R20 ;  /* 0x0000001400077202 */ /* 0x000fe40000000f00 */
[----:B------:R-:W0:Y:S01]  /*1d420*/  LDSM.16.MT88.4 R20, [R25+0xb000] ;  /* 0x00b000001914783b */ /* 0x000e220000004200 */
[----:B-----5:R-:W-:-:S03]  /*1d430*/  MOV R5, R24 ;  /* 0x0000001800057202 */ /* 0x020fc60000000f00 */
[----:B------:R-:W1:Y:S04]  /*1d440*/  LDSM.16.MT88.4 R24, [R25+0xb080] ;  /* 0x00b080001918783b */ /* 0x000e680000004200 */
[----:B0-----:R-:W-:Y:S04]  /*1d450*/  STL.64 [R1+0x2848], R22 ;  /* 0x0028481601007387 */ /* 0x001fe80000100a00 */
[----:B------:R-:W-:Y:S01]  /*1d460*/  STL.64 [R1+0x2840], R20 ;  /* 0x0028401401007387 */ /* 0x000fe20000100a00 */
[----:B--2---:R-:W-:Y:S11]  /*1d470*/  HMMA.16816.F32.BF16 R8, R8, R12, R4 ;  /* 0x0000000c0808723c */ /* 0x004ff60000041804 */
[----:B------:R-:W-:Y:S11]  /*1d480*/  @!UPT UIADD3 URZ, URZ, URZ, URZ ;  /* 0x0000003f3f3ff290 */ /* 0x000ff6000fffe03f */
[----:B------:R-:W-:Y:S01]  /*1d490*/  @!UPT UIADD3 URZ, URZ, URZ, URZ ;  /* 0x0000003f3f3ff290 */ /* 0x000fe2000fffe03f */
[----:B------:R-:W-:Y:S04]  /*1d4a0*/  STL [R1+0xd0], R8 ;  /* 0x0000d00801007387 */ /* 0x000fe80000100800 */
[----:B------:R-:W-:Y:S04]  /*1d4b0*/  STL.64 [R1+0x2940], R14 ;  /* 0x0029400e01007387 */ /* 0x000fe80000100a00 */
[----:B------:R-:W-:Y:S04]  /*1d4c0*/  STL.64 [R1+0x2938], R12 ;  /* 0x0029380c01007387 */ /* 0x000fe80000100a00 */
[----:B-1----:R0:W-:Y:S04]  /*1d4d0*/  STL.64 [R1+0x2828], R26 ;  /* 0x0028281a01007387 */ /* 0x0021e80000100a00 */
[----:B------:R1:W-:Y:S01]  /*1d4e0*/  STL.64 [R1+0x2820], R24 ;  /* 0x0028201801007387 */ /* 0x0003e20000100a00 */
[----:B0-----:R-:W-:-:S03]  /*1d4f0*/  IMAD.MOV.U32 R27, RZ, RZ, R2 ;  /* 0x000000ffff1b7224 */ /* 0x001fc600078e0002 */
[----:B-1----:R-:W2:Y:S01]  /*1d500*/  LDL.LU R24, [R1+0xf0] ;  /* 0x0000f00001187983 */ /* 0x002ea20000300800 */
[----:B------:R-:W-:-:S03]  /*1d510*/  MOV R25, R3 ;  /* 0x0000000300197202 */ /* 0x000fc60000000f00 */
[----:B------:R-:W3:Y:S04]  /*1d520*/  LDL.LU R3, [R1+0x2958] ;  /* 0x0029580001037983 */ /* 0x000ee80000300800 */
[----:B------:R-:W4:Y:S04]  /*1d530*/  LDL.LU R26, [R1+0xf8] ;  /* 0x0000f800011a7983 */ /* 0x000f280000300800 */
[----:B------:R-:W5:Y:S04]  /*1d540*/  LDL.LU R2, [R1+0x2954] ;  /* 0x0029540001027983 */ /* 0x000f680000300800 */
[----:B------:R-:W2:Y:S04]  /*1d550*/  LDL.LU R4, [R1+0x10] ;  /* 0x0000100001047983 */ /* 0x000ea80000300800 */
[----:B------:R-:W2:Y:S04]  /*1d560*/  LDL.LU R5, [R1+0x14] ;  /* 0x0000140001057983 */ /* 0x000ea80000300800 */
[----:B------:R-:W2:Y:S01]  /*1d570*/  LDL.LU R6, [R1+0x18] ;  /* 0x0000180001067983 */ /* 0x000ea20000300800 */
[----:B------:R-:W-:Y:S01]  /*1d580*/  IMAD.MOV.U32 R18, RZ, RZ, R9 ;  /* 0x000000ffff127224 */ /* 0x000fe200078e0009 */
[----:B------:R-:W-:-:S02]  /*1d590*/  MOV R19, R10 ;  /* 0x0000000a00137202 */ /* 0x000fc40000000f00 */
[----:B---3--:R-:W-:Y:S02]  /*1d5a0*/  MOV R7, R3 ;  /* 0x0000000300077202 */ /* 0x008fe40000000f00 */
[----:B------:R-:W3:Y:S04]  /*1d5b0*/  LDL.LU R3, [R1+0x2950] ;  /* 0x0029500001037983 */ /* 0x000ee80000300800 */
[----:B--2---:R-:W-:Y:S04]  /*1d5c0*/  STL.64 [R1+0x2910], R6 ;  /* 0x0029100601007387 */ /* 0x004fe80000100a00 */
[----:B------:R-:W-:Y:S04]  /*1d5d0*/  STL.64 [R1+0x2908], R4 ;  /* 0x0029080401007387 */ /* 0x000fe80000100a00 */
[----:B----4-:R-:W-:Y:S04]  /*1d5e0*/  STL.64 [R1+0x28c0], R26 ;  /* 0x0028c01a01007387 */ /* 0x010fe80000100a00 */
[----:B------:R0:W-:Y:S04]  /*1d5f0*/  STL.64 [R1+0x28b8], R24 ;  /* 0x0028b81801007387 */ /* 0x0001e80000100a00 */
[----:B0-----:R-:W2:Y:S04]  /*1d600*/  LDL.LU R24, [R1+0x130] ;  /* 0x0001300001187983 */ /* 0x001ea80000300800 */
[----:B------:R-:W2:Y:S04]  /*1d610*/  LDL.LU R25, [R1+0x134] ;  /* 0x0001340001197983 */ /* 0x000ea80000300800 */
[----:B------:R-:W4:Y:S04]  /*1d620*/  LDL.LU R26, [R1+0x138] ;  /* 0x00013800011a7983 */ /* 0x000f280000300800 */
[----:B------:R-:W4:Y:S04]  /*1d630*/  LDL.LU R27, [R1+0x13c] ;  /* 0x00013c00011b7983 */ /* 0x000f280000300800 */
[----:B------:R-:W2:Y:S04]  /*1d640*/  LDL.LU R8, [R1+0x30] ;  /* 0x0000300001087983 */ /* 0x000ea80000300800 */
[----:B------:R-:W2:Y:S04]  /*1d650*/  LDL.LU R9, [R1+0x34] ;  /* 0x0000340001097983 */ /* 0x000ea80000300800 */
[----:B------:R-:W2:Y:S01]  /*1d660*/  LDL.LU R10, [R1+0x38] ;  /* 0x00003800010a7983 */ /* 0x000ea20000300800 */
[----:B------:R-:W-:-:S02]  /*1d670*/  MOV R0, R11 ;  /* 0x0000000b00007202 */ /* 0x000fc40000000f00 */
[----:B---3--:R-:W-:Y:S02]  /*1d680*/  MOV R11, R3 ;  /* 0x00000003000b7202 */ /* 0x008fe40000000f00 */
[----:B------:R-:W3:Y:S04]  /*1d690*/  LDL.LU R3, [R1+0x294c] ;  /* 0x00294c0001037983 */ /* 0x000ee80000300800 */
        /* <DEDUP_REMOVED lines=8> */
[----:B--2---:R-:W-:Y:S04]  /*1d720*/  STL.64 [R1+0x2930], R10 ;  /* 0x0029300a01007387 */ /* 0x004fe80000100a00 */
[----:B------:R0:W-:Y:S04]  /*1d730*/  STL.64 [R1+0x2928], R8 ;  /* 0x0029280801007387 */ /* 0x0001e80000100a00 */
[----:B0-----:R-:W2:Y:S04]  /*1d740*/  LDL.LU R8, [R1+0x120] ;  /* 0x0001200001087983 */ /* 0x001ea80000300800 */
[----:B------:R-:W2:Y:S04]  /*1d750*/  LDL.LU R9, [R1+0x124] ;  /* 0x0001240001097983 */ /* 0x000ea80000300800 */
[----:B------:R-:W2:Y:S04]  /*1d760*/  LDL.LU R10, [R1+0x128] ;  /* 0x00012800010a7983 */ /* 0x000ea80000300800 */
[----:B------:R-:W2:Y:S04]  /*1d770*/  LDL.LU R11, [R1+0x12c] ;  /* 0x00012c00010b7983 */ /* 0x000ea80000300800 */
        /* <DEDUP_REMOVED lines=10> */
[----:B----4-:R-:W-:Y:S04]  /*1d820*/  STL.64 [R1+0x28d0], R26 ;  /* 0x0028d01a01007387 */ /* 0x010fe80000100a00 */
[----:B------:R0:W-:Y:S04]  /*1d830*/  STL.64 [R1+0x28c8], R24 ;  /* 0x0028c81801007387 */ /* 0x0001e80000100a00 */
[----:B0-----:R-:W4:Y:S04]  /*1d840*/  LDL.LU R24, [R1+0x140] ;  /* 0x0001400001187983 */ /* 0x001f280000300800 */
[----:B------:R-:W4:Y:S04]  /*1d850*/  LDL.LU R25, [R1+0x144] ;  /* 0x0001440001197983 */ /* 0x000f280000300800 */
[----:B------:R-:W2:Y:S01]  /*1d860*/  LDL.LU R26, [R1+0x148] ;  /* 0x00014800011a7983 */ /* 0x000ea20000300800 */
[----:B---3--:R-:W-:-:S03]  /*1d870*/  MOV R27, R3 ;  /* 0x00000003001b7202 */ /* 0x008fc60000000f00 */
[----:B------:R-:W3:Y:S01]  /*1d880*/  LDL.LU R3, [R1+0x2948] ;  /* 0x0029480001037983 */ /* 0x000ee20000300800 */
[C---:B------:R-:W-:Y:S03]  /*1d890*/  HMMA.16816.F32.BF16 R12, R20.reuse, R16, R12 ;  /* 0x00000010140c723c */ /* 0x040fe6000004180c */
[----:B--2---:R-:W-:Y:S04]  /*1d8a0*/  STL.64 [R1+0x28f0], R26 ;  /* 0x0028f01a01007387 */ /* 0x004fe80000100a00 */
[----:B----4-:R0:W-:Y:S04]  /*1d8b0*/  STL.64 [R1+0x28e8], R24 ;  /* 0x0028e81801007387 */ /* 0x0101e80000100a00 */
        /* <DEDUP_REMOVED lines=8> */
[----:B------:R-:W2:Y:S04]  /*1d940*/  LDL.LU R26, [R1+0x168] ;  /* 0x00016800011a7983 */ /* 0x000ea80000300800 */
[----:B------:R-:W-:Y:S04]  /*1d950*/  STL.64 [R1+0xb0], R12 ;  /* 0x0000b00c01007387 */ /* 0x000fe80000100a00 */
[----:B------:R0:W-:Y:S04]  /*1d960*/  STL.64 [R1+0xb8], R14 ;  /* 0x0000b80e01007387 */ /* 0x0001e80000100a00 */
[----:B0-----:R-:W4:Y:S04]  /*1d970*/  LDL.LU.64 R14, [R1+0x2940] ;  /* 0x00294000010e7983 */ /* 0x001f280000300a00 */
[----:B------:R-:W2:Y:S01]  /*1d980*/  LDL.LU.64 R12, [R1+0x2938] ;  /* 0x00293800010c7983 */ /* 0x000ea20000300a00 */
[----:B---3--:R-:W-:Y:S01]  /*1d990*/  IMAD.MOV.U32 R27, RZ, RZ, R3 ;  /* 0x000000ffff1b7224 */ /* 0x008fe200078e0003 */
[----:B--2---:R-:W-:Y:S11]  /*1d9a0*/  HMMA.16816.F32.BF16 R8, R20, R12, R8 ;  /* 0x0000000c1408723c */ /* 0x004ff60000041808 */
[----:B------:R-:W-:Y:S11]  /*1d9b0*/  @!UPT UIADD3 URZ, URZ, URZ, URZ ;  /* 0x0000003f3f3ff290 */ /* 0x000ff6000fffe03f */
[----:B------:R-:W-:Y:S02]  /*1d9c0*/  @!UPT UIADD3 URZ, URZ, URZ, URZ ;  /* 0x0000003f3f3ff290 */ /* 0x000fe4000fffe03f */
[----:B------:R-:W-:Y:S01]  /*1d9d0*/  MOV R20, R10 ;  /* 0x0000000a00147202 */ /* 0x000fe20000000f00 */
[----:B------:R-:W-:Y:S01]  /*1d9e0*/  IMAD.MOV.U32 R3, RZ, RZ, R11 ;  /* 0x000000ffff037224 */ /* 0x000fe200078e000b */
[----:B------:R-:W-:Y:S01]  /*1d9f0*/  MOV R22, R8 ;  /* 0x0000000800167202 */ /* 0x000fe20000000f00 */
[----:B------:R-:W2:Y:S01]  /*1da00*/  LDL.LU.64 R10, [R1+0x2930] ;  /* 0x00293000010a7983 */ /* 0x000ea20000300a00 */
[----:B------:R-:W-:-:S03]  /*1da10*/  MOV R21, R9 ;  /* 0x0000000900157202 */ /* 0x000fc60000000f00 */
[----:B------:R-:W2:Y:S04]  /*1da20*/  LDL.LU.64 R8, [R1+0x2928] ;  /* 0x0029280001087983 */ /* 0x000ea80000300a00 */
[----:B------:R-:W-:Y:S04]  /*1da30*/  STL [R1+0x2858], R22 ;  /* 0x0028581601007387 */ /* 0x000fe80000100800 */
[----:B------:R0:W-:Y:S04]  /*1da40*/  STL.64 [R1+0x2850], R20 ;  /* 0x0028501401007387 */ /* 0x0001e80000100a00 */
[----:B0-----:R-:W3:Y:S04]  /*1da50*/  LDL.LU R20, [R1+0x110] ;  /* 0x0001100001147983 */ /* 0x001ee80000300800 */
[----:B------:R-:W3:Y:S04]  /*1da60*/  LDL.LU R21, [R1+0x114] ;  /* 0x0001140001157983 */ /* 0x000ee80000300800 */
[----:B------:R-:W3:Y:S04]  /*1da70*/  LDL.LU R22, [R1+0x118] ;  /* 0x0001180001167983 */ /* 0x000ee80000300800 */
        /* <DEDUP_REMOVED lines=13> */
[----:B------:R-:W-:Y:S04]  /*1db50*/  STL.64 [R1+0x1e8], R10 ;  /* 0x0001e80a01007387 */ /* 0x000fe80000100a00 */
[----:B-----5:R-:W0:Y:S04]  /*1db60*/  LDSM.16.MT88.4 R8, [R2+0xb000] ;  /* 0x00b000000208783b */ /* 0x020e280000004200 */
[----:B0-----:R0:W-:Y:S04]  /*1db70*/  STL.64 [R1+0x70], R8 ;  /* 0x0000700801007387 */ /* 0x0011e80000100a00 */
[----:B------:R1:W-:Y:S04]  /*1db80*/  STL.64 [R1+0x78], R10 ;  /* 0x0000780a01007387 */ /* 0x0003e80000100a00 */
[----:B0-----:R-:W5:Y:S04]  /*1db90*/  LDL.LU R8, [R1+0xe0] ;  /* 0x0000e00001087983 */ /* 0x001f680000300800 */
[----:B------:R-:W5:Y:S04]  /*1dba0*/  LDL.LU R9, [R1+0xe4] ;  /* 0x0000e40001097983 */ /* 0x000f680000300800 */
[----:B-1----:R-:W5:Y:S04]  /*1dbb0*/  LDL.LU R10, [R1+0xe8] ;  /* 0x0000e800010a7983 */ /* 0x002f680000300800 */
[----:B------:R-:W5:Y:S01]  /*1dbc0*/  LDL.LU R11, [R1+0xec] ;  /* 0x0000ec00010b7983 */ /* 0x000f620000300800 */
        /* <DEDUP_REMOVED lines=34> */
[----:B------:R2:W-:Y:S02]  /*1ddf0*/  STL.64 [R1+0x198], R22 ;  /* 0x0001981601007387 */ /* 0x0005e40000100a00 */
[----:B--2---:R-:W-:Y:S02]  /*1de00*/  HMMA.16816.F32.BF16 R20, R4, R12, R24 ;  /* 0x0000000c0414723c */ /* 0x004fe40000041818 */
[----:B------:R-:W5:Y:S11]  /*1de10*/  LDL.LU R4, [R1+0x20] ;  /* 0x0000200001047983 */ /* 0x000f760000300800 */
[----:B------:R-:W-:Y:S10]  /*1de20*/  @!UPT UIADD3 URZ, URZ, URZ, URZ ;  /* 0x0000003f3f3ff290 */ /* 0x000ff4000fffe03f */
[----:B------:R0:W-:Y:S04]  /*1de30*/  STL.64 [R1+0x180], R20 ;  /* 0x0001801401007387 */ /* 0x0001e80000100a00 */
[----:B------:R1:W-:Y:S04]  /*1de40*/  STL.64 [R1+0x188], R22 ;  /* 0x0001881601007387 */ /* 0x0003e80000100a00 */
[----:B------:R-:W5:Y:S04]  /*1de50*/  LDL.LU R5, [R1+0x24] ;  /* 0x0000240001057983 */ /* 0x000f680000300800 */
[----:B------:R-:W5:Y:S04]  /*1de60*/  LDL.LU R6, [R1+0x28] ;  /* 0x0000280001067983 */ /* 0x000f680000300800 */
[----:B------:R-:W5:Y:S04]  /*1de70*/  LDL.LU R7, [R1+0x2c] ;  /* 0x00002c0001077983 */ /* 0x000f680000300800 */
[----:B0-----:R-:W2:Y:S04]  /*1de80*/  LDL.LU R20, [R1+0xc0] ;  /* 0x0000c00001147983 */ /* 0x001ea80000300800 */
[----:B------:R-:W2:Y:S04]  /*1de90*/  LDL.LU R21, [R1+0xc4] ;  /* 0x0000c40001157983 */ /* 0x000ea80000300800 */
[----:B-1----:R-:W3:Y:S04]  /*1dea0*/  LDL.LU R22, [R1+0xc8] ;  /* 0x0000c80001167983 */ /* 0x002ee80000300800 */
[----:B------:R-:W3:Y:S01]  /*1deb0*/  LDL.LU R23, [R1+0xcc] ;  /* 0x0000cc0001177983 */ /* 0x000ee20000300800 */
        /* <DEDUP_REMOVED lines=8> */
[----:B------:R-:W3:Y:S04]  /*1df40*/  LDL.LU R24, [R1+0xd0] ;  /* 0x0000d00001187983 */ /* 0x000ee80000300800 */
[----:B------:R-:W5:Y:S04]  /*1df50*/  LDL.LU R18, [R1+0x28a0] ;  /* 0x0028a00001127983 */ /* 0x000f680000300800 */
[----:B------:R-:W5:Y:S01]  /*1df60*/  LDL.LU R19, [R1+0x289c] ;  /* 0x00289c0001137983 */ /* 0x000f620000300800 */
[----:B------:R-:W-:-:S03]  /*1df70*/  MOV R27, R0 ;  /* 0x00000000001b7202 */ /* 0x000fc60000000f00 */
[----:B------:R-:W2:Y:S04]  /*1df80*/  LDL.LU R0, [R1+0x2898] ;  /* 0x0028980001007983 */ /* 0x000ea80000300800 */
[----:B------:R0:W-:Y:S02]  /*1df90*/  STL.64 [R1+0x2838], R26 ;  /* 0x0028381a01007387 */ /* 0x0001e40000100a00 */
[----:B0-----:R-:W-:Y:S02]  /*1dfa0*/  MOV R26, R29 ;  /* 0x0000001d001a7202 */ /* 0x001fe40000000f00 */
[----:B------:R-:W-:Y:S01]  /*1dfb0*/  MOV R27, R28 ;  /* 0x0000001c001b7202 */ /* 0x000fe20000000f00 */
[C---:B-----5:R-:W-:Y:S01]  /*1dfc0*/  HMMA.16816.F32.BF16 R8, R4.reuse, R18, R8 ;  /* 0x000000120408723c */ /* 0x060fe20000041808 */
[----:B---3--:R4:W-:Y:S02]  /*1dfd0*/  STL.64 [R1+0x2830], R24 ;  /* 0x0028301801007387 */ /* 0x0089e40000100a00 */
[----:B----4-:R-:W-:Y:S01]  /*1dfe0*/  IMAD.MOV.U32 R24, RZ, RZ, R14 ;  /* 0x000000ffff187224 */ /* 0x010fe200078e000e */
[----:B------:R-:W-:Y:S01]  /*1dff0*/  MOV R25, R15 ;  /* 0x0000000f00197202 */ /* 0x000fe20000000f00 */
[----:B------:R-:W3:Y:S04]  /*1e000*/  LDL.LU R14, [R1+0x2894] ;  /* 0x00289400010e7983 */ /* 0x000ee80000300800 */
[----:B------:R-:W3:Y:S11]  /*1e010*/  LDL.LU R15, [R1+0x2890] ;  /* 0x00289000010f7983 */ /* 0x000ef60000300800 */
[----:B------:R-:W-:Y:S04]  /*1e020*/  @!UPT UIADD3 URZ, URZ, URZ, URZ ;  /* 0x0000003f3f3ff290 */ /* 0x000fe8000fffe03f */
[----:B------:R-:W-:Y:S01]  /*1e030*/  MOV R17, R10 ;  /* 0x0000000a00117202 */ /* 0x000fe20000000f00 */
[----:B------:R-:W-:Y:S01]  /*1e040*/  IMAD.MOV.U32 R29, RZ, RZ, R8 ;  /* 0x000000ffff1d7224 */ /* 0x000fe200078e0008 */
[----:B------:R-:W-:Y:S02]  /*1e050*/  MOV R16, R11 ;  /* 0x0000000b00107202 */ /* 0x000fe40000000f00 */
[----:B------:R-:W-:Y:S01]  /*1e060*/  MOV R28, R9 ;  /* 0x00000009001c7202 */ /* 0x000fe20000000f00 */
[----:B------:R-:W3:Y:S04]  /*1e070*/  LDL.LU.64 R10, [R1+0x2888] ;  /* 0x00288800010a7983 */ /* 0x000ee80000300a00 */
[----:B------:R-:W3:Y:S04]  /*1e080*/  LDL.LU.64 R8, [R1+0x2880] ;  /* 0x0028800001087983 */ /* 0x000ee80000300a00 */
[----:B------:R-:W-:Y:S04]  /*1e090*/  STL [R1+0x2814], R16 ;  /* 0x0028141001007387 */ /* 0x000fe80000100800 */
[----:B------:R-:W-:Y:S04]  /*1e0a0*/  STL [R1+0x2810], R17 ;  /* 0x0028101101007387 */ /* 0x000fe80000100800 */
[----:B------:R-:W-:Y:S04]  /*1e0b0*/  STL [R1+0x280c], R28 ;  /* 0x00280c1c01007387 */ /* 0x000fe80000100800 */
[----:B------:R-:W-:Y:S01]  /*1e0c0*/  STL [R1+0x2808], R29 ;  /* 0x0028081d01007387 */ /* 0x000fe20000100800 */
[----:B---3--:R-:W-:Y:S03]  /*1e0d0*/  HMMA.16816.F32.BF16 R4, R4, R14, R8 ;  /* 0x0000000e0404723c */ /* 0x008fe60000041808 */
[----:B------:R-:W2:Y:S04]  /*1e0e0*/  LDL.LU.64 R10, [R1+0x2878] ;  /* 0x00287800010a7983 */ /* 0x000ea80000300a00 */
[----:B------:R-:W2:Y:S11]  /*1e0f0*/  LDL.LU.64 R8, [R1+0x2870] ;  /* 0x0028700001087983 */ /* 0x000eb60000300a00 */
[----:B------:R-:W-:Y:S06]  /*1e100*/  @!UPT UIADD3 URZ, URZ, URZ, URZ ;  /* 0x0000003f3f3ff290 */ /* 0x000fec000fffe03f */
[----:B------:R-:W-:Y:S01]  /*1e110*/  IMAD.MOV.U32 R13, RZ, RZ, R6 ;  /* 0x000000ffff0d7224 */ /* 0x000fe200078e0006 */
[----:B------:R-:W-:Y:S01]  /*1e120*/  MOV R12, R7 ;  /* 0x00000007000c7202 */ /* 0x000fe20000000f00 */
[----:B------:R-:W-:Y:S04]  /*1e130*/  STL.64 [R1+0x170], R4 ;  /* 0x0001700401007387 */ /* 0x000fe80000100a00 */
[----:B------:R-:W3:Y:S04]  /*1e140*/  LDL R7, [R1+0x764] ;  /* 0x0007640001077983 */ /* 0x000ee80000100800 */
[----:B------:R-:W-:Y:S04]  /*1e150*/  STL [R1+0x2778], R13 ;  /* 0x0027780d01007387 */ /* 0x000fe80000100800 */
[----:B------:R-:W-:Y:S01]  /*1e160*/  STL [R1+0x2774], R12 ;  /* 0x0027740c01007387 */ /* 0x000fe20000100800 */
[----:B--2---:R-:W-:Y:S11]  /*1e170*/  HMMA.16816.F32.BF16 R20, R8, R18, R20 ;  /* 0x000000120814723c */ /* 0x004ff60000041814 */
[----:B------:R-:W-:Y:S11]  /*1e180*/  @!UPT UIADD3 URZ, URZ, URZ, URZ ;  /* 0x0000003f3f3ff290 */ /* 0x000ff6000fffe03f */
[----:B------:R-:W-:Y:S01]  /*1e190*/  @!UPT UIADD3 URZ, URZ, URZ, URZ ;  /* 0x0000003f3f3ff290 */ /* 0x000fe2000fffe03f */
[----:B------:R-:W-:Y:S04]  /*1e1a0*/  STL.64 [R1+0x160], R20 ;  /* 0x0001601401007387 */ /* 0x000fe80000100a00 */
[----:B------:R-:W-:Y:S04]  /*1e1b0*/  STL.64 [R1+0x168], R22 ;  /* 0x0001681601007387 */ /* 0x000fe80000100a00 */
[----:B------:R-:W0:Y:S02]  /*1e1c0*/  LDSM.16.MT88.4 R20, [R2+0xb080] ;  /* 0x00b080000214783b */ /* 0x000e240000004200 */
[----:B0-----:R-:W-:Y:S01]  /*1e1d0*/  MOV R16, R20 ;  /* 0x0000001400107202 */ /* 0x001fe20000000f00 */
[----:B------:R-:W-:Y:S01]  /*1e1e0*/  IMAD.MOV.U32 R28, RZ, RZ, R22 ;  /* 0x000000ffff1c7224 */ /* 0x000fe200078e0016 */
[----:B------:R-:W-:-:S02]  /*1e1f0*/  MOV R17, R21 ;  /* 0x0000001500117202 */ /* 0x000fc40000000f00 */
[----:B------:R-:W-:Y:S02]  /*1e200*/  MOV R29, R23 ;  /* 0x00000017001d7202 */ /* 0x000fe40000000f00 */
[----:B------:R-:W0:Y:S04]  /*1e210*/  LDSM.16.MT88.4 R20, [R0+0xb000] ;  /* 0x00b000000014783b */ /* 0x000e280000004200 */
[----:B0-----:R-:W-:Y:S04]  /*1e220*/  STL.64 [R1+0x50], R20 ;  /* 0x0000501401007387 */ /* 0x001fe80000100a00 */
[----:B------:R0:W-:Y:S04]  /*1e230*/  STL.64 [R1+0x58], R22 ;  /* 0x0000581601007387 */ /* 0x0001e80000100a00 */
[----:B0-----:R-:W2:Y:S04]  /*1e240*/  LDL.LU.64 R22, [R1+0x2868] ;  /* 0x0028680001167983 */ /* 0x001ea80000300a00 */
[----:B------:R-:W2:Y:S02]  /*1e250*/  LDL.LU.64 R20, [R1+0x2860] ;  /* 0x0028600001147983 */ /* 0x000ea40000300a00 */
[----:B--2---:R-:W-:Y:S02]  /*1e260*/  HMMA.16816.F32.BF16 R8, R8, R14, R20 ;  /* 0x0000000e0808723c */ /* 0x004fe40000041814 */
[----:B------:R-:W2:Y:S04]  /*1e270*/  LDL.LU R22, [R1+0x2858] ;  /* 0x0028580001167983 */ /* 0x000ea80000300800 */
[----:B------:R-:W4:Y:S04]  /*1e280*/  LDL.LU.64 R20, [R1+0x2850] ;  /* 0x0028500001147983 */ /* 0x000f280000300a00 */
[----:B------:R-:W0:Y:S11]  /*1e290*/  S2R R23, SR_TID.X ;  /* 0x0000000000177919 */ /* 0x000e360000002100 */
[----:B------:R-:W-:Y:S02]  /*1e2a0*/  @!UPT UIADD3 URZ, URZ, URZ, URZ ;  /* 0x0000003f3f3ff290 */ /* 0x000fe4000fffe03f */
[----:B------:R2:W-:Y:S04]  /*1e2b0*/  STL.64 [R1+0x150], R8 ;  /* 0x0001500801007387 */ /* 0x0005e80000100a00 */
[----:B------:R1:W-:Y:S01]  /*1e2c0*/  STL.64 [R1+0x158], R10 ;  /* 0x0001580a01007387 */ /* 0x0003e20000100a00 */
[----:B0-----:R-:W-:Y:S02]  /*1e2d0*/  LOP3.LUT R6, R23, 0x10, RZ, 0xc0, !PT ;  /* 0x0000001017067812 */ /* 0x001fe400078ec0ff */
[----:B--2---:R-:W-:Y:S02]  /*1e2e0*/  MOV R8, R22 ;  /* 0x0000001600087202 */ /* 0x004fe40000000f00 */
[----:B----4-:R-:W-:Y:S01]  /*1e2f0*/  MOV R9, R21 ;  /* 0x0000001500097202 */ /* 0x010fe20000000f00 */
[----:B-1----:R-:W-:-:S02]  /*1e300*/  IMAD.MOV.U32 R10, RZ, RZ, R20 ;  /* 0x000000ffff0a7224 */ /* 0x002fc400078e0014 */
[----:B------:R-:W0:Y:S04]  /*1e310*/  LDSM.16.MT88.4 R20, [R0+0xb080] ;  /* 0x00b080000014783b */ /* 0x000e280000004200 */
[----:B0-----:R-:W-:Y:S04]  /*1e320*/  STL.64 [R1+0x40], R20 ;  /* 0x0000401401007387 */ /* 0x001fe80000100a00 */
[----:B------:R0:W-:Y:S04]  /*1e330*/  STL.64 [R1+0x48], R22 ;  /* 0x0000481601007387 */ /* 0x0001e80000100a00 */
[----:B0-----:R-:W2:Y:S04]  /*1e340*/  LDL.LU.64 R22, [R1+0x2848] ;  /* 0x0028480001167983 */ /* 0x001ea80000300a00 */
[----:B------:R-:W2:Y:S02]  /*1e350*/  LDL.LU.64 R20, [R1+0x2840] ;  /* 0x0028400001147983 */ /* 0x000ea40000300a00 */
[----:B--2---:R-:W-:Y:S11]  /*1e360*/  HMMA.16816.F32.BF16 R24, R20, R18, R24 ;  /* 0x000000121418723c */ /* 0x004ff60000041818 */
[----:B------:R-:W-:Y:S11]  /*1e370*/  @!UPT UIADD3 URZ, URZ, URZ, URZ ;  /* 0x0000003f3f3ff290 */ /* 0x000ff6000fffe03f */
[----:B------:R-:W-:Y:S01]  /*1e380*/  @!UPT UIADD3 URZ, URZ, URZ, URZ ;  /* 0x0000003f3f3ff290 */ /* 0x000fe2000fffe03f */
[----:B------:R-:W-:Y:S04]  /*1e390*/  STL.64 [R1+0x140], R24 ;  /* 0x0001401801007387 */ /* 0x000fe80000100a00 */
[----:B------:R0:W-:Y:S04]  /*1e3a0*/  STL.64 [R1+0x148], R26 ;  /* 0x0001481a01007387 */ /* 0x0001e80000100a00 */
[----:B0-----:R-:W2:Y:S04]  /*1e3b0*/  LDL.LU.64 R26, [R1+0x2838] ;  /* 0x00283800011a7983 */ /* 0x001ea80000300a00 */
[----:B------:R-:W2:Y:S01]  /*1e3c0*/  LDL.LU.64 R24, [R1+0x2830] ;  /* 0x0028300001187983 */ /* 0x000ea20000300a00 */
[----:B------:R-:W-:-:S03]  /*1e3d0*/  MOV R11, R3 ;  /* 0x00000003000b7202 */ /* 0x000fc60000000f00 */
[----:B------:R-:W0:Y:S01]  /*1e3e0*/  S2R R3, SR_TID.X ;  /* 0x0000000000037919 */ /* 0x000e220000002100 */
[----:B------:R-:W-:Y:S01]  /*1e3f0*/  SHF.L.U32 R12, R6, 0x7, RZ ;  /* 0x00000007060c7819 */ /* 0x000fe200000006ff */
[----:B--2---:R-:W-:Y:S02]  /*1e400*/  HMMA.16816.F32.BF16 R20, R20, R14, R24 ;  /* 0x0000000e1414723c */ /* 0x004fe40000041818 */
[----:B------:R-:W2:Y:S04]  /*1e410*/  LDL.LU.64 R26, [R1+0x2828] ;  /* 0x00282800011a7983 */ /* 0x000ea80000300a00 */
[----:B------:R-:W2:Y:S11]  /*1e420*/  LDL.LU.64 R24, [R1+0x2820] ;  /* 0x0028200001187983 */ /* 0x000eb60000300a00 */
[----:B------:R-:W-:Y:S06]  /*1e430*/  @!UPT UIADD3 URZ, URZ, URZ, URZ ;  /* 0x0000003f3f3ff290 */ /* 0x000fec000fffe03f */
[----:B------:R1:W-:Y:S04]  /*1e440*/  STL.64 [R1+0x130], R20 ;  /* 0x0001301401007387 */ /* 0x0003e80000100a00 */
[----:B------:R4:W-:Y:S04]  /*1e450*/  STL.64 [R1+0x138], R22 ;  /* 0x0001381601007387 */ /* 0x0009e80000100a00 */
[----:B-1----:R-:W2:Y:S04]  /*1e460*/  LDL.LU R20, [R1+0xb0] ;  /* 0x0000b00001147983 */ /* 0x002ea80000300800 */
[----:B------:R-:W2:Y:S04]  /*1e470*/  LDL.LU R21, [R1+0xb4] ;  /* 0x0000b40001157983 */ /* 0x000ea80000300800 */
[----:B----4-:R-:W2:Y:S04]  /*1e480*/  LDL.LU R22, [R1+0xb8] ;  /* 0x0000b80001167983 */ /* 0x010ea80000300800 */
[----:B------:R-:W2:Y:S04]  /*1e490*/  LDL.LU R23, [R1+0xbc] ;  /* 0x0000bc0001177983 */ /* 0x000ea80000300800 */
[----:B------:R-:W1:Y:S01]  /*1e4a0*/  S2R R6, SR_TID.X ;  /* 0x0000000000067919 */ /* 0x000e620000002100 */
[----:B0-----:R-:W-:-:S05]  /*1e4b0*/  LOP3.LUT R3, R3, 0x7, RZ, 0xc0, !PT ;  /* 0x0000000703037812 */ /* 0x001fca00078ec0ff */
[----:B------:R-:W-:Y:S01]  /*1e4c0*/  IMAD R3, R3, 0x110, RZ ;  /* 0x0000011003037824 */ /* 0x000fe200078e02ff */
[----:B-1----:R-:W-:-:S04]  /*1e4d0*/  SHF.L.U32 R6, R6, 0x1, RZ ;  /* 0x0000000106067819 */ /* 0x002fc800000006ff */
[----:B------:R-:W-:-:S04]  /*1e4e0*/  LOP3.LUT R13, R3, 0x10, R6, 0x78, !PT ;  /* 0x00000010030d7812 */ /* 0x000fc800078e7806 */
[----:B------:R-:W-:Y:S01]  /*1e4f0*/  LOP3.LUT R13, R13, R12, RZ, 0xfc, !PT ;  /* 0x0000000c0d0d7212 */ /* 0x000fe200078efcff */
[C---:B--2---:R-:W-:Y:S08]  /*1e500*/  HMMA.16816.F32.BF16 R20, R24.reuse, R18, R20 ;  /* 0x000000121814723c */ /* 0x044ff00000041814 */
[----:B------:R-:W-:Y:S01]  /*1e510*/  HMMA.16816.F32.BF16 R24, R24, R14, R8 ;  /* 0x0000000e1818723c */ /* 0x000fe20000041808 */
[----:B------:R-:W0:Y:S11]  /*1e520*/  LDSM.16.MT88.4 R8, [R13+0xc000] ;  /* 0x00c000000d08783b */ /* 0x000e360000004200 */
[----:B------:R-:W-:Y:S03]  /*1e530*/  @!UPT UIADD3 URZ, URZ, URZ, URZ ;  /* 0x0000003f3f3ff290 */ /* 0x000fe6000fffe03f */
[----:B------:R1:W-:Y:S01]  /*1e540*/  STL.64 [R1+0x110], R20 ;  /* 0x0001101401007387 */ /* 0x0003e20000100a00 */
[----:B------:R-:W-:-:S03]  /*1e550*/  IMAD.MOV.U32 R3, RZ, RZ, R23 ;  /* 0x000000ffff037224 */ /* 0x000fc600078e0017 */
[----:B------:R2:W-:Y:S01]  /*1e560*/  STL [R1+0x118], R22 ;  /* 0x0001181601007387 */ /* 0x0005e20000100800 */
[----:B0-----:R-:W-:Y:S01]  /*1e570*/  MOV R23, R8 ;  /* 0x0000000800177202 */ /* 0x001fe20000000f00 */
[----:B-1----:R-:W-:Y:S01]  /*1e580*/  IMAD.MOV.U32 R20, RZ, RZ, R11 ;  /* 0x000000ffff147224 */ /* 0x002fe200078e000b */
[----:B--2---:R-:W-:Y:S02]  /*1e590*/  MOV R22, R9 ;  /* 0x0000000900167202 */ /* 0x004fe40000000f00 */
[----:B------:R-:W-:Y:S02]  /*1e5a0*/  MOV R21, R10 ;  /* 0x0000000a00157202 */ /* 0x000fe40000000f00 */
[----:B---3--:R-:W0:Y:S04]  /*1e5b0*/  LDSM.16.M88.4 R8, [R7+0x10180] ;  /* 0x010180000708783b */ /* 0x008e280000000200 */
[----:B------:R-:W-:Y:S04]  /*1e5c0*/  STL [R1+0x2738], R3 ;  /* 0x0027380301007387 */ /* 0x000fe80000100800 */
[----:B------:R-:W-:Y:S04]  /*1e5d0*/  STL.64 [R1+0xd0], R24 ;  /* 0x0000d01801007387 */ /* 0x000fe80000100a00 */
[----:B------:R-:W-:Y:S04]  /*1e5e0*/  STL.64 [R1+0xd8], R26 ;  /* 0x0000d81a01007387 */ /* 0x000fe80000100a00 */
[----:B------:R-:W-:Y:S04]  /*1e5f0*/  STL.64 [R1+0x2800], R22 ;  /* 0x0028001601007387 */ /* 0x000fe80000100a00 */
[----:B------:R1:W-:Y:S04]  /*1e600*/  STL.64 [R1+0x27f8], R20 ;  /* 0x0027f81401007387 */ /* 0x0003e80000100a00 */
[----:B-1----:R-:W2:Y:S04]  /*1e610*/  LDL.LU R20, [R1+0x70] ;  /* 0x0000700001147983 */ /* 0x002ea80000300800 */
[----:B------:R-:W2:Y:S04]  /*1e620*/  LDL.LU R21, [R1+0x74] ;  /* 0x0000740001157983 */ /* 0x000ea80000300800 */
[----:B------:R-:W2:Y:S04]  /*1e630*/  LDL.LU R22, [R1+0x78] ;  /* 0x0000780001167983 */ /* 0x000ea80000300800 */
[----:B------:R-:W2:Y:S04]  /*1e640*/  LDL.LU R23, [R1+0x7c] ;  /* 0x00007c0001177983 */ /* 0x000ea80000300800 */
[----:B0-----:R0:W-:Y:S04]  /*1e650*/  STL [R1+0x277c], R8 ;  /* 0x00277c0801007387 */ /* 0x0011e80000100800 */
[----:B------:R1:W-:Y:S04]  /*1e660*/  STL [R1+0x2770], R9 ;  /* 0x0027700901007387 */ /* 0x0003e80000100800 */
[----:B------:R3:W-:Y:S04]  /*1e670*/  STL [R1+0x26b4], R10 ;  /* 0x0026b40a01007387 */ /* 0x0007e80000100800 */
[----:B------:R4:W-:Y:S04]  /*1e680*/  STL [R1+0x26b0], R11 ;  /* 0x0026b00b01007387 */ /* 0x0009e80000100800 */
[----:B0-----:R-:W2:Y:S04]  /*1e690*/  LDL.LU R8, [R1+0x120] ;  /* 0x0001200001087983 */ /* 0x001ea80000300800 */
[----:B-1----:R-:W2:Y:S04]  /*1e6a0*/  LDL.LU R9, [R1+0x124] ;  /* 0x0001240001097983 */ /* 0x002ea80000300800 */
[----:B---3--:R-:W2:Y:S04]  /*1e6b0*/  LDL.LU R10, [R1+0x128] ;  /* 0x00012800010a7983 */ /* 0x008ea80000300800 */
[----:B----4-:R-:W2:Y:S04]  /*1e6c0*/  LDL.LU R11, [R1+0x12c] ;  /* 0x00012c00010b7983 */ /* 0x010ea80000300800 */
[----:B------:R-:W0:Y:S02]  /*1e6d0*/  S2R R6, SR_TID.X ;  /* 0x0000000000067919 */ /* 0x000e240000002100 */
[----:B0-----:R-:W-:-:S02]  /*1e6e0*/  LOP3.LUT R3, R6, 0x7, RZ, 0xc0, !PT ;  /* 0x0000000706037812 */ /* 0x001fc400078ec0ff */
[----:B------:R-:W0:Y:S04]  /*1e6f0*/  LDSM.16.M88.4 R4, [R7+0x14180] ;  /* 0x014180000704783b */ /* 0x000e280000000200 */
[----:B0-----:R-:W-:Y:S04]  /*1e700*/  STL [R1+0x2618], R6 ;  /* 0x0026180601007387 */ /* 0x001fe80000100800 */
[----:B------:R-:W-:Y:S04]  /*1e710*/  STL [R1+0x2614], R7 ;  /* 0x0026140701007387 */ /* 0x000fe80000100800 */
[----:B------:R2:W-:Y:S02]  /*1e720*/  STL.64 [R1+0x2818], R4 ;  /* 0x0028180401007387 */ /* 0x0005e40000100a00 */
[----:B--2---:R-:W-:Y:S11]  /*1e730*/  HMMA.16816.F32.BF16 R4, R20, R18, R8 ;  /* 0x000000121404723c */ /* 0x004ff60000041808 */
[----:B------:R-:W-:Y:S11]  /*1e740*/  @!UPT UIADD3 URZ, URZ, URZ, URZ ;  /* 0x0000003f3f3ff290 */ /* 0x000ff6000fffe03f */
[----:B------:R-:W-:Y:S01]  /*1e750*/  @!UPT UIADD3 URZ, URZ, URZ, URZ ;  /* 0x0000003f3f3ff290 */ /* 0x000fe2000fffe03f */
[----:B------:R-:W-:Y:S04]  /*1e760*/  STL.64 [R1+0xf0], R4 ;  /* 0x0000f00401007387 */ /* 0x000fe80000100a00 */
[----:B------:R-:W-:Y:S04]  /*1e770*/  STL.64 [R1+0xf8], R6 ;  /* 0x0000f80601007387 */ /* 0x000fe80000100a00 */
[----:B------:R-:W0:Y:S02]  /*1e780*/  LDSM.16.MT88.4 R4, [R13+0xc080] ;  /* 0x00c080000d04783b */ /* 0x000e240000004200 */
[----:B0-----:R-:W-:-:S02]  /*1e790*/  MOV R8, R4 ;  /* 0x0000000400087202 */ /* 0x001fc40000000f00 */
[----:B------:R-:W-:Y:S02]  /*1e7a0*/  MOV R13, R5 ;  /* 0x00000005000d7202 */ /* 0x000fe40000000f00 */
[----:B------:R-:W2:Y:S04]  /*1e7b0*/  LDL.LU.64 R4, [R1+0x2818] ;  /* 0x0028180001047983 */ /* 0x000ea80000300a00 */
[----:B------:R-:W0:Y:S01]  /*1e7c0*/  S2R R27, SR_TID.X ;  /* 0x00000000001b7919 */ /* 0x000e220000002100 */
[----:B------:R-:W-:Y:S01]  /*1e7d0*/  IMAD R3, R3, 0x110, RZ ;  /* 0x0000011003037824 */ /* 0x000fe200078e02ff */
[----:B------:R-:W-:-:S05]  /*1e7e0*/  MOV R9, R7 ;  /* 0x0000000700097202 */ /* 0x000fca0000000f00 */
[----:B------:R-:W-:Y:S01]  /*1e7f0*/  STL.64 [R1+0x2790], R8 ;  /* 0x0027900801007387 */ /* 0x000fe20000100a00 */
[----:B0-----:R-:W-:-:S04]  /*1e800*/  SHF.L.U32 R27, R27, 0x1, RZ ;  /* 0x000000011b1b7819 */ /* 0x001fc800000006ff */
[----:B------:R-:W-:-:S04]  /*1e810*/  LOP3.LUT R27, R3, 0x10, R27, 0x78, !PT ;  /* 0x00000010031b7812 */ /* 0x000fc800078e781b */
[----:B------:R-:W-:-:S04]  /*1e820*/  LOP3.LUT R27, R27, R12, RZ, 0xfc, !PT ;  /* 0x0000000c1b1b7212 */ /* 0x000fc800078efcff */
[----:B------:R-:W-:-:S05]  /*1e830*/  LOP3.LUT R27, R27, 0x20, RZ, 0x3c, !PT ;  /* 0x000000201b1b7812 */ /* 0x000fca00078e3cff */
[----:B------:R-:W0:Y:S01]  /*1e840*/  LDSM.16.MT88.4 R8, [R27+0xc000] ;  /* 0x00c000001b08783b */ /* 0x000e220000004200 */
[----:B------:R-:W-:Y:S01]  /*1e850*/  IMAD.MOV.U32 R12, RZ, RZ, R6 ;  /* 0x000000ffff0c7224 */ /* 0x000fe200078e0006 */
[----:B0-----:R-:W-:Y:S02]  /*1e860*/  MOV R3, R9 ;  /* 0x0000000900037202 */ /* 0x001fe40000000f00 */
[----:B------:R-:W-:Y:S01]  /*1e870*/  STL [R1+0x10], R8 ;  /* 0x0000100801007387 */ /* 0x000fe20000100800 */
[----:B------:R-:W-:Y:S01]  /*1e880*/  MOV R7, R10 ;  /* 0x0000000a00077202 */ /* 0x000fe20000000f00 */
[----:B------:R-:W-:Y:S02]  /*1e890*/  IMAD.MOV.U32 R6, RZ, RZ, R11 ;  /* 0x000000ffff067224 */ /* 0x000fe400078e000b */
[----:B------:R-:W0:Y:S04]  /*1e8a0*/  LDSM.16.MT88.4 R8, [R27+0xc080] ;  /* 0x00c080001b08783b */ /* 0x000e280000004200 */
[----:B------:R-:W-:Y:S04]  /*1e8b0*/  STL.64 [R1+0x2768], R6 ;  /* 0x0027680601007387 */ /* 0x000fe80000100a00 */
[----:B------:R-:W1:Y:S04]  /*1e8c0*/  LDSM.16.MT88.4 R24, [R2+0xc000] ;  /* 0x00c000000218783b */ /* 0x000e680000004200 */
[----:B--2---:R2:W-:Y:S04]  /*1e8d0*/  STL.64 [R1+0x2760], R4 ;  /* 0x0027600401007387 */ /* 0x0045e80000100a00 */
[----:B--2---:R-:W2:Y:S04]  /*1e8e0*/  LDL.LU R4, [R1+0x50] ;  /* 0x0000500001047983 */ /* 0x004ea80000300800 */
[----:B0-----:R0:W-:Y:S04]  /*1e8f0*/  STL.64 [R1], R8 ;  /* 0x0000000801007387 */ /* 0x0011e80000100a00 */
[----:B------:R3:W-:Y:S04]  /*1e900*/  STL.64 [R1+0x8], R10 ;  /* 0x0000080a01007387 */ /* 0x0007e80000100a00 */
[----:B------:R-:W2:Y:S04]  /*1e910*/  LDL.LU R5, [R1+0x54] ;  /* 0x0000540001057983 */ /* 0x000ea80000300800 */
[----:B------:R-:W4:Y:S04]  /*1e920*/  LDL.LU R6, [R1+0x58] ;  /* 0x0000580001067983 */ /* 0x000f280000300800 */
[----:B------:R-:W4:Y:S04]  /*1e930*/  LDL.LU R7, [R1+0x5c] ;  /* 0x00005c0001077983 */ /* 0x000f280000300800 */
[----:B----4-:R-:W-:Y:S04]  /*1e940*/  STL.64 [R1+0x27d0], R6 ;  /* 0x0027d00601007387 */ /* 0x010fe80000100a00 */
[----:B--2---:R-:W-:Y:S04]  /*1e950*/  STL.64 [R1+0x27c8], R4 ;  /* 0x0027c80401007387 */ /* 0x004fe80000100a00 */
[----:B0-----:R-:W2:Y:S04]  /*1e960*/  LDL.LU.64 R8, [R1+0x40] ;  /* 0x0000400001087983 */ /* 0x001ea80000300a00 */
[----:B---3--:R-:W3:Y:S04]  /*1e970*/  LDL.LU.64 R10, [R1+0x48] ;  /* 0x00004800010a7983 */ /* 0x008ee80000300a00 */
        /* <DEDUP_REMOVED lines=12> */
[----:B------:R-:W-:-:S02]  /*1ea40*/  MOV R4, R16 ;  /* 0x0000001000047202 */ /* 0x000fc40000000f00 */
[----:B------:R-:W-:Y:S01]  /*1ea50*/  MOV R5, R17 ;  /* 0x0000001100057202 */ /* 0x000fe20000000f00 */
[----:B------:R-:W-:Y:S01]  /*1ea60*/  IMAD.MOV.U32 R7, RZ, RZ, R29 ;  /* 0x000000ffff077224 */ /* 0x000fe200078e001d */
[----:B------:R-:W-:Y:S01]  /*1ea70*/  MOV R6, R28 ;  /* 0x0000001c00067202 */ /* 0x000fe20000000f00 */
[----:B---3--:R-:W-:Y:S04]  /*1ea80*/  STL.64 [R1+0x27e0], R10 ;  /* 0x0027e00a01007387 */ /* 0x008fe80000100a00 */
[----:B--2---:R0:W-:Y:S04]  /*1ea90*/  STL.64 [R1+0x27d8], R8 ;  /* 0x0027d80801007387 */ /* 0x0041e80000100a00 */
[----:B------:R-:W2:Y:S04]  /*1eaa0*/  LDL.LU R16, [R1+0x2814] ;  /* 0x0028140001107983 */ /* 0x000ea80000300800 */
[----:B------:R-:W3:Y:S04]  /*1eab0*/  LDL.LU R17, [R1+0x2810] ;  /* 0x0028100001117983 */ /* 0x000ee80000300800 */
[----:B------:R-:W4:Y:S04]  /*1eac0*/  LDL.LU R28, [R1+0x280c] ;  /* 0x00280c00011c7983 */ /* 0x000f280000300800 */
[----:B------:R-:W5:Y:S04]  /*1ead0*/  LDL.LU R29, [R1+0x2808] ;  /* 0x00280800011d7983 */ /* 0x000f680000300800 */
        /* <DEDUP_REMOVED lines=10> */
[----:B-1----:R-:W-:Y:S04]  /*1eb80*/  STL.64 [R1+0x26f0], R26 ;  /* 0x0026f01a01007387 */ /* 0x002fe80000100a00 */
        /* <DEDUP_REMOVED lines=13> */
[----:B------:R-:W3:Y:S04]  /*1ec60*/  LDL.LU.64 R20, [R1+0x27f8] ;  /* 0x0027f80001147983 */ /* 0x000ee80000300a00 */
[----:B------:R-:W-:Y:S04]  /*1ec70*/  STL.64 [R1+0x2748], R26 ;  /* 0x0027481a01007387 */ /* 0x000fe80000100a00 */
[----:B------:R2:W-:Y:S02]  /*1ec80*/  STL.64 [R1+0x2740], R24 ;  /* 0x0027401801007387 */ /* 0x0005e40000100a00 */
[----:B--2---:R-:W-:-:S02]  /*1ec90*/  MOV R24, R23 ;  /* 0x0000001700187202 */ /* 0x004fc40000000f00 */
[----:B------:R-:W-:Y:S02]  /*1eca0*/  MOV R25, R22 ;  /* 0x0000001600197202 */ /* 0x000fe40000000f00 */
[----:B---3--:R-:W-:Y:S01]  /*1ecb0*/  MOV R26, R21 ;  /* 0x00000015001a7202 */ /* 0x008fe20000000f00 */
[----:B------:R-:W-:Y:S02]  /*1ecc0*/  IMAD.MOV.U32 R27, RZ, RZ, R20 ;  /* 0x000000ffff1b7224 */ /* 0x000fe400078e0014 */
[----:B------:R-:W0:Y:S04]  /*1ecd0*/  LDSM.16.MT88.4 R20, [R2+0xc080] ;  /* 0x00c080000214783b */ /* 0x000e280000004200 */
[----:B------:R-:W-:Y:S04]  /*1ece0*/  STL.64 [R1+0x2788], R26 ;  /* 0x0027881a01007387 */ /* 0x000fe80000100a00 */
[----:B------:R1:W-:Y:S04]  /*1ecf0*/  STL.64 [R1+0x2780], R24 ;  /* 0x0027801801007387 */ /* 0x0003e80000100a00 */
[----:B-1----:R-:W2:Y:S04]  /*1ed00*/  LDL.LU R24, [R1+0x180] ;  /* 0x0001800001187983 */ /* 0x002ea80000300800 */
[----:B------:R-:W2:Y:S04]  /*1ed10*/  LDL.LU R25, [R1+0x184] ;  /* 0x0001840001197983 */ /* 0x000ea80000300800 */
[----:B------:R-:W3:Y:S04]  /*1ed20*/  LDL.LU R26, [R1+0x188] ;  /* 0x00018800011a7983 */ /* 0x000ee80000300800 */
[----:B------:R-:W3:Y:S01]  /*1ed30*/  LDL.LU R27, [R1+0x18c] ;  /* 0x00018c00011b7983 */ /* 0x000ee20000300800 */
[C---:B------:R-:W-:Y:S03]  /*1ed40*/  HMMA.16816.F32.BF16 R8, R4.reuse, R18, R8 ;  /* 0x000000120408723c */ /* 0x040fe60000041808 */
[----:B---3--:R-:W-:Y:S04]  /*1ed50*/  STL.64 [R1+0x27a0], R26 ;  /* 0x0027a01a01007387 */ /* 0x008fe80000100a00 */
[----:B--2---:R1:W-:Y:S04]  /*1ed60*/  STL.64 [R1+0x2798], R24 ;  /* 0x0027981801007387 */ /* 0x0043e80000100a00 */
[----:B-1----:R-:W2:Y:S04]  /*1ed70*/  LDL.LU R24, [R1+0x190] ;  /* 0x0001900001187983 */ /* 0x002ea80000300800 */
[----:B------:R-:W2:Y:S04]  /*1ed80*/  LDL.LU R25, [R1+0x194] ;  /* 0x0001940001197983 */ /* 0x000ea80000300800 */
[----:B------:R-:W2:Y:S04]  /*1ed90*/  LDL.LU R26, [R1+0x198] ;  /* 0x00019800011a7983 */ /* 0x000ea80000300800 */
[----:B------:R-:W2:Y:S04]  /*1eda0*/  LDL.LU R27, [R1+0x19c] ;  /* 0x00019c00011b7983 */ /* 0x000ea80000300800 */
[----:B0-----:R-:W-:Y:S04]  /*1edb0*/  STL [R1+0x26c4], R21 ;  /* 0x0026c41501007387 */ /* 0x001fe80000100800 */
[----:B------:R-:W-:Y:S04]  /*1edc0*/  STL [R1+0x26c0], R22 ;  /* 0x0026c01601007387 */ /* 0x000fe80000100800 */
[----:B------:R-:W-:Y:S04]  /*1edd0*/  STL [R1+0x26bc], R23 ;  /* 0x0026bc1701007387 */ /* 0x000fe80000100800 */
[----:B------:R-:W-:Y:S04]  /*1ede0*/  STL [R1+0x26b8], R2 ;  /* 0x0026b80201007387 */ /* 0x000fe80000100800 */
        /* <DEDUP_REMOVED lines=23> */
[----:B------:R-:W-:Y:S04]  /*1ef60*/  STL.64 [R1+0xe0], R4 ;  /* 0x0000e00401007387 */ /* 0x000fe80000100a00 */
[----:B------:R0:W-:Y:S02]  /*1ef70*/  STL.64 [R1+0xe8], R6 ;  /* 0x0000e80601007387 */ /* 0x0001e40000100a00 */
[----:B0-----:R-:W-:Y:S01]  /*1ef80*/  MOV R6, R17 ;  /* 0x0000001100067202 */ /* 0x001fe20000000f00 */
[----:B------:R-:W-:Y:S01]  /*1ef90*/  IMAD.MOV.U32 R7, RZ, RZ, R16 ;  /* 0x000000ffff077224 */ /* 0x000fe200078e0010 */
[----:B-----5:R-:W-:Y:S02]  /*1efa0*/  MOV R4, R29 ;  /* 0x0000001d00047202 */ /* 0x020fe40000000f00 */
[----:B----4-:R-:W-:Y:S01]  /*1efb0*/  MOV R5, R28 ;  /* 0x0000001c00057202 */ /* 0x010fe20000000f00 */
[----:B--2---:R-:W-:Y:S01]  /*1efc0*/  HMMA.16816.F32.BF16 R16, R8, R18, R24 ;  /* 0x000000120810723c */ /* 0x004fe20000041818 */
[----:B------:R-:W2:Y:S04]  /*1efd0*/  LDL.LU.64 R26, [R1+0x27a0] ;  /* 0x0027a000011a7983 */ /* 0x000ea80000300a00 */
[----:B------:R-:W2:Y:S01]  /*1efe0*/  LDL.LU.64 R24, [R1+0x2798] ;  /* 0x0027980001187983 */ /* 0x000ea20000300a00 */
[----:B------:R-:W-:-:S02]  /*1eff0*/  MOV R23, R8 ;  /* 0x0000000800177202 */ /* 0x000fc40000000f00 */
[----:B------:R-:W-:Y:S02]  /*1f000*/  MOV R22, R9 ;  /* 0x0000000900167202 */ /* 0x000fe40000000f00 */
[----:B------:R-:W3:Y:S01]  /*1f010*/  LDL.LU.64 R8, [R1+0x2790] ;  /* 0x0027900001087983 */ /* 0x000ee20000300a00 */
[----:B------:R-:W-:Y:S01]  /*1f020*/  MOV R21, R10 ;  /* 0x0000000a00157202 */ /* 0x000fe20000000f00 */
[----:B------:R-:W-:Y:S11]  /*1f030*/  IMAD.MOV.U32 R2, RZ, RZ, R11 ;  /* 0x000000ffff027224 */ /* 0x000ff600078e000b */
[----:B------:R-:W-:Y:S01]  /*1f040*/  @!UPT UIADD3 URZ, URZ, URZ, URZ ;  /* 0x0000003f3f3ff290 */ /* 0x000fe2000fffe03f */
[----:B------:R-:W-:Y:S01]  /*1f050*/  MOV R10, R16 ;  /* 0x00000010000a7202 */ /* 0x000fe20000000f00 */
[----:B------:R-:W-:Y:S01]  /*1f060*/  IMAD.MOV.U32 R29, RZ, RZ, R19 ;  /* 0x000000ffff1d7224 */ /* 0x000fe200078e0013 */
[----:B------:R-:W-:Y:S02]  /*1f070*/  MOV R11, R17 ;  /* 0x00000011000b7202 */ /* 0x000fe40000000f00 */
[----:B------:R-:W-:Y:S02]  /*1f080*/  MOV R28, R18 ;  /* 0x00000012001c7202 */ /* 0x000fe40000000f00 */
[----:B------:R-:W0:Y:S04]  /*1f090*/  LDSM.16.MT88.4 R16, [R0+0xc000] ;  /* 0x00c000000010783b */ /* 0x000e280000004200 */
[----:B0-----:R0:W-:Y:S04]  /*1f0a0*/  STL.64 [R1+0x2680], R18 ;  /* 0x0026801201007387 */ /* 0x0011e80000100a00 */
[----:B------:R1:W-:Y:S01]  /*1f0b0*/  STL.64 [R1+0x2678], R16 ;  /* 0x0026781001007387 */ /* 0x0003e20000100a00 */
[----:B0-----:R-:W-:Y:S01]  /*1f0c0*/  MOV R18, R21 ;  /* 0x0000001500127202 */ /* 0x001fe20000000f00 */
[----:B------:R-:W-:Y:S01]  /*1f0d0*/  IMAD.MOV.U32 R19, RZ, RZ, R2 ;  /* 0x000000ffff137224 */ /* 0x000fe200078e0002 */
[----:B-1----:R-:W-:-:S02]  /*1f0e0*/  MOV R16, R23 ;  /* 0x0000001700107202 */ /* 0x002fc40000000f00 */
[----:B------:R-:W-:-:S07]  /*1f0f0*/  MOV R17, R22 ;  /* 0x0000001600117202 */ /* 0x000fce0000000f00 */
[----:B--2---:R-:W-:Y:S01]  /*1f100*/  HMMA.16816.F32.BF16 R16, R16, R14, R24 ;  /* 0x0000000e1010723c */ /* 0x004fe20000041818 */
[----:B------:R-:W2:Y:S04]  /*1f110*/  LDL.LU.64 R26, [R1+0x2788] ;  /* 0x00278800011a7983 */ /* 0x000ea80000300a00 */
[----:B------:R-:W2:Y:S11]  /*1f120*/  LDL.LU.64 R24, [R1+0x2780] ;  /* 0x0027800001187983 */ /* 0x000eb60000300a00 */
[----:B------:R-:W-:Y:S08]  /*1f130*/  @!UPT UIADD3 URZ, URZ, URZ, URZ ;  /* 0x0000003f3f3ff290 */ /* 0x000ff0000fffe03f */
[----:B------:R-:W-:Y:S02]  /*1f140*/  MOV R22, R17 ;  /* 0x0000001100167202 */ /* 0x000fe40000000f00 */
[----:B------:R-:W-:Y:S02]  /*1f150*/  MOV R23, R18 ;  /* 0x0000001200177202 */ /* 0x000fe40000000f00 */
[----:B------:R-:W-:-:S03]  /*1f160*/  MOV R21, R16 ;  /* 0x0000001000157202 */ /* 0x000fc60000000f00 */
[----:B------:R0:W-:Y:S04]  /*1f170*/  STL.64 [R1+0x26d0], R22 ;  /* 0x0026d01601007387 */ /* 0x0001e80000100a00 */
[----:B------:R3:W-:Y:S01]  /*1f180*/  STL.64 [R1+0x26c8], R20 ;  /* 0x0026c81401007387 */ /* 0x0007e20000100a00 */
[----:B0-----:R-:W-:Y:S02]  /*1f190*/  MOV R22, R12 ;  /* 0x0000000c00167202 */ /* 0x001fe40000000f00 */
[----:B---3--:R-:W-:Y:S02]  /*1f1a0*/  MOV R20, R8 ;  /* 0x0000000800147202 */ /* 0x008fe40000000f00 */
[----:B------:R-:W2:Y:S01]  /*1f1b0*/  LDL.LU R8, [R1+0x277c] ;  /* 0x00277c0001087983 */ /* 0x000ea20000300800 */
[----:B------:R-:W-:-:S03]  /*1f1c0*/  MOV R21, R13 ;  /* 0x0000000d00157202 */ /* 0x000fc60000000f00 */
[----:B------:R-:W3:Y:S04]  /*1f1d0*/  LDL.LU R13, [R1+0x2778] ;  /* 0x00277800010d7983 */ /* 0x000ee80000300800 */
[----:B------:R-:W4:Y:S01]  /*1f1e0*/  LDL.LU R12, [R1+0x2774] ;  /* 0x00277400010c7983 */ /* 0x000f220000300800 */
[----:B------:R-:W-:-:S03]  /*1f1f0*/  IMAD.MOV.U32 R23, RZ, RZ, R9 ;  /* 0x000000ffff177224 */ /* 0x000fc600078e0009 */
[----:B------:R-:W2:Y:S04]  /*1f200*/  LDL.LU R9, [R1+0x2770] ;  /* 0x0027700001097983 */ /* 0x000ea80000300800 */
[----:B------:R-:W-:Y:S04]  /*1f210*/  STL.64 [R1+0x2758], R22 ;  /* 0x0027581601007387 */ /* 0x000fe80000100a00 */
[----:B------:R0:W-:Y:S04]  /*1f220*/  STL.64 [R1+0x2750], R20 ;  /* 0x0027501401007387 */ /* 0x0001e80000100a00 */
[----:B0-----:R-:W5:Y:S04]  /*1f230*/  LDL.LU R20, [R1+0x170] ;  /* 0x0001700001147983 */ /* 0x001f680000300800 */
[----:B------:R-:W5:Y:S01]  /*1f240*/  LDL.LU R21, [R1+0x174] ;  /* 0x0001740001157983 */ /* 0x000f620000300800 */
[----:B---3--:R-:W-:-:S02]  /*1f250*/  MOV R22, R13 ;  /* 0x0000000d00167202 */ /* 0x008fc40000000f00 */
[----:B----4-:R-:W-:Y:S02]  /*1f260*/  MOV R23, R12 ;  /* 0x0000000c00177202 */ /* 0x010fe40000000f00 */
[----:B------:R-:W0:Y:S01]  /*1f270*/  LDSM.16.MT88.4 R12, [R0+0xc080] ;  /* 0x00c08000000c783b */ /* 0x000e220000004200 */
[----:B--2---:R-:W-:Y:S03]  /*1f280*/  HMMA.16816.F32.BF16 R4, R24, R8, R4 ;  /* 0x000000081804723c */ /* 0x004fe60000041804 */
[----:B0-----:R0:W-:Y:S04]  /*1f290*/  STL.64 [R1+0x2650], R14 ;  /* 0x0026500e01007387 */ /* 0x0011e80000100a00 */
[----:B------:R1:W-:Y:S11]  /*1f2a0*/  STL.64 [R1+0x2648], R12 ;  /* 0x0026480c01007387 */ /* 0x0003f60000100a00 */
[----:B------:R-:W-:Y:S06]  /*1f2b0*/  @!UPT UIADD3 URZ, URZ, URZ, URZ ;  /* 0x0000003f3f3ff290 */ /* 0x000fec000fffe03f */
[----:B0-----:R-:W-:Y:S02]  /*1f2c0*/  MOV R15, R4 ;  /* 0x00000004000f7202 */ /* 0x001fe40000000f00 */
[----:B------:R-:W-:Y:S02]  /*1f2d0*/  MOV R14, R5 ;  /* 0x00000005000e7202 */ /* 0x000fe40000000f00 */
[----:B-1----:R-:W-:Y:S01]  /*1f2e0*/  MOV R13, R6 ;  /* 0x00000006000d7202 */ /* 0x002fe20000000f00 */
[----:B------:R-:W-:Y:S02]  /*1f2f0*/  IMAD.MOV.U32 R12, RZ, RZ, R7 ;  /* 0x000000ffff0c7224 */ /* 0x000fe400078e0007 */
[----:B------:R-:W2:Y:S04]  /*1f300*/  LDL.LU.64 R6, [R1+0x2768] ;  /* 0x0027680001067983 */ /* 0x000ea80000300a00 */
[----:B------:R-:W5:Y:S01]  /*1f310*/  LDL.LU.64 R4, [R1+0x2760] ;  /* 0x0027600001047983 */ /* 0x000f620000300a00 */
[----:B------:R-:W-:-:S03]  /*1f320*/  IMAD.MOV.U32 R2, RZ, RZ, R19 ;  /* 0x000000ffff027224 */ /* 0x000fc600078e0013 */
[----:B------:R-:W0:Y:S04]  /*1f330*/  S2R R19, SR_TID.X ;  /* 0x0000000000137919 */ /* 0x000e280000002100 */
[----:B------:R-:W1:Y:S04]  /*1f340*/  S2R R18, SR_TID.X ;  /* 0x0000000000127919 */ /* 0x000e680000002100 */
[----:B------:R-:W-:Y:S04]  /*1f350*/  STL.64 [R1+0x2660], R14 ;  /* 0x0026600e01007387 */ /* 0x000fe80000100a00 */
[----:B------:R3:W-:Y:S01]  /*1f360*/  STL.64 [R1+0x2658], R12 ;  /* 0x0026580c01007387 */ /* 0x0007e20000100a00 */
[----:B0-----:R-:W-:-:S03]  /*1f370*/  LOP3.LUT R17, R19, 0x10, RZ, 0xc0, !PT ;  /* 0x0000001013117812 */ /* 0x001fc600078ec0ff */
[----:B---3--:R-:W3:Y:S01]  /*1f380*/  LDL.LU R12, [R1+0x150] ;  /* 0x00015000010c7983 */ /* 0x008ee20000300800 */
[----:B------:R-:W-:Y:S01]  /*1f390*/  LOP3.LUT R19, R19, 0x7, RZ, 0xc0, !PT ;  /* 0x0000000713137812 */ /* 0x000fe200078ec0ff */
[----:B-1----:R-:W-:Y:S01]  /*1f3a0*/  IMAD.SHL.U32 R16, R18, 0x2, RZ ;  /* 0x0000000212107824 */ /* 0x002fe200078e00ff */
[----:B------:R-:W-:Y:S01]  /*1f3b0*/  SHF.L.U32 R17, R17, 0x7, RZ ;  /* 0x0000000711117819 */ /* 0x000fe200000006ff */
[----:B------:R-:W3:Y:S02]  /*1f3c0*/  LDL.LU R13, [R1+0x154] ;  /* 0x00015400010d7983 */ /* 0x000ee40000300800 */
[----:B------:R-:W-:Y:S02]  /*1f3d0*/  IMAD R19, R19, 0x110, RZ ;  /* 0x0000011013137824 */ /* 0x000fe400078e02ff */
[----:B------:R-:W3:Y:S03]  /*1f3e0*/  LDL.LU R14, [R1+0x158] ;  /* 0x00015800010e7983 */ /* 0x000ee60000300800 */
[----:B------:R-:W-:Y:S01]  /*1f3f0*/  LOP3.LUT R18, R19, 0x10, R16, 0x78, !PT ;  /* 0x0000001013127812 */ /* 0x000fe200078e7810 */
[----:B------:R-:W3:Y:S03]  /*1f400*/  LDL.LU R15, [R1+0x15c] ;  /* 0x00015c00010f7983 */ /* 0x000ee60000300800 */
[----:B------:R-:W-:Y:S01]  /*1f410*/  LOP3.LUT R18, R18, R17, RZ, 0xfc, !PT ;  /* 0x0000001112127212 */ /* 0x000fe200078efcff */
[-C--:B-----5:R-:W-:Y:S01]  /*1f420*/  HMMA.16816.F32.BF16 R24, R24, R4.reuse, R20 ;  /* 0x000000041818723c */ /* 0x0a0fe20000041814 */
[----:B------:R-:W3:Y:S04]  /*1f430*/  LDL.LU.64 R22, [R1+0x2758] ;  /* 0x0027580001167983 */ /* 0x000ee80000300a00 */
[----:B------:R-:W3:Y:S11]  /*1f440*/  LDL.LU.64 R20, [R1+0x2750] ;  /* 0x0027500001147983 */ /* 0x000ef60000300a00 */
[----:B------:R-:W-:Y:S07]  /*1f450*/  @!UPT UIADD3 URZ, URZ, URZ, URZ ;  /* 0x0000003f3f3ff290 */ /* 0x000fee000fffe03f */
[----:B------:R-:W-:Y:S04]  /*1f460*/  STL.64 [R1+0x1a0], R24 ;  /* 0x0001a01801007387 */ /* 0x000fe80000100a00 */
[----:B------:R-:W-:Y:S04]  /*1f470*/  STL.64 [R1+0x1a8], R26 ;  /* 0x0001a81a01007387 */ /* 0x000fe80000100a00 */
[----:B------:R-:W0:Y:S04]  /*1f480*/  LDSM.16.MT88.4 R24, [R18+0xd000] ;  /* 0x00d000001218783b */ /* 0x000e280000004200 */
[----:B0-----:R-:W-:Y:S04]  /*1f490*/  STL.64 [R1+0x50], R24 ;  /* 0x0000501801007387 */ /* 0x001fe80000100a00 */
[----:B------:R0:W-:Y:S04]  /*1f4a0*/  STL.64 [R1+0x58], R26 ;  /* 0x0000581a01007387 */ /* 0x0001e80000100a00 */
[----:B0-----:R-:W4:Y:S04]  /*1f4b0*/  LDL.LU.64 R26, [R1+0x2748] ;  /* 0x00274800011a7983 */ /* 0x001f280000300a00 */
[----:B------:R-:W5:Y:S04]  /*1f4c0*/  LDL.LU.64 R24, [R1+0x2740] ;  /* 0x0027400001187983 */ /* 0x000f680000300a00 */
[----:B------:R-:W-:Y:S04]  /*1f4d0*/  STL.64 [R1+0x26e0], R18 ;  /* 0x0026e01201007387 */ /* 0x000fe80000100a00 */
[----:B------:R0:W-:Y:S04]  /*1f4e0*/  STL.64 [R1+0x26d8], R16 ;  /* 0x0026d81001007387 */ /* 0x0001e80000100a00 */
[----:B0-----:R-:W2:Y:S04]  /*1f4f0*/  LDL.LU R16, [R1+0x160] ;  /* 0x0001600001107983 */ /* 0x001ea80000300800 */
[----:B------:R-:W2:Y:S04]  /*1f500*/  LDL.LU R17, [R1+0x164] ;  /* 0x0001640001117983 */ /* 0x000ea80000300800 */
[----:B------:R-:W2:Y:S04]  /*1f510*/  LDL.LU R18, [R1+0x168] ;  /* 0x0001680001127983 */ /* 0x000ea80000300800 */
[----:B------:R-:W2:Y:S01]  /*1f520*/  LDL.LU R19, [R1+0x16c] ;  /* 0x00016c0001137983 */ /* 0x000ea20000300800 */
[C---:B---3--:R-:W-:Y:S08]  /*1f530*/  HMMA.16816.F32.BF16 R12, R20.reuse, R4, R12 ;  /* 0x00000004140c723c */ /* 0x048ff0000004180c */
[----:B--2---:R-:W-:Y:S07]  /*1f540*/  HMMA.16816.F32.BF16 R16, R20, R8, R16 ;  /* 0x000000081410723c */ /* 0x004fee0000041810 */
[----:B-----5:R-:W-:Y:S01]  /*1f550*/  MOV R22, R25 ;  /* 0x0000001900167202 */ /* 0x020fe20000000f00 */
[----:B------:R-:W-:Y:S01]  /*1f560*/  IMAD.MOV.U32 R23, RZ, RZ, R24 ;  /* 0x000000ffff177224 */ /* 0x000fe200078e0018 */
[----:B----4-:R-:W-:-:S02]  /*1f570*/  MOV R20, R27 ;  /* 0x0000001b00147202 */ /* 0x010fc40000000f00 */
[----:B------:R-:W-:Y:S11]  /*1f580*/  MOV R21, R26 ;  /* 0x0000001a00157202 */ /* 0x000ff60000000f00 */
[----:B------:R-:W-:Y:S01]  /*1f590*/  @!UPT UIADD3 URZ, URZ, URZ, URZ ;  /* 0x0000003f3f3ff290 */ /* 0x000fe2000fffe03f */
[----:B------:R-:W-:Y:S04]  /*1f5a0*/  STL.64 [R1+0x1b0], R16 ;  /* 0x0001b01001007387 */ /* 0x000fe80000100a00 */
[----:B------:R-:W-:Y:S04]  /*1f5b0*/  STL.64 [R1+0x1b8], R18 ;  /* 0x0001b81201007387 */ /* 0x000fe80000100a00 */
[----:B------:R0:W-:Y:S04]  /*1f5c0*/  STL.64 [R1+0x180], R12 ;  /* 0x0001800c01007387 */ /* 0x0001e80000100a00 */
[----:B------:R1:W-:Y:S04]  /*1f5d0*/  STL.64 [R1+0x188], R14 ;  /* 0x0001880e01007387 */ /* 0x0003e80000100a00 */
[----:B0-----:R-:W2:Y:S04]  /*1f5e0*/  LDL.LU R12, [R1+0x140] ;  /* 0x00014000010c7983 */ /* 0x001ea80000300800 */
[----:B------:R-:W2:Y:S04]  /*1f5f0*/  LDL.LU R13, [R1+0x144] ;  /* 0x00014400010d7983 */ /* 0x000ea80000300800 */
[----:B-1----:R-:W2:Y:S04]  /*1f600*/  LDL.LU R14, [R1+0x148] ;  /* 0x00014800010e7983 */ /* 0x002ea80000300800 */
[----:B------:R-:W2:Y:S04]  /*1f610*/  LDL.LU R15, [R1+0x14c] ;  /* 0x00014c00010f7983 */ /* 0x000ea80000300800 */
[----:B------:R-:W-:Y:S04]  /*1f620*/  STL.64 [R1+0x2700], R22 ;  /* 0x0027001601007387 */ /* 0x000fe80000100a00 */
[----:B------:R-:W-:Y:S04]  /*1f630*/  STL.64 [R1+0x26f8], R20 ;  /* 0x0026f81401007387 */ /* 0x000fe80000100a00 */
[----:B------:R-:W3:Y:S04]  /*1f640*/  LDL.LU R16, [R1+0xf0] ;  /* 0x0000f00001107983 */ /* 0x000ee80000300800 */
[----:B------:R-:W3:Y:S04]  /*1f650*/  LDL.LU R17, [R1+0xf4] ;  /* 0x0000f40001117983 */ /* 0x000ee80000300800 */
[----:B------:R-:W4:Y:S04]  /*1f660*/  LDL.LU R18, [R1+0xf8] ;  /* 0x0000f80001127983 */ /* 0x000f280000300800 */
[----:B------:R-:W4:Y:S04]  /*1f670*/  LDL.LU R19, [R1+0xfc] ;  /* 0x0000fc0001137983 */ /* 0x000f280000300800 */
[----:B----4-:R-:W-:Y:S04]  /*1f680*/  STL.64 [R1+0x2710], R18 ;  /* 0x0027101201007387 */ /* 0x010fe80000100a00 */
[----:B---3--:R-:W-:Y:S04]  /*1f690*/  STL.64 [R1+0x2708], R16 ;  /* 0x0027081001007387 */ /* 0x008fe80000100a00 */
[----:B------:R-:W3:Y:S04]  /*1f6a0*/  LDL.LU R24, [R1] ;  /* 0x0000000001187983 */ /* 0x000ee80000300800 */
[----:B------:R-:W3:Y:S04]  /*1f6b0*/  LDL.LU R25, [R1+0x4] ;  /* 0x0000040001197983 */ /* 0x000ee80000300800 */
[----:B------:R-:W4:Y:S04]  /*1f6c0*/  LDL.LU R26, [R1+0x8] ;  /* 0x00000800011a7983 */ /* 0x000f280000300800 */
[----:B------:R-:W4:Y:S04]  /*1f6d0*/  LDL.LU R27, [R1+0xc] ;  /* 0x00000c00011b7983 */ /* 0x000f280000300800 */
[----:B----4-:R-:W-:Y:S04]  /*1f6e0*/  STL.64 [R1+0x2720], R26 ;  /* 0x0027201a01007387 */ /* 0x010fe80000100a00 */
[----:B---3--:R0:W-:Y:S04]  /*1f6f0*/  STL.64 [R1+0x2718], R24 ;  /* 0x0027181801007387 */ /* 0x0081e80000100a00 */
[----:B0-----:R-:W2:Y:S01]  /*1f700*/  LDL.LU R24, [R1+0x10] ;  /* 0x0000100001187983 */ /* 0x001ea20000300800 */
[----:B------:R-:W-:-:S03]  /*1f710*/  MOV R25, R3 ;  /* 0x0000000300197202 */ /* 0x000fc60000000f00 */
[----:B------:R-:W3:Y:S04]  /*1f720*/  LDL.LU R3, [R1+0x2738] ;  /* 0x0027380001037983 */ /* 0x000ee80000300800 */
[----:B------:R-:W4:Y:S04]  /*1f730*/  LDL.LU R20, [R1+0xd0] ;  /* 0x0000d00001147983 */ /* 0x000f280000300800 */
[----:B------:R-:W4:Y:S04]  /*1f740*/  LDL.LU R21, [R1+0xd4] ;  /* 0x0000d40001157983 */ /* 0x000f280000300800 */
[----:B------:R-:W5:Y:S04]  /*1f750*/  LDL.LU R22, [R1+0xd8] ;  /* 0x0000d80001167983 */ /* 0x000f680000300800 */
[----:B------:R-:W5:Y:S01]  /*1f760*/  LDL.LU R23, [R1+0xdc] ;  /* 0x0000dc0001177983 */ /* 0x000f620000300800 */
[----:B------:R-:W-:-:S02]  /*1f770*/  MOV R26, R7 ;  /* 0x00000007001a7202 */ /* 0x000fc40000000f00 */
[----:B------:R-:W-:-:S07]  /*1f780*/  MOV R27, R6 ;  /* 0x00000006001b7202 */ /* 0x000fce0000000f00 */
[----:B--2---:R-:W-:Y:S01]  /*1f790*/  HMMA.16816.F32.BF16 R12, R24, R8, R12 ;  /* 0x00000008180c723c */ /* 0x004fe2000004180c */
[----:B---3--:R-:W-:Y:S01]  /*1f7a0*/  IMAD.MOV.U32 R19, RZ, RZ, R3 ;  /* 0x000000ffff137224 */ /* 0x008fe200078e0003 */
[----:B-----5:R-:W-:Y:S04]  /*1f7b0*/  STL.64 [R1+0x2730], R22 ;  /* 0x0027301601007387 */ /* 0x020fe80000100a00 */
[----:B----4-:R0:W-:Y:S11]  /*1f7c0*/  STL.64 [R1+0x2728], R20 ;  /* 0x0027281401007387 */ /* 0x0101f60000100a00 */
[----:B------:R-:W-:Y:S07]  /*1f7d0*/  @!UPT UIADD3 URZ, URZ, URZ, URZ ;  /* 0x0000003f3f3ff290 */ /* 0x000fee000fffe03f */
[----:B------:R-:W-:Y:S02]  /*1f7e0*/  MOV R6, R13 ;  /* 0x0000000d00067202 */ /* 0x000fe40000000f00 */
[----:B------:R-:W-:Y:S01]  /*1f7f0*/  MOV R7, R14 ;  /* 0x0000000e00077202 */ /* 0x000fe20000000f00 */
[----:B0-----:R-:W2:Y:S04]  /*1f800*/  LDL.LU R20, [R1+0x130] ;  /* 0x0001300001147983 */ /* 0x001ea80000300800 */
[----:B------:R-:W2:Y:S04]  /*1f810*/  LDL.LU R21, [R1+0x134] ;  /* 0x0001340001157983 */ /* 0x000ea80000300800 */
[----:B------:R-:W2:Y:S04]  /*1f820*/  LDL.LU R22, [R1+0x138] ;  /* 0x0001380001167983 */ /* 0x000ea80000300800 */
[----:B------:R-:W2:Y:S04]  /*1f830*/  LDL.LU R23, [R1+0x13c] ;  /* 0x00013c0001177983 */ /* 0x000ea80000300800 */
[----:B------:R-:W3:Y:S04]  /*1f840*/  LDL.LU R16, [R1+0x110] ;  /* 0x0001100001107983 */ /* 0x000ee80000300800 */
[----:B------:R-:W3:Y:S04]  /*1f850*/  LDL.LU R17, [R1+0x114] ;  /* 0x0001140001117983 */ /* 0x000ee80000300800 */
[----:B------:R-:W3:Y:S01]  /*1f860*/  LDL.LU R18, [R1+0x118] ;  /* 0x0001180001127983 */ /* 0x000ee20000300800 */
[----:B------:R-:W-:-:S03]  /*1f870*/  MOV R3, R15 ;  /* 0x0000000f00037202 */ /* 0x000fc60000000f00 */
[----:B------:R0:W-:Y:S04]  /*1f880*/  STL [R1+0x190], R12 ;  /* 0x0001900c01007387 */ /* 0x0001e80000100800 */
[----:B0-----:R-:W4:Y:S04]  /*1f890*/  LDL.LU R12, [R1+0xe0] ;  /* 0x0000e000010c7983 */ /* 0x001f280000300800 */
[----:B------:R-:W4:Y:S04]  /*1f8a0*/  LDL.LU R13, [R1+0xe4] ;  /* 0x0000e400010d7983 */ /* 0x000f280000300800 */
[----:B------:R-:W5:Y:S04]  /*1f8b0*/  LDL.LU R14, [R1+0xe8] ;  /* 0x0000e800010e7983 */ /* 0x000f680000300800 */
[----:B------:R-:W5:Y:S04]  /*1f8c0*/  LDL.LU R15, [R1+0xec] ;  /* 0x0000ec00010f7983 */ /* 0x000f680000300800 */
[----:B-----5:R-:W-:Y:S04]  /*1f8d0*/  STL.64 [R1+0x2670], R14 ;  /* 0x0026700e01007387 */ /* 0x020fe80000100a00 */
[----:B----4-:R0:W-:Y:S04]  /*1f8e0*/  STL.64 [R1+0x2668], R12 ;  /* 0x0026680c01007387 */ /* 0x0101e80000100a00 */
[----:B0-----:R-:W4:Y:S04]  /*1f8f0*/  LDL.LU R12, [R1+0x100] ;  /* 0x00010000010c7983 */ /* 0x001f280000300800 */
[----:B------:R-:W4:Y:S04]  /*1f900*/  LDL.LU R13, [R1+0x104] ;  /* 0x00010400010d7983 */ /* 0x000f280000300800 */
[----:B------:R-:W5:Y:S04]  /*1f910*/  LDL.LU R14, [R1+0x108] ;  /* 0x00010800010e7983 */ /* 0x000f680000300800 */
[----:B------:R-:W5:Y:S01]  /*1f920*/  LDL.LU R15, [R1+0x10c] ;  /* 0x00010c00010f7983 */ /* 0x000f620000300800 */
[----:B--2---:R-:W-:Y:S03]  /*1f930*/  HMMA.16816.F32.BF16 R24, R24, R4, R20 ;  /* 0x000000041818723c */ /* 0x004fe60000041814 */
[----:B-----5:R-:W-:Y:S04]  /*1f940*/  STL.64 [R1+0x2690], R14 ;  /* 0x0026900e01007387 */ /* 0x020fe80000100a00 */
        /* <DEDUP_REMOVED lines=10> */
[----:B------:R-:W2:Y:S04]  /*1f9f0*/  LDL.LU R15, [R1+0x7c] ;  /* 0x00007c00010f7983 */ /* 0x000ea80000300800 */
[----:B------:R-:W-:Y:S04]  /*1fa00*/  STL [R1+0x2624], R3 ;  /* 0x0026240301007387 */ /* 0x000fe80000100800 */
[----:B------:R-:W-:Y:S04]  /*1fa10*/  STL [R1+0x2620], R7 ;  /* 0x0026200701007387 */ /* 0x000fe80000100800 */
[----:B------:R-:W-:Y:S04]  /*1fa20*/  STL [R1+0x261c], R6 ;  /* 0x00261c0601007387 */ /* 0x000fe80000100800 */
[----:B------:R-:W4:Y:S04]  /*1fa30*/  LDL.LU.64 R22, [R1+0x2730] ;  /* 0x0027300001167983 */ /* 0x000f280000300a00 */
[----:B------:R-:W4:Y:S04]  /*1fa40*/  LDL.LU.64 R20, [R1+0x2728] ;  /* 0x0027280001147983 */ /* 0x000f280000300a00 */
[----:B------:R-:W-:Y:S04]  /*1fa50*/  STL.64 [R1+0x170], R24 ;  /* 0x0001701801007387 */ /* 0x000fe80000100a00 */
[----:B------:R0:W-:Y:S04]  /*1fa60*/  STL.64 [R1+0x178], R26 ;  /* 0x0001781a01007387 */ /* 0x0001e80000100a00 */
[----:B0-----:R-:W3:Y:S04]  /*1fa70*/  LDL.LU.64 R26, [R1+0x2720] ;  /* 0x00272000011a7983 */ /* 0x001ee80000300a00 */
[----:B------:R-:W3:Y:S02]  /*1fa80*/  LDL.LU.64 R24, [R1+0x2718] ;  /* 0x0027180001187983 */ /* 0x000ee40000300a00 */
[C---:B---3--:R-:W-:Y:S08]  /*1fa90*/  HMMA.16816.F32.BF16 R16, R24.reuse, R8, R16 ;  /* 0x000000081810723c */ /* 0x048ff00000041810 */
[----:B----4-:R-:W-:Y:S11]  /*1faa0*/  HMMA.16816.F32.BF16 R24, R24, R4, R20 ;  /* 0x000000041818723c */ /* 0x010ff60000041814 */
[----:B------:R-:W-:Y:S04]  /*1fab0*/  @!UPT UIADD3 URZ, URZ, URZ, URZ ;  /* 0x0000003f3f3ff290 */ /* 0x000fe8000fffe03f */
[----:B------:R-:W-:Y:S04]  /*1fac0*/  STL.64 [R1+0x120], R16 ;  /* 0x0001201001007387 */ /* 0x000fe80000100a00 */
[----:B------:R0:W-:Y:S04]  /*1fad0*/  STL.64 [R1+0x128], R18 ;  /* 0x0001281201007387 */ /* 0x0001e80000100a00 */
[----:B0-----:R-:W3:Y:S04]  /*1fae0*/  LDL.LU.64 R18, [R1+0x2710] ;  /* 0x0027100001127983 */ /* 0x001ee80000300a00 */
[----:B------:R-:W3:Y:S04]  /*1faf0*/  LDL.LU.64 R16, [R1+0x2708] ;  /* 0x0027080001107983 */ /* 0x000ee80000300a00 */
        /* <DEDUP_REMOVED lines=9> */
[----:B------:R-:W-:Y:S01]  /*1fb90*/  STL.64 [R1+0x160], R16 ;  /* 0x0001601001007387 */ /* 0x000fe20000100a00 */
[----:B------:R0:W-:Y:S03]  /*1fba0*/  STL.64 [R1+0x168], R18 ;  /* 0x0001681201007387 */ /* 0x0001e60000100a00 */
[----:B0-----:R-:W3:Y:S01]  /*1fbb0*/  LDL.LU.64 R18, [R1+0x26e0] ;  /* 0x0026e00001127983 */ /* 0x001ee20000300a00 */
[----:B------:R-:W3:Y:S02]  /*1fbc0*/  LDL.LU.64 R16, [R1+0x26d8] ;  /* 0x0026d80001107983 */ /* 0x000ee40000300a00 */
[----:B------:R-:W4:Y:S02]  /*1fbd0*/  LDL.LU.64 R22, [R1+0x26d0] ;  /* 0x0026d00001167983 */ /* 0x000f240000300a00 */
[----:B------:R-:W5:Y:S01]  /*1fbe0*/  LDL.LU.64 R20, [R1+0x26c8] ;  /* 0x0026c80001147983 */ /* 0x000f620000300a00 */
[----:B------:R0:W-:Y:S01]  /*1fbf0*/  STL.64 [R1+0x140], R24 ;  /* 0x0001401801007387 */ /* 0x0001e20000100a00 */
[----:B------:R1:W-:Y:S03]  /*1fc00*/  STL.64 [R1+0x148], R26 ;  /* 0x0001481a01007387 */ /* 0x0003e60000100a00 */
[----:B0-----:R-:W2:Y:S01]  /*1fc10*/  LDL.LU.64 R24, [R1+0x50] ;  /* 0x0000500001187983 */ /* 0x001ea20000300a00 */
[----:B-1----:R-:W2:Y:S03]  /*1fc20*/  LDL.LU.64 R26, [R1+0x58] ;  /* 0x00005800011a7983 */ /* 0x002ea60000300a00 */
[----:B--2---:R-:W-:Y:S01]  /*1fc30*/  STL.64 [R1+0x2630], R26 ;  /* 0x0026301a01007387 */ /* 0x004fe20000100a00 */
[----:B------:R5:W-:Y:S02]  /*1fc40*/  STL.64 [R1+0x2628], R24 ;  /* 0x0026281801007387 */ /* 0x000be40000100a00 */
[----:B-----5:R-:W-:Y:S01]  /*1fc50*/  IMAD.MOV.U32 R24, RZ, RZ, R21 ;  /* 0x000000ffff187224 */ /* 0x020fe200078e0015 */
[----:B----4-:R-:W-:Y:S01]  /*1fc60*/  MOV R25, R22 ;  /* 0x0000001600197202 */ /* 0x010fe20000000f00 */
[----:B------:R-:W2:Y:S01]  /*1fc70*/  LDL.LU R21, [R1+0x26c4] ;  /* 0x0026c40001157983 */ /* 0x000ea20000300800 */
[----:B------:R-:W2:Y:S01]  /*1fc80*/  LDL.LU R22, [R1+0x26c0] ;  /* 0x0026c00001167983 */ /* 0x000ea20000300800 */
[----:B------:R-:W-:-:S02]  /*1fc90*/  MOV R26, R23 ;  /* 0x00000017001a7202 */ /* 0x000fc40000000f00 */
[----:B------:R-:W2:Y:S01]  /*1fca0*/  LDL.LU R23, [R1+0x26bc] ;  /* 0x0026bc0001177983 */ /* 0x000ea20000300800 */
[----:B------:R-:W-:Y:S02]  /*1fcb0*/  MOV R27, R2 ;  /* 0x00000002001b7202 */ /* 0x000fe40000000f00 */
[----:B------:R-:W4:Y:S03]  /*1fcc0*/  LDL.LU R2, [R1+0x26b8] ;  /* 0x0026b80001027983 */ /* 0x000f260000300800 */
[----:B------:R-:W-:Y:S01]  /*1fcd0*/  STL.64 [R1+0x2640], R26 ;  /* 0x0026401a01007387 */ /* 0x000fe20000100a00 */
[----:B------:R0:W-:Y:S02]  /*1fce0*/  STL.64 [R1+0x2638], R24 ;  /* 0x0026381801007387 */ /* 0x0001e40000100a00 */
[----:B0-----:R-:W-:Y:S01]  /*1fcf0*/  IMAD.MOV.U32 R24, RZ, RZ, R10 ;  /* 0x000000ffff187224 */ /* 0x001fe200078e000a */
[----:B------:R-:W-:Y:S01]  /*1fd00*/  MOV R25, R11 ;  /* 0x0000000b00197202 */ /* 0x000fe20000000f00 */
[----:B------:R-:W5:Y:S01]  /*1fd10*/  LDL.LU R10, [R1+0x26b4] ;  /* 0x0026b400010a7983 */ /* 0x000f620000300800 */
[----:B------:R-:W5:Y:S01]  /*1fd20*/  LDL.LU R11, [R1+0x26b0] ;  /* 0x0026b000010b7983 */ /* 0x000f620000300800 */
[----:B------:R-:W-:-:S02]  /*1fd30*/  MOV R26, R28 ;  /* 0x0000001c001a7202 */ /* 0x000fc40000000f00 */
[----:B------:R-:W-:Y:S01]  /*1fd40*/  MOV R27, R29 ;  /* 0x0000001d001b7202 */ /* 0x000fe20000000f00 */
[----:B------:R-:W4:Y:S01]  /*1fd50*/  LDL.LU R28, [R1+0x26ac] ;  /* 0x0026ac00011c7983 */ /* 0x000f220000300800 */
[----:B------:R-:W4:Y:S01]  /*1fd60*/  LDL.LU R29, [R1+0x26a8] ;  /* 0x0026a800011d7983 */ /* 0x000f220000300800 */
[----:B---3--:R-:W-:-:S04]  /*1fd70*/  LOP3.LUT R19, R19, 0x10, R16, 0x78, !PT ;  /* 0x0000001013137812 */ /* 0x008fc800078e7810 */
[----:B------:R-:W-:-:S04]  /*1fd80*/  LOP3.LUT R19, R19, R17, RZ, 0xfc, !PT ;  /* 0x0000001113137212 */ /* 0x000fc800078efcff */
[----:B------:R-:W-:Y:S01]  /*1fd90*/  LOP3.LUT R19, R19, 0x20, RZ, 0x3c, !PT ;  /* 0x0000002013137812 */ /* 0x000fe200078e3cff */
[----:B--2---:R-:W-:Y:S11]  /*1fda0*/  HMMA.16816.F32.BF16 R12, R20, R8, R12 ;  /* 0x00000008140c723c */ /* 0x004ff6000004180c */
[----:B------:R-:W-:Y:S11]  /*1fdb0*/  @!UPT UIADD3 URZ, URZ, URZ, URZ ;  /* 0x0000003f3f3ff290 */ /* 0x000ff6000fffe03f */
[----:B------:R-:W-:Y:S01]  /*1fdc0*/  @!UPT UIADD3 URZ, URZ, URZ, URZ ;  /* 0x0000003f3f3ff290 */ /* 0x000fe2000fffe03f */
[----:B------:R-:W-:Y:S01]  /*1fdd0*/  STL.64 [R1+0x130], R12 ;  /* 0x0001300c01007387 */ /* 0x000fe20000100a00 */
[----:B------:R-:W-:Y:S02]  /*1fde0*/  STL.64 [R1+0x138], R14 ;  /* 0x0001380e01007387 */ /* 0x000fe40000100a00 */
[----:B------:R-:W0:Y:S02]  /*1fdf0*/  LDSM.16.MT88.4 R12, [R18+0xd080] ;  /* 0x00d08000120c783b */ /* 0x000e240000004200 */
[----:B0-----:R-:W-:Y:S02]  /*1fe00*/  STL.64 [R1+0x70], R12 ;  /* 0x0000700c01007387 */ /* 0x001fe40000100a00 */
[----:B------:R-:W-:Y:S02]  /*1fe10*/  STL.64 [R1+0x78], R14 ;  /* 0x0000780e01007387 */ /* 0x000fe40000100a00 */
[----:B------:R-:W0:Y:S02]  /*1fe20*/  LDSM.16.MT88.4 R12, [R19+0xd000] ;  /* 0x00d00000130c783b */ /* 0x000e240000004200 */
[----:B------:R-:W1:Y:S01]  /*1fe30*/  LDSM.16.MT88.4 R16, [R19+0xd080] ;  /* 0x00d080001310783b */ /* 0x000e620000004200 */
[----:B0-----:R-:W-:-:S03]  /*1fe40*/  MOV R7, R14 ;  /* 0x0000000e00077202 */ /* 0x001fc60000000f00 */
[----:B------:R0:W-:Y:S01]  /*1fe50*/  STL [R1+0x60], R12 ;  /* 0x0000600c01007387 */ /* 0x0001e20000100800 */
[----:B------:R-:W-:Y:S01]  /*1fe60*/  MOV R6, R15 ;  /* 0x0000000f00067202 */ /* 0x000fe20000000f00 */
[----:B------:R-:W-:Y:S02]  /*1fe70*/  IMAD.MOV.U32 R3, RZ, RZ, R13 ;  /* 0x000000ffff037224 */ /* 0x000fe400078e000d */
[----:B------:R-:W2:Y:S01]  /*1fe80*/  LDL.LU.64 R14, [R1+0x26a0] ;  /* 0x0026a000010e7983 */ /* 0x000ea20000300a00 */
[----:B0-----:R-:W2:Y:S02]  /*1fe90*/  LDL.LU.64 R12, [R1+0x2698] ;  /* 0x00269800010c7983 */ /* 0x001ea40000300a00 */
[----:B--2---:R-:W-:Y:S02]  /*1fea0*/  HMMA.16816.F32.BF16 R20, R20, R4, R12 ;  /* 0x000000041414723c */ /* 0x004fe4000004180c */
[----:B------:R-:W2:Y:S01]  /*1feb0*/  LDL.LU.64 R14, [R1+0x2690] ;  /* 0x00269000010e7983 */ /* 0x000ea20000300a00 */
[----:B------:R-:W2:Y:S11]  /*1fec0*/  LDL.LU.64 R12, [R1+0x2688] ;  /* 0x00268800010c7983 */ /* 0x000eb60000300a00 */
[----:B------:R-:W-:Y:S09]  /*1fed0*/  @!UPT UIADD3 URZ, URZ, URZ, URZ ;  /* 0x0000003f3f3ff290 */ /* 0x000ff2000fffe03f */
[----:B------:R-:W-:Y:S01]  /*1fee0*/  STL.64 [R1+0x110], R20 ;  /* 0x0001101401007387 */ /* 0x000fe20000100a00 */
[----:B------:R0:W-:Y:S03]  /*1fef0*/  STL.64 [R1+0x118], R22 ;  /* 0x0001181601007387 */ /* 0x0001e60000100a00 */
[----:B0-----:R-:W3:Y:S01]  /*1ff00*/  LDL R23, [R1+0xd68] ;  /* 0x000d680001177983 */ /* 0x001ee20000100800 */
[----:B-1----:R-:W-:Y:S02]  /*1ff10*/  STL.64 [R1+0x40], R16 ;  /* 0x0000401001007387 */ /* 0x002fe40000100a00 */
[----:B------:R0:W-:Y:S02]  /*1ff20*/  STL.64 [R1+0x48], R18 ;  /* 0x0000481201007387 */ /* 0x0001e40000100a00 */
[----:B0-----:R-:W2:Y:S01]  /*1ff30*/  LDL.LU.64 R18, [R1+0x2680] ;  /* 0x0026800001127983 */ /* 0x001ea20000300a00 */
[----:B------:R-:W2:Y:S02]  /*1ff40*/  LDL.LU.64 R16, [R1+0x2678] ;  /* 0x0026780001107983 */ /* 0x000ea40000300a00 */
[C---:B--2---:R-:W-:Y:S11]  /*1ff50*/  HMMA.16816.F32.BF16 R12, R16.reuse, R8, R12 ;  /* 0x00000008100c723c */ /* 0x044ff6000004180c */
[----:B------:R-:W-:Y:S11]  /*1ff60*/  @!UPT UIADD3 URZ, URZ, URZ, URZ ;  /* 0x0000003f3f3ff290 */ /* 0x000ff6000fffe03f */
[----:B------:R-:W-:Y:S01]  /*1ff70*/  @!UPT UIADD3 URZ, URZ, URZ, URZ ;  /* 0x0000003f3f3ff290 */ /* 0x000fe2000fffe03f */
[----:B------:R-:W-:Y:S01]  /*1ff80*/  STL.64 [R1+0x100], R12 ;  /* 0x0001000c01007387 */ /* 0x000fe20000100a00 */
[----:B------:R0:W-:Y:S03]  /*1ff90*/  STL.64 [R1+0x108], R14 ;  /* 0x0001080e01007387 */ /* 0x0001e60000100a00 */
[----:B0-----:R-:W2:Y:S01]  /*1ffa0*/  LDL.LU.64 R14, [R1+0x2670] ;  /* 0x00267000010e7983 */ /* 0x001ea20000300a00 */
[----:B------:R-:W2:Y:S02]  /*1ffb0*/  LDL.LU.64 R12, [R1+0x2668] ;  /* 0x00266800010c7983 */ /* 0x000ea40000300a00 */
[----:B--2---:R-:W-:Y:S01]  /*1ffc0*/  HMMA.16816.F32.BF16 R16, R16, R4, R12 ;  /* 0x000000041010723c */ /* 0x004fe2000004180c */
[----:B------:R-:W2:Y:S01]  /*1ffd0*/  LDL.LU.64 R14, [R1+0x2660] ;  /* 0x00266000010e7983 */ /* 0x000ea20000300a00 */
[----:B------:R-:W3:Y:S11]  /*1ffe0*/  LDL.LU.64 R12, [R1+0x2658] ;  /* 0x00265800010c7983 */ /* 0x000ef60000300a00 */
[----:B------:R-:W-:Y:S10]  /*1fff0*/  @!UPT UIADD3 URZ, URZ, URZ, URZ ;  /* 0x0000003f3f3ff290 */ /* 0x000ff4000fffe03f */
[----:B------:R2:W-:Y:S01]  /*20000*/  STL.64 [R1+0xf0], R16 ;  /* 0x0000f01001007387 */ /* 0x0005e20000100a00 */
[----:B------:R3:W-:Y:S01]  /*20010*/  STL.64 [R1+0xf8], R18 ;  /* 0x0000f81201007387 */ /* 0x0007e20000100a00 */
[----:B--2---:R-:W-:Y:S01]  /*20020*/  MOV R16, R15 ;  /* 0x0000000f00107202 */ /* 0x004fe20000000f00 */
[----:B------:R-:W-:Y:S01]  /*20030*/  IMAD.MOV.U32 R17, RZ, RZ, R14 ;  /* 0x000000ffff117224 */ /* 0x000fe200078e000e */
[----:B---3--:R-:W-:Y:S02]  /*20040*/  MOV R18, R13 ;  /* 0x0000000d00127202 */ /* 0x008fe40000000f00 */
[----:B------:R-:W-:Y:S02]  /*20050*/  MOV R19, R12 ;  /* 0x0000000c00137202 */ /* 0x000fe40000000f00 */
[----:B----4-:R-:W0:Y:S04]  /*20060*/  LDSM.16.MT88.4 R12, [R2+0xd000] ;  /* 0x00d00000020c783b */ /* 0x010e280000004200 */
[----:B0-----:R-:W-:Y:S01]  /*20070*/  STL.64 [R1+0x30], R12 ;  /* 0x0000300c01007387 */ /* 0x001fe20000100a00 */
[----:B------:R0:W-:Y:S03]  /*20080*/  STL.64 [R1+0x38], R14 ;  /* 0x0000380e01007387 */ /* 0x0001e60000100a00 */
[----:B0-----:R-:W2:Y:S01]  /*20090*/  LDL.LU.64 R14, [R1+0x2650] ;  /* 0x00265000010e7983 */ /* 0x001ea20000300a00 */
[----:B------:R-:W2:Y:S02]  /*200a0*/  LDL.LU.64 R12, [R1+0x2648] ;  /* 0x00264800010c7983 */ /* 0x000ea40000300a00 */
[C---:B--2---:R-:W-:Y:S11]  /*200b0*/  HMMA.16816.F32.BF16 R24, R12.reuse, R8, R24 ;  /* 0x000000080c18723c */ /* 0x044ff60000041818 */
[----:B------:R-:W-:Y:S11]  /*200c0*/  @!UPT UIADD3 URZ, URZ, URZ, URZ ;  /* 0x0000003f3f3ff290 */ /* 0x000ff6000fffe03f */
[----:B------:R-:W-:Y:S01]  /*200d0*/  @!UPT UIADD3 URZ, URZ, URZ, URZ ;  /* 0x0000003f3f3ff290 */ /* 0x000fe2000fffe03f */
[----:B------:R-:W-:Y:S01]  /*200e0*/  STL.64 [R1+0xe0], R24 ;  /* 0x0000e01801007387 */ /* 0x000fe20000100a00 */
[----:B------:R-:W-:Y:S02]  /*200f0*/  STL.64 [R1+0xe8], R26 ;  /* 0x0000e81a01007387 */ /* 0x000fe40000100a00 */
[----:B------:R-:W0:Y:S02]  /*20100*/  LDSM.16.MT88.4 R24, [R2+0xd080] ;  /* 0x00d080000218783b */ /* 0x000e240000004200 */
[----:B0-----:R-:W-:Y:S02]  /*20110*/  STL.64 [R1+0x20], R24 ;  /* 0x0000201801007387 */ /* 0x001fe40000100a00 */
[----:B------:R0:W-:Y:S01]  /*20120*/  STL [R1+0x28], R26 ;  /* 0x0000281a01007387 */ /* 0x0001e20000100800 */
[----:B------:R-:W-:Y:S02]  /*20130*/  MOV R8, R27 ;  /* 0x0000001b00087202 */ /* 0x000fe40000000f00 */
[----:B0-----:R-:W2:Y:S01]  /*20140*/  LDL.LU.64 R26, [R1+0x2640] ;  /* 0x00264000011a7983 */ /* 0x001ea20000300a00 */
[----:B------:R-:W2:Y:S02]  /*20150*/  LDL.LU.64 R24, [R1+0x2638] ;  /* 0x0026380001187983 */ /* 0x000ea40000300a00 */
[----:B--2---:R-:W-:Y:S01]  /*20160*/  HMMA.16816.F32.BF16 R12, R12, R4, R24 ;  /* 0x000000040c0c723c */ /* 0x004fe20000041818 */
[----:B------:R-:W5:Y:S01]  /*20170*/  LDL.LU.64 R26, [R1+0x2630] ;  /* 0x00263000011a7983 */ /* 0x000f620000300a00 */
[----:B------:R-:W5:Y:S11]  /*20180*/  LDL.LU.64 R24, [R1+0x2628] ;  /* 0x0026280001187983 */ /* 0x000f760000300a00 */
[----:B------:R-:W-:Y:S10]  /*20190*/  @!UPT UIADD3 URZ, URZ, URZ, URZ ;  /* 0x0000003f3f3ff290 */ /* 0x000ff4000fffe03f */
[----:B------:R-:W-:Y:S01]  /*201a0*/  STL.64 [R1+0xd0], R12 ;  /* 0x0000d00c01007387 */ /* 0x000fe20000100a00 */
[----:B------:R5:W-:Y:S03]  /*201b0*/  STL.64 [R1+0xd8], R14 ;  /* 0x0000d80e01007387 */ /* 0x000be60000100a00 */
[----:B------:R-:W0:Y:S01]  /*201c0*/  S2R R22, SR_TID.X ;  /* 0x0000000000167919 */ /* 0x000e220000002100 */
[----:B------:R-:W-:Y:S02]  /*201d0*/  SHF.L.U32 R29, R29, 0x7, RZ ;  /* 0x000000071d1d7819 */ /* 0x000fe400000006ff */
[----:B0-----:R-:W-:Y:S01]  /*201e0*/  SHF.L.U32 R22, R22, 0x1, RZ ;  /* 0x0000000116167819 */ /* 0x001fe200000006ff */
[----:B-----5:R-:W-:Y:S01]  /*201f0*/  HMMA.16816.F32.BF16 R12, R24, R10, R16 ;  /* 0x0000000a180c723c */ /* 0x020fe20000041810 */
[----:B------:R-:W-:Y:S02]  /*20200*/  MOV R4, R24 ;  /* 0x0000001800047202 */ /* 0x000fe40000000f00 */
[----:B------:R-:W-:-:S02]  /*20210*/  MOV R9, R26 ;  /* 0x0000001a00097202 */ /* 0x000fc40000000f00 */
[----:B------:R-:W-:Y:S02]  /*20220*/  MOV R5, R27 ;  /* 0x0000001b00057202 */ /* 0x000fe40000000f00 */
[----:B------:R-:W-:Y:S02]  /*20230*/  IMAD.MOV.U32 R16, RZ, RZ, R25 ;  /* 0x000000ffff107224 */ /* 0x000fe400078e0019 */
[----:B------:R-:W-:Y:S11]  /*20240*/  LDSM.16.MT88.4 R24, [R0+0xd080] ;  /* 0x00d080000018783b */ /* 0x000ff60000004200 */
[----:B------:R-:W-:Y:S03]  /*20250*/  @!UPT UIADD3 URZ, URZ, URZ, URZ ;  /* 0x0000003f3f3ff290 */ /* 0x000fe6000fffe03f */
[----:B------:R-:W-:Y:S01]  /*20260*/  STL.64 [R1+0xc0], R12 ;  /* 0x0000c00c01007387 */ /* 0x000fe20000100a00 */
[----:B------:R-:W-:Y:S02]  /*20270*/  STL.64 [R1+0xc8], R14 ;  /* 0x0000c80e01007387 */ /* 0x000fe40000100a00 */
[----:B------:R-:W0:Y:S02]  /*20280*/  LDSM.16.MT88.4 R12, [R0+0xd000] ;  /* 0x00d00000000c783b */ /* 0x000e240000004200 */
[----:B0-----:R-:W-:Y:S02]  /*20290*/  STL.64 [R1+0x2530], R14 ;  /* 0x0025300e01007387 */ /* 0x001fe40000100a00 */
[----:B------:R-:W-:Y:S02]  /*202a0*/  STL.64 [R1+0x2528], R12 ;  /* 0x0025280c01007387 */ /* 0x000fe40000100a00 */
[----:B------:R-:W-:Y:S02]  /*202b0*/  STL [R1+0x2504], R24 ;  /* 0x0025041801007387 */ /* 0x000fe40000100800 */
[----:B------:R0:W-:Y:S02]  /*202c0*/  STL [R1+0x2500], R25 ;  /* 0x0025001901007387 */ /* 0x0001e40000100800 */
[----:B0-----:R-:W-:Y:S01]  /*202d0*/  MOV R25, R4 ;  /* 0x0000000400197202 */ /* 0x001fe20000000f00 */
[----:B------:R-:W-:-:S04]  /*202e0*/  LOP3.LUT R4, R28, 0x10, R22, 0x78, !PT ;  /* 0x000000101c047812 */ /* 0x000fc800078e7816 */
[----:B------:R-:W-:-:S05]  /*202f0*/  LOP3.LUT R4, R4, R29, RZ, 0xfc, !PT ;  /* 0x0000001d04047212 */ /* 0x000fca00078efcff */
[----:B------:R-:W0:Y:S01]  /*20300*/  LDSM.16.MT88.4 R12, [R4+0xe000] ;  /* 0x00e00000040c783b */ /* 0x000e220000004200 */
[----:B------:R-:W-:Y:S02]  /*20310*/  IMAD.MOV.U32 R24, RZ, RZ, R16 ;  /* 0x000000ffff187224 */ /* 0x000fe400078e0010 */
[----:B------:R-:W1:Y:S01]  /*20320*/  LDSM.16.M88.4 R16, [R23+0x10180] ;  /* 0x010180001710783b */ /* 0x000e620000000200 */
[----:B------:R-:W-:Y:S03]  /*20330*/  STL [R1+0x24fc], R26 ;  /* 0x0024fc1a01007387 */ /* 0x000fe60000100800 */
[----:B------:R-:W-:Y:S02]  /*20340*/  STL [R1+0x24f8], R27 ;  /* 0x0024f81b01007387 */ /* 0x000fe40000100800 */
[----:B------:R-:W-:Y:S02]  /*20350*/  STL [R1+0x24c0], R0 ;  /* 0x0024c00001007387 */ /* 0x000fe40000100800 */
[----:B------:R-:W-:Y:S01]  /*20360*/  LDSM.16.M88.4 R20, [R23+0x14180] ;  /* 0x014180001714783b */ /* 0x000fe20000000200 */
[----:B0-----:R-:W-:-:S03]  /*20370*/  MOV R28, R15 ;  /* 0x0000000f001c7202 */ /* 0x001fc60000000f00 */
[----:B------:R-:W-:Y:S01]  /*20380*/  IMAD.MOV.U32 R29, RZ, RZ, R14 ;  /* 0x000000ffff1d7224 */ /* 0x000fe200078e000e */
[----:B------:R0:W-:Y:S01]  /*20390*/  STL.64 [R1+0x10], R12 ;  /* 0x0000100c01007387 */ /* 0x0001e20000100a00 */
[----:B------:R-:W-:Y:S03]  /*203a0*/  STL [R1+0x250c], R28 ;  /* 0x00250c1c01007387 */ /* 0x000fe60000100800 */
[----:B------:R-:W-:Y:S01]  /*203b0*/  STL [R1+0x2508], R29 ;  /* 0x0025081d01007387 */ /* 0x000fe20000100800 */
[----:B-1----:R-:W-:Y:S02]  /*203c0*/  STL [R1+0x24c4], R17 ;  /* 0x0024c41101007387 */ /* 0x002fe40000100800 */
[----:B------:R-:W-:Y:S02]  /*203d0*/  STL [R1+0x23ac], R18 ;  /* 0x0023ac1201007387 */ /* 0x000fe40000100800 */
[----:B------:R-:W-:Y:S01]  /*203e0*/  STL [R1+0x23a8], R19 ;  /* 0x0023a81301007387 */ /* 0x000fe20000100800 */
[----:B------:R-:W-:Y:S04]  /*203f0*/  STL [R1+0x25b0], R16 ;  /* 0x0025b01001007387 */ /* 0x000fe80000100800 */
[----:B0-----:R-:W2:Y:S01]  /*20400*/  LDL.LU R12, [R1+0x70] ;  /* 0x00007000010c7983 */ /* 0x001ea20000300800 */
[----:B------:R-:W2:Y:S02]  /*20410*/  LDL.LU R13, [R1+0x74] ;  /* 0x00007400010d7983 */ /* 0x000ea40000300800 */
[----:B------:R-:W3:Y:S02]  /*20420*/  LDL.LU R14, [R1+0x78] ;  /* 0x00007800010e7983 */ /* 0x000ee40000300800 */
[----:B------:R-:W3:Y:S02]  /*20430*/  LDL.LU R15, [R1+0x7c] ;  /* 0x00007c00010f7983 */ /* 0x000ee40000300800 */
[----:B---3--:R0:W-:Y:S01]  /*20440*/  STL.64 [R1+0x25e8], R14 ;  /* 0x0025e80e01007387 */ /* 0x0081e20000100a00 */
[----:B--2---:R1:W-:Y:S02]  /*20450*/  STL.64 [R1+0x25e0], R12 ;  /* 0x0025e00c01007387 */ /* 0x0043e40000100a00 */
[----:B0-----:R-:W-:Y:S01]  /*20460*/  IMAD.MOV.U32 R14, RZ, RZ, R9 ;  /* 0x000000ffff0e7224 */ /* 0x001fe200078e0009 */
[----:B------:R-:W-:-:S02]  /*20470*/  MOV R15, R5 ;  /* 0x00000005000f7202 */ /* 0x000fc40000000f00 */
[----:B-1----:R-:W-:Y:S02]  /*20480*/  MOV R12, R25 ;  /* 0x00000019000c7202 */ /* 0x002fe40000000f00 */
[----:B------:R-:W-:Y:S01]  /*20490*/  MOV R13, R24 ;  /* 0x00000018000d7202 */ /* 0x000fe20000000f00 */
[----:B------:R-:W-:Y:S04]  /*204a0*/  STL.64 [R1+0x2608], R14 ;  /* 0x0026080e01007387 */ /* 0x000fe80000100a00 */
[----:B------:R-:W-:Y:S02]  /*204b0*/  STL.64 [R1+0x2600], R12 ;  /* 0x0026000c01007387 */ /* 0x000fe40000100a00 */
[----:B------:R-:W2:Y:S01]  /*204c0*/  LDL.LU R16, [R1+0x60] ;  /* 0x0000600001107983 */ /* 0x000ea20000300800 */
[----:B------:R-:W-:Y:S01]  /*204d0*/  MOV R18, R7 ;  /* 0x0000000700127202 */ /* 0x000fe20000000f00 */
[----:B------:R-:W-:Y:S01]  /*204e0*/  IMAD.MOV.U32 R19, RZ, RZ, R6 ;  /* 0x000000ffff137224 */ /* 0x000fe200078e0006 */
[----:B------:R-:W-:Y:S01]  /*204f0*/  MOV R17, R3 ;  /* 0x0000000300117202 */ /* 0x000fe20000000f00 */
[----:B------:R-:W0:Y:S04]  /*20500*/  LDSM.16.MT88.4 R12, [R4+0xe080] ;  /* 0x00e08000040c783b */ /* 0x000e280000004200 */
[----:B------:R-:W3:Y:S01]  /*20510*/  LDL.LU R3, [R1+0x2624] ;  /* 0x0026240001037983 */ /* 0x000ee20000300800 */
[----:B------:R-:W4:Y:S02]  /*20520*/  LDL.LU R7, [R1+0x2620] ;  /* 0x0026200001077983 */ /* 0x000f240000300800 */
[----:B------:R-:W5:Y:S02]  /*20530*/  LDL.LU R6, [R1+0x261c] ;  /* 0x00261c0001067983 */ /* 0x000f640000300800 */
[----:B------:R-:W-:Y:S01]  /*20540*/  STL.64 [R1+0x25c8], R18 ;  /* 0x0025c81201007387 */ /* 0x000fe20000100a00 */
[----:B--2---:R1:W-:Y:S04]  /*20550*/  STL.64 [R1+0x25c0], R16 ;  /* 0x0025c01001007387 */ /* 0x0043e80000100a00 */
[----:B-1----:R-:W2:Y:S01]  /*20560*/  LDL.LU R16, [R1+0x180] ;  /* 0x0001800001107983 */ /* 0x002ea20000300800 */
[----:B------:R-:W2:Y:S02]  /*20570*/  LDL.LU R17, [R1+0x184] ;  /* 0x0001840001117983 */ /* 0x000ea40000300800 */
[----:B------:R-:W2:Y:S02]  /*20580*/  LDL.LU R18, [R1+0x188] ;  /* 0x0001880001127983 */ /* 0x000ea40000300800 */
[----:B------:R-:W2:Y:S02]  /*20590*/  LDL.LU R19, [R1+0x18c] ;  /* 0x00018c0001137983 */ /* 0x000ea40000300800 */
[----:B--2---:R-:W-:Y:S01]  /*205a0*/  STL.64 [R1+0x25d8], R18 ;  /* 0x0025d81201007387 */ /* 0x004fe20000100a00 */
[----:B------:R1:W-:Y:S03]  /*205b0*/  STL.64 [R1+0x25d0], R16 ;  /* 0x0025d01001007387 */ /* 0x0003e60000100a00 */
[----:B-1----:R-:W2:Y:S01]  /*205c0*/  LDL.LU R16, [R1+0x1b0] ;  /* 0x0001b00001107983 */ /* 0x002ea20000300800 */
[----:B------:R-:W2:Y:S02]  /*205d0*/  LDL.LU R17, [R1+0x1b4] ;  /* 0x0001b40001117983 */ /* 0x000ea40000300800 */
[----:B------:R-:W2:Y:S02]  /*205e0*/  LDL.LU R18, [R1+0x1b8] ;  /* 0x0001b80001127983 */ /* 0x000ea40000300800 */
[----:B------:R-:W2:Y:S01]  /*205f0*/  LDL.LU R19, [R1+0x1bc] ;  /* 0x0001bc0001137983 */ /* 0x000ea20000300800 */
[----:B0-----:R-:W-:Y:S01]  /*20600*/  MOV R26, R14 ;  /* 0x0000000e001a7202 */ /* 0x001fe20000000f00 */
[----:B------:R-:W-:Y:S01]  /*20610*/  IMAD.MOV.U32 R27, RZ, RZ, R15 ;  /* 0x000000ffff1b7224 */ /* 0x000fe200078e000f */
[----:B------:R-:W-:-:S02]  /*20620*/  MOV R24, R12 ;  /* 0x0000000c00187202 */ /* 0x000fc40000000f00 */
[----:B------:R-:W-:Y:S01]  /*20630*/  MOV R25, R13 ;  /* 0x0000000d00197202 */ /* 0x000fe20000000f00 */
[----:B------:R-:W0:Y:S04]  /*20640*/  S2R R9, SR_TID.X ;  /* 0x0000000000097919 */ /* 0x000e280000002100 */
[----:B--2---:R-:W-:Y:S01]  /*20650*/  STL.64 [R1+0x25f8], R18 ;  /* 0x0025f81201007387 */ /* 0x004fe20000100a00 */
[----:B------:R1:W-:Y:S03]  /*20660*/  STL.64 [R1+0x25f0], R16 ;  /* 0x0025f01001007387 */ /* 0x0003e60000100a00 */
[----:B-1----:R-:W2:Y:S01]  /*20670*/  LDL.LU R16, [R1+0x1a0] ;  /* 0x0001a00001107983 */ /* 0x002ea20000300800 */
[----:B------:R-:W2:Y:S02]  /*20680*/  LDL.LU R17, [R1+0x1a4] ;  /* 0x0001a40001117983 */ /* 0x000ea40000300800 */
[----:B------:R-:W2:Y:S02]  /*20690*/  LDL.LU R18, [R1+0x1a8] ;  /* 0x0001a80001127983 */ /* 0x000ea40000300800 */
[----:B------:R-:W2:Y:S01]  /*206a0*/  LDL.LU R19, [R1+0x1ac] ;  /* 0x0001ac0001137983 */ /* 0x000ea20000300800 */
[----:B------:R4:W-:Y:S01]  /*206b0*/  STL [R1+0x23a4], R22 ;  /* 0x0023a41601007387 */ /* 0x0009e20000100800 */
[----:B------:R3:W-:Y:S02]  /*206c0*/  STL [R1+0x23a0], R23 ;  /* 0x0023a01701007387 */ /* 0x0007e40000100800 */
[----:B------:R1:W-:Y:S01]  /*206d0*/  STL.64 [R1+0x2588], R20 ;  /* 0x0025881401007387 */ /* 0x0003e20000100a00 */
[----:B----4-:R-:W-:-:S02]  /*206e0*/  MOV R22, R7 ;  /* 0x0000000700167202 */ /* 0x010fc40000000f00 */
[----:B---3--:R-:W-:Y:S01]  /*206f0*/  MOV R23, R3 ;  /* 0x0000000300177202 */ /* 0x008fe20000000f00 */
[----:B-1----:R-:W3:Y:S01]  /*20700*/  LDL.LU R20, [R1+0x190] ;  /* 0x0001900001147983 */ /* 0x002ee20000300800 */
[----:B-----5:R-:W-:Y:S02]  /*20710*/  MOV R21, R6 ;  /* 0x0000000600157202 */ /* 0x020fe40000000f00 */
[----:B------:R-:W2:Y:S02]  /*20720*/  LDL.LU R6, [R1+0x2618] ;  /* 0x0026180001067983 */ /* 0x000ea40000300800 */
[----:B------:R-:W2:Y:S01]  /*20730*/  LDL.LU R7, [R1+0x2614] ;  /* 0x0026140001077983 */ /* 0x000ea20000300800 */
[----:B------:R-:W4:Y:S01]  /*20740*/  LDL.LU R3, [R1+0x2610] ;  /* 0x0026100001037983 */ /* 0x000f220000300800 */
[----:B------:R-:W2:Y:S02]  /*20750*/  LDL.LU.64 R14, [R1+0x2608] ;  /* 0x00260800010e7983 */ /* 0x000ea40000300a00 */
[----:B------:R-:W2:Y:S01]  /*20760*/  LDL.LU.64 R12, [R1+0x2600] ;  /* 0x00260000010c7983 */ /* 0x000ea20000300a00 */
[----:B------:R-:W1:Y:S01]  /*20770*/  S2R R5, SR_TID.X ;  /* 0x0000000000057919 */ /* 0x000e620000002100 */
[----:B0-----:R-:W-:-:S05]  /*20780*/  LOP3.LUT R9, R9, 0x7, RZ, 0xc0, !PT ;  /* 0x0000000709097812 */ /* 0x001fca00078ec0ff */
[----:B------:R-:W-:Y:S01]  /*20790*/  IMAD R9, R9, 0x110, RZ ;  /* 0x0000011009097824 */ /* 0x000fe200078e02ff */
[----:B------:R-:W-:Y:S01]  /*207a0*/  STL [R1+0x2514], R25 ;  /* 0x0025141901007387 */ /* 0x000fe20000100800 */
[----:B------:R-:W-:Y:S02]  /*207b0*/  STL [R1+0x2510], R26 ;  /* 0x0025101a01007387 */ /* 0x000fe40000100800 */
[----:B-1----:R-:W-:-:S05]  /*207c0*/  IMAD.SHL.U32 R5, R5, 0x2, RZ ;  /* 0x0000000205057824 */ /* 0x002fca00078e00ff */
[----:B------:R-:W-:Y:S01]  /*207d0*/  LOP3.LUT R9, R9, 0x10, R5, 0x78, !PT ;  /* 0x0000001009097812 */ /* 0x000fe200078e7805 */
[----:B--2---:R-:W-:Y:S03]  /*207e0*/  HMMA.16816.F32.BF16 R12, R12, R6, R16 ;  /* 0x000000060c0c723c */ /* 0x004fe60000041810 */
[----:B----4-:R-:W-:Y:S01]  /*207f0*/  LOP3.LUT R9, R9, R3, RZ, 0xfc, !PT ;  /* 0x0000000309097212 */ /* 0x010fe200078efcff */
[----:B------:R-:W2:Y:S01]  /*20800*/  LDL.LU.64 R18, [R1+0x25f8] ;  /* 0x0025f80001127983 */ /* 0x000ea20000300a00 */
[----:B------:R-:W2:Y:S02]  /*20810*/  LDL.LU.64 R16, [R1+0x25f0] ;  /* 0x0025f00001107983 */ /* 0x000ea40000300a00 */
[----:B------:R-:W-:Y:S11]  /*20820*/  LOP3.LUT R9, R9, 0x20, RZ, 0x3c, !PT ;  /* 0x0000002009097812 */ /* 0x000ff600078e3cff */
[----:B------:R-:W-:Y:S05]  /*20830*/  @!UPT UIADD3 URZ, URZ, URZ, URZ ;  /* 0x0000003f3f3ff290 */ /* 0x000fea000fffe03f */
[----:B------:R-:W-:Y:S01]  /*20840*/  STL.64 [R1+0xb0], R12 ;  /* 0x0000b00c01007387 */ /* 0x000fe20000100a00 */
[----:B------:R-:W-:Y:S02]  /*20850*/  STL.64 [R1+0xb8], R14 ;  /* 0x0000b80e01007387 */ /* 0x000fe40000100a00 */
[----:B------:R-:W0:Y:S02]  /*20860*/  LDSM.16.MT88.4 R12, [R9+0xe000] ;  /* 0x00e00000090c783b */ /* 0x000e240000004200 */
[----:B0-----:R-:W-:Y:S02]  /*20870*/  MOV R0, R14 ;  /* 0x0000000e00007202 */ /* 0x001fe40000000f00 */
[----:B------:R-:W-:Y:S01]  /*20880*/  IMAD.MOV.U32 R3, RZ, RZ, R15 ;  /* 0x000000ffff037224 */ /* 0x000fe200078e000f */
[----:B------:R-:W-:Y:S02]  /*20890*/  MOV R4, R12 ;  /* 0x0000000c00047202 */ /* 0x000fe40000000f00 */
[----:B------:R-:W-:Y:S01]  /*208a0*/  MOV R5, R13 ;  /* 0x0000000d00057202 */ /* 0x000fe20000000f00 */
[----:B------:R-:W2:Y:S01]  /*208b0*/  LDL.LU.64 R14, [R1+0x25e8] ;  /* 0x0025e800010e7983 */ /* 0x000ea20000300a00 */
[----:B------:R-:W2:Y:S02]  /*208c0*/  LDL.LU.64 R12, [R1+0x25e0] ;  /* 0x0025e000010c7983 */ /* 0x000ea40000300a00 */
[----:B------:R-:W-:Y:S02]  /*208d0*/  STL [R1+0x24e4], R3 ;  /* 0x0024e40301007387 */ /* 0x000fe40000100800 */
[----:B------:R-:W-:Y:S01]  /*208e0*/  STL [R1+0x24e0], R0 ;  /* 0x0024e00001007387 */ /* 0x000fe20000100800 */
[----:B------:R-:W-:Y:S01]  /*208f0*/  STL [R1+0x24dc], R5 ;  /* 0x0024dc0501007387 */ /* 0x000fe20000100800 */
[----:B------:R-:W-:Y:S01]  /*20900*/  STL [R1+0x24d8], R4 ;  /* 0x0024d80401007387 */ /* 0x000fe20000100800 */
        /* <DEDUP_REMOVED lines=8> */
[----:B------:R-:W3:Y:S01]  /*20990*/  LDL.LU.64 R18, [R1+0x25c8] ;  /* 0x0025c80001127983 */ /* 0x000ee20000300a00 */
[----:B------:R-:W3:Y:S11]  /*209a0*/  LDL.LU.64 R16, [R1+0x25c0] ;  /* 0x0025c00001107983 */ /* 0x000ef60000300a00 */
[----:B------:R-:W-:Y:S11]  /*209b0*/  @!UPT UIADD3 URZ, URZ, URZ, URZ ;  /* 0x0000003f3f3ff290 */ /* 0x000ff6000fffe03f */
[----:B------:R-:W-:Y:S02]  /*209c0*/  MOV R3, R12 ;  /* 0x0000000c00037202 */ /* 0x000fe40000000f00 */
[----:B------:R-:W-:Y:S01]  /*209d0*/  MOV R0, R13 ;  /* 0x0000000d00007202 */ /* 0x000fe20000000f00 */
[----:B------:R-:W2:Y:S01]  /*209e0*/  LDL.LU R12, [R1+0x20] ;  /* 0x00002000010c7983 */ /* 0x000ea20000300800 */
[----:B------:R-:W-:Y:S01]  /*209f0*/  MOV R5, R14 ;  /* 0x0000000e00057202 */ /* 0x000fe20000000f00 */
[----:B------:R-:W2:Y:S02]  /*20a00*/  LDL.LU R13, [R1+0x24] ;  /* 0x00002400010d7983 */ /* 0x000ea40000300800 */
[----:B------:R-:W4:Y:S02]  /*20a10*/  LDL.LU R14, [R1+0x28] ;  /* 0x00002800010e7983 */ /* 0x000f240000300800 */
[----:B------:R-:W-:Y:S01]  /*20a20*/  IMAD.MOV.U32 R4, RZ, RZ, R15 ;  /* 0x000000ffff047224 */ /* 0x000fe200078e000f */
[----:B------:R-:W-:-:S05]  /*20a30*/  MOV R15, R8 ;  /* 0x00000008000f7202 */ /* 0x000fca0000000f00 */
[----:B----4-:R-:W-:Y:S01]  /*20a40*/  STL.64 [R1+0x2560], R14 ;  /* 0x0025600e01007387 */ /* 0x010fe20000100a00 */
[----:B--2---:R0:W-:Y:S02]  /*20a50*/  STL.64 [R1+0x2558], R12 ;  /* 0x0025580c01007387 */ /* 0x0041e40000100a00 */
[----:B------:R-:W-:Y:S02]  /*20a60*/  STL.64 [R1+0x25b8], R10 ;  /* 0x0025b80a01007387 */ /* 0x000fe40000100a00 */
[----:B------:R-:W-:Y:S01]  /*20a70*/  STL [R1+0x25b4], R9 ;  /* 0x0025b40901007387 */ /* 0x000fe20000100800 */
[----:B0-----:R-:W2:Y:S01]  /*20a80*/  LDL.LU R12, [R1+0x30] ;  /* 0x00003000010c7983 */ /* 0x001ea20000300800 */
[----:B------:R-:W2:Y:S02]  /*20a90*/  LDL.LU R13, [R1+0x34] ;  /* 0x00003400010d7983 */ /* 0x000ea40000300800 */
[----:B------:R-:W4:Y:S02]  /*20aa0*/  LDL.LU R14, [R1+0x38] ;  /* 0x00003800010e7983 */ /* 0x000f240000300800 */
[----:B------:R-:W4:Y:S01]  /*20ab0*/  LDL.LU R15, [R1+0x3c] ;  /* 0x00003c00010f7983 */ /* 0x000f220000300800 */
[C---:B---3--:R-:W-:Y:S11]  /*20ac0*/  HMMA.16816.F32.BF16 R20, R16.reuse, R10, R20 ;  /* 0x0000000a1014723c */ /* 0x048ff60000041814 */
[----:B------:R-:W-:Y:S11]  /*20ad0*/  @!UPT UIADD3 URZ, URZ, URZ, URZ ;  /* 0x0000003f3f3ff290 */ /* 0x000ff6000fffe03f */
[----:B------:R-:W-:Y:S02]  /*20ae0*/  @!UPT UIADD3 URZ, URZ, URZ, URZ ;  /* 0x0000003f3f3ff290 */ /* 0x000fe4000fffe03f */
[----:B------:R-:W-:Y:S02]  /*20af0*/  MOV R25, R20 ;  /* 0x0000001400197202 */ /* 0x000fe40000000f00 */
[----:B------:R-:W-:Y:S01]  /*20b00*/  MOV R26, R21 ;  /* 0x00000015001a7202 */ /* 0x000fe20000000f00 */
[----:B------:R-:W-:Y:S01]  /*20b10*/  IMAD.MOV.U32 R28, RZ, RZ, R22 ;  /* 0x000000ffff1c7224 */ /* 0x000fe200078e0016 */
[----:B------:R-:W-:Y:S01]  /*20b20*/  MOV R29, R23 ;  /* 0x00000017001d7202 */ /* 0x000fe20000000f00 */
[----:B----4-:R-:W-:Y:S01]  /*20b30*/  STL.64 [R1+0x2598], R14 ;  /* 0x0025980e01007387 */ /* 0x010fe20000100a00 */
[----:B--2---:R0:W-:Y:S02]  /*20b40*/  STL.64 [R1+0x2590], R12 ;  /* 0x0025900c01007387 */ /* 0x0041e40000100a00 */
[----:B------:R-:W2:Y:S02]  /*20b50*/  LDL.LU R20, [R1+0x40] ;  /* 0x0000400001147983 */ /* 0x000ea40000300800 */
[----:B------:R-:W2:Y:S01]  /*20b60*/  LDL.LU R21, [R1+0x44] ;  /* 0x0000440001157983 */ /* 0x000ea20000300800 */
[----:B------:R-:W2:Y:S01]  /*20b70*/  LDL.LU R22, [R1+0x48] ;  /* 0x0000480001167983 */ /* 0x000ea20000300800 */
[----:B------:R-:W2:Y:S03]  /*20b80*/  LDL.LU R23, [R1+0x4c] ;  /* 0x00004c0001177983 */ /* 0x000ea60000300800 */
[----:B0-----:R-:W3:Y:S01]  /*20b90*/  LDL.LU R12, [R1+0x150] ;  /* 0x00015000010c7983 */ /* 0x001ee20000300800 */
[----:B------:R-:W3:Y:S02]  /*20ba0*/  LDL.LU R13, [R1+0x154] ;  /* 0x00015400010d7983 */ /* 0x000ee40000300800 */
[----:B------:R-:W4:Y:S02]  /*20bb0*/  LDL.LU R14, [R1+0x158] ;  /* 0x00015800010e7983 */ /* 0x000f240000300800 */
[----:B------:R-:W4:Y:S02]  /*20bc0*/  LDL.LU R15, [R1+0x15c] ;  /* 0x00015c00010f7983 */ /* 0x000f240000300800 */
[----:B----4-:R-:W-:Y:S01]  /*20bd0*/  STL.64 [R1+0x25a8], R14 ;  /* 0x0025a80e01007387 */ /* 0x010fe20000100a00 */
[----:B---3--:R0:W-:Y:S03]  /*20be0*/  STL.64 [R1+0x25a0], R12 ;  /* 0x0025a00c01007387 */ /* 0x0081e60000100a00 */
[----:B0-----:R-:W2:Y:S01]  /*20bf0*/  LDL.LU R12, [R1+0x120] ;  /* 0x00012000010c7983 */ /* 0x001ea20000300800 */
[----:B------:R-:W2:Y:S02]  /*20c00*/  LDL.LU R13, [R1+0x124] ;  /* 0x00012400010d7983 */ /* 0x000ea40000300800 */
[----:B------:R-:W2:Y:S02]  /*20c10*/  LDL.LU R14, [R1+0x128] ;  /* 0x00012800010e7983 */ /* 0x000ea40000300800 */
[----:B------:R-:W2:Y:S01]  /*20c20*/  LDL.LU R15, [R1+0x12c] ;  /* 0x00012c00010f7983 */ /* 0x000ea20000300800 */
[----:B------:R-:W3:Y:S01]  /*20c30*/  LDL.LU R8, [R1+0x170] ;  /* 0x0001700001087983 */ /* 0x000ee20000300800 */
[----:B------:R-:W3:Y:S02]  /*20c40*/  LDL.LU R9, [R1+0x174] ;  /* 0x0001740001097983 */ /* 0x000ee40000300800 */
[----:B------:R-:W3:Y:S02]  /*20c50*/  LDL.LU R10, [R1+0x178] ;  /* 0x00017800010a7983 */ /* 0x000ee40000300800 */
[----:B------:R-:W3:Y:S01]  /*20c60*/  LDL.LU R11, [R1+0x17c] ;  /* 0x00017c00010b7983 */ /* 0x000ee20000300800 */
[----:B------:R-:W-:Y:S01]  /*20c70*/  STL.64 [R1+0x2520], R26 ;  /* 0x0025201a01007387 */ /* 0x000fe20000100a00 */
[----:B------:R0:W-:Y:S03]  /*20c80*/  STL.64 [R1+0x2518], R24 ;  /* 0x0025181801007387 */ /* 0x0001e60000100a00 */
[----:B0-----:R-:W4:Y:S01]  /*20c90*/  LDL.LU R24, [R1+0x100] ;  /* 0x0001000001187983 */ /* 0x001f220000300800 */
[----:B------:R-:W4:Y:S02]  /*20ca0*/  LDL.LU R25, [R1+0x104] ;  /* 0x0001040001197983 */ /* 0x000f240000300800 */
[----:B------:R-:W5:Y:S02]  /*20cb0*/  LDL.LU R26, [R1+0x108] ;  /* 0x00010800011a7983 */ /* 0x000f640000300800 */
[----:B------:R-:W5:Y:S02]  /*20cc0*/  LDL.LU R27, [R1+0x10c] ;  /* 0x00010c00011b7983 */ /* 0x000f640000300800 */
[----:B-----5:R-:W-:Y:S01]  /*20cd0*/  STL.64 [R1+0x2540], R26 ;  /* 0x0025401a01007387 */ /* 0x020fe20000100a00 */
[----:B----4-:R0:W-:Y:S03]  /*20ce0*/  STL.64 [R1+0x2538], R24 ;  /* 0x0025381801007387 */ /* 0x0101e60000100a00 */
        /* <DEDUP_REMOVED lines=15> */
[----:B------:R-:W5:Y:S01]  /*20de0*/  LDL.LU R27, [R1+0x14c] ;  /* 0x00014c00011b7983 */ /* 0x000f620000300800 */
[----:B---3--:R-:W-:Y:S01]  /*20df0*/  HMMA.16816.F32.BF16 R16, R16, R6, R8 ;  /* 0x000000061010723c */ /* 0x008fe20000041808 */
[----:B-----5:R-:W-:Y:S01]  /*20e00*/  STL.64 [R1+0x2580], R26 ;  /* 0x0025801a01007387 */ /* 0x020fe20000100a00 */
[----:B----4-:R0:W-:Y:S03]  /*20e10*/  STL.64 [R1+0x2578], R24 ;  /* 0x0025781801007387 */ /* 0x0101e60000100a00 */
[----:B0-----:R-:W3:Y:S01]  /*20e20*/  LDL.LU R24, [R1+0x160] ;  /* 0x0001600001187983 */ /* 0x001ee20000300800 */
[----:B------:R-:W3:Y:S02]  /*20e30*/  LDL.LU R25, [R1+0x164] ;  /* 0x0001640001197983 */ /* 0x000ee40000300800 */
[----:B------:R-:W3:Y:S02]  /*20e40*/  LDL.LU R26, [R1+0x168] ;  /* 0x00016800011a7983 */ /* 0x000ee40000300800 */
[----:B------:R-:W3:Y:S01]  /*20e50*/  LDL.LU R27, [R1+0x16c] ;  /* 0x00016c00011b7983 */ /* 0x000ee20000300800 */
[----:B------:R-:W2:Y:S01]  /*20e60*/  LDL.LU.64 R10, [R1+0x25b8] ;  /* 0x0025b800010a7983 */ /* 0x000ea20000300a00 */
[----:B------:R-:W4:Y:S11]  /*20e70*/  LDL.LU R9, [R1+0x25b4] ;  /* 0x0025b40001097983 */ /* 0x000f360000300800 */
[----:B------:R0:W-:Y:S02]  /*20e80*/  STL [R1+0xa4], R17 ;  /* 0x0000a41101007387 */ /* 0x0001e40000100800 */
[----:B------:R-:W-:Y:S01]  /*20e90*/  STL.64 [R1+0xa8], R18 ;  /* 0x0000a81201007387 */ /* 0x000fe20000100a00 */
[----:B0-----:R-:W-:-:S02]  /*20ea0*/  MOV R17, R16 ;  /* 0x0000001000117202 */ /* 0x001fc40000000f00 */
[----:B------:R-:W5:Y:S01]  /*20eb0*/  LDL.LU R16, [R1+0x25b0] ;  /* 0x0025b00001107983 */ /* 0x000f620000300800 */
        /* <DEDUP_REMOVED lines=10> */
[----:B------:R-:W-:Y:S10]  /*20f60*/  @!UPT UIADD3 URZ, URZ, URZ, URZ ;  /* 0x0000003f3f3ff290 */ /* 0x000ff4000fffe03f */
[----:B------:R-:W-:Y:S01]  /*20f70*/  STL.64 [R1+0x150], R20 ;  /* 0x0001501401007387 */ /* 0x000fe20000100a00 */
[----:B------:R-:W-:Y:S01]  /*20f80*/  MOV R19, R22 ;  /* 0x0000001600137202 */ /* 0x000fe20000000f00 */
[----:B------:R-:W-:Y:S02]  /*20f90*/  IMAD.MOV.U32 R18, RZ, RZ, R23 ;  /* 0x000000ffff127224 */ /* 0x000fe400078e0017 */
[----:B----4-:R-:W0:Y:S04]  /*20fa0*/  LDSM.16.MT88.4 R20, [R9+0xe080] ;  /* 0x00e080000914783b */ /* 0x010e280000004200 */
[----:B------:R-:W-:Y:S01]  /*20fb0*/  STL.64 [R1+0x24d0], R18 ;  /* 0x0024d01201007387 */ /* 0x000fe20000100a00 */
[----:B-----5:R1:W-:Y:S03]  /*20fc0*/  STL.64 [R1+0x24c8], R16 ;  /* 0x0024c81001007387 */ /* 0x0203e60000100a00 */
[----:B-1----:R-:W2:Y:S01]  /*20fd0*/  LDL.LU R16, [R1+0xf0] ;  /* 0x0000f00001107983 */ /* 0x002ea20000300800 */
[----:B------:R-:W2:Y:S02]  /*20fe0*/  LDL.LU R17, [R1+0xf4] ;  /* 0x0000f40001117983 */ /* 0x000ea40000300800 */
[----:B------:R-:W2:Y:S02]  /*20ff0*/  LDL.LU R18, [R1+0xf8] ;  /* 0x0000f80001127983 */ /* 0x000ea40000300800 */
[----:B------:R-:W2:Y:S01]  /*21000*/  LDL.LU R19, [R1+0xfc] ;  /* 0x0000fc0001137983 */ /* 0x000ea20000300800 */
[----:B0-----:R0:W-:Y:S01]  /*21010*/  STL.64 [R1+0x60], R20 ;  /* 0x0000601401007387 */ /* 0x0011e20000100a00 */
[----:B------:R-:W-:-:S02]  /*21020*/  MOV R9, R22 ;  /* 0x0000001600097202 */ /* 0x000fc40000000f00 */
[----:B------:R-:W-:Y:S01]  /*21030*/  MOV R8, R23 ;  /* 0x0000001700087202 */ /* 0x000fe20000000f00 */
[----:B0-----:R-:W4:Y:S01]  /*21040*/  LDL.LU.64 R20, [R1+0x2588] ;  /* 0x0025880001147983 */ /* 0x001f220000300a00 */
[C---:B---3--:R-:W-:Y:S11]  /*21050*/  HMMA.16816.F32.BF16 R24, R12.reuse, R10, R24 ;  /* 0x0000000a0c18723c */ /* 0x048ff60000041818 */
[----:B------:R-:W-:Y:S11]  /*21060*/  @!UPT UIADD3 URZ, URZ, URZ, URZ ;  /* 0x0000003f3f3ff290 */ /* 0x000ff6000fffe03f */
[----:B------:R-:W-:Y:S01]  /*21070*/  @!UPT UIADD3 URZ, URZ, URZ, URZ ;  /* 0x0000003f3f3ff290 */ /* 0x000fe2000fffe03f */
[----:B------:R0:W-:Y:S01]  /*21080*/  STL.64 [R1+0x160], R24 ;  /* 0x0001601801007387 */ /* 0x0001e20000100a00 */
[----:B------:R-:W-:Y:S01]  /*21090*/  MOV R22, R26 ;  /* 0x0000001a00167202 */ /* 0x000fe20000000f00 */
[----:B------:R-:W-:Y:S02]  /*210a0*/  IMAD.MOV.U32 R23, RZ, RZ, R27 ;  /* 0x000000ffff177224 */ /* 0x000fe400078e001b */
[----:B------:R-:W3:Y:S04]  /*210b0*/  LDL.LU.64 R26, [R1+0x2580] ;  /* 0x00258000011a7983 */ /* 0x000ee80000300a00 */
[----:B0-----:R-:W3:Y:S01]  /*210c0*/  LDL.LU.64 R24, [R1+0x2578] ;  /* 0x0025780001187983 */ /* 0x001ee20000300a00 */
[----:B------:R-:W-:Y:S02]  /*210d0*/  STL [R1+0x2454], R23 ;  /* 0x0024541701007387 */ /* 0x000fe40000100800 */
[----:B------:R-:W-:Y:S01]  /*210e0*/  STL [R1+0x2450], R22 ;  /* 0x0024501601007387 */ /* 0x000fe20000100800 */
[----:B---3--:R-:W-:Y:S01]  /*210f0*/  HMMA.16816.F32.BF16 R12, R12, R6, R24 ;  /* 0x000000060c0c723c */ /* 0x008fe20000041818 */
[----:B------:R-:W3:Y:S01]  /*21100*/  LDL.LU.64 R26, [R1+0x2570] ;  /* 0x00257000011a7983 */ /* 0x000ee20000300a00 */
[----:B------:R-:W3:Y:S11]  /*21110*/  LDL.LU.64 R24, [R1+0x2568] ;  /* 0x0025680001187983 */ /* 0x000ef60000300a00 */
[----:B------:R-:W-:Y:S10]  /*21120*/  @!UPT UIADD3 URZ, URZ, URZ, URZ ;  /* 0x0000003f3f3ff290 */ /* 0x000ff4000fffe03f */
[----:B------:R-:W-:Y:S01]  /*21130*/  STL.64 [R1+0x1d0], R12 ;  /* 0x0001d00c01007387 */ /* 0x000fe20000100a00 */
[----:B------:R0:W-:Y:S03]  /*21140*/  STL.64 [R1+0x1d8], R14 ;  /* 0x0001d80e01007387 */ /* 0x0001e60000100a00 */
[----:B0-----:R-:W3:Y:S01]  /*21150*/  LDL.LU.64 R14, [R1+0x2560] ;  /* 0x00256000010e7983 */ /* 0x001ee20000300a00 */
[----:B------:R-:W3:Y:S02]  /*21160*/  LDL.LU.64 R12, [R1+0x2558] ;  /* 0x00255800010c7983 */ /* 0x000ee40000300a00 */
[C---:B---3--:R-:W-:Y:S11]  /*21170*/  HMMA.16816.F32.BF16 R24, R12.reuse, R10, R24 ;  /* 0x0000000a0c18723c */ /* 0x048ff60000041818 */
[----:B------:R-:W-:Y:S11]  /*21180*/  @!UPT UIADD3 URZ, URZ, URZ, URZ ;  /* 0x0000003f3f3ff290 */ /* 0x000ff6000fffe03f */
[----:B------:R-:W-:Y:S01]  /*21190*/  @!UPT UIADD3 URZ, URZ, URZ, URZ ;  /* 0x0000003f3f3ff290 */ /* 0x000fe2000fffe03f */
[----:B------:R-:W-:Y:S01]  /*211a0*/  STL.64 [R1+0x1e0], R24 ;  /* 0x0001e01801007387 */ /* 0x000fe20000100a00 */
[----:B------:R0:W-:Y:S03]  /*211b0*/  STL.64 [R1+0x1e8], R26 ;  /* 0x0001e81a01007387 */ /* 0x0001e60000100a00 */
[----:B0-----:R-:W3:Y:S01]  /*211c0*/  LDL.LU.64 R26, [R1+0x2550] ;  /* 0x00255000011a7983 */ /* 0x001ee20000300a00 */
[----:B------:R-:W3:Y:S02]  /*211d0*/  LDL.LU.64 R24, [R1+0x2548] ;  /* 0x0025480001187983 */ /* 0x000ee40000300a00 */
[----:B---3--:R-:W-:Y:S01]  /*211e0*/  HMMA.16816.F32.BF16 R12, R12, R6, R24 ;  /* 0x000000060c0c723c */ /* 0x008fe20000041818 */
[----:B------:R-:W3:Y:S01]  /*211f0*/  LDL.LU.64 R26, [R1+0x2540] ;  /* 0x00254000011a7983 */ /* 0x000ee20000300a00 */
[----:B------:R-:W3:Y:S11]  /*21200*/  LDL.LU.64 R24, [R1+0x2538] ;  /* 0x0025380001187983 */ /* 0x000ef60000300a00 */
[----:B------:R-:W-:Y:S10]  /*21210*/  @!UPT UIADD3 URZ, URZ, URZ, URZ ;  /* 0x0000003f3f3ff290 */ /* 0x000ff4000fffe03f */
[----:B------:R-:W-:Y:S01]  /*21220*/  STL [R1+0x174], R13 ;  /* 0x0001740d01007387 */ /* 0x000fe20000100800 */
[----:B------:R-:W-:Y:S01]  /*21230*/  STL.64 [R1+0x178], R14 ;  /* 0x0001780e01007387 */ /* 0x000fe20000100a00 */
[----:B------:R-:W-:Y:S02]  /*21240*/  MOV R22, R12 ;  /* 0x0000000c00167202 */ /* 0x000fe40000000f00 */
[----:B------:R-:W0:Y:S04]  /*21250*/  LDSM.16.MT88.4 R12, [R2+0xe000] ;  /* 0x00e00000020c783b */ /* 0x000e280000004200 */
[----:B0-----:R-:W-:Y:S01]  /*21260*/  STL.64 [R1+0x40], R12 ;  /* 0x0000400c01007387 */ /* 0x001fe20000100a00 */
        /* <DEDUP_REMOVED lines=9> */
[----:B------:R-:W5:Y:S01]  /*21300*/  LDL.LU.64 R24, [R1+0x2518] ;  /* 0x0025180001187983 */ /* 0x000f620000300a00 */
[----:B--2---:R-:W-:Y:S11]  /*21310*/  HMMA.16816.F32.BF16 R16, R12, R6, R16 ;  /* 0x000000060c10723c */ /* 0x004ff60000041810 */
[----:B------:R-:W-:Y:S11]  /*21320*/  @!UPT UIADD3 URZ, URZ, URZ, URZ ;  /* 0x0000003f3f3ff290 */ /* 0x000ff6000fffe03f */
[----:B------:R-:W-:Y:S01]  /*21330*/  @!UPT UIADD3 URZ, URZ, URZ, URZ ;  /* 0x0000003f3f3ff290 */ /* 0x000fe2000fffe03f */
[----:B------:R-:W-:Y:S01]  /*21340*/  STL.64 [R1+0x1b0], R16 ;  /* 0x0001b01001007387 */ /* 0x000fe20000100a00 */
[----:B------:R-:W-:Y:S02]  /*21350*/  STL [R1+0x1b8], R18 ;  /* 0x0001b81201007387 */ /* 0x000fe40000100800 */
[----:B------:R-:W-:Y:S01]  /*21360*/  STL.64 [R1+0x24f0], R6 ;  /* 0x0024f00601007387 */ /* 0x000fe20000100a00 */
[----:B------:R-:W-:Y:S01]  /*21370*/  MOV R23, R19 ;  /* 0x0000001300177202 */ /* 0x000fe20000000f00 */
[----:B------:R0:W-:Y:S04]  /*21380*/  STL.64 [R1+0x24e8], R4 ;  /* 0x0024e80401007387 */ /* 0x0001e80000100a00 */
[----:B0-----:R-:W2:Y:S01]  /*21390*/  LDL.LU R4, [R1+0xe0] ;  /* 0x0000e00001047983 */ /* 0x001ea20000300800 */
[----:B------:R-:W2:Y:S02]  /*213a0*/  LDL.LU R5, [R1+0xe4] ;  /* 0x0000e40001057983 */ /* 0x000ea40000300800 */
[----:B------:R-:W2:Y:S02]  /*213b0*/  LDL.LU R6, [R1+0xe8] ;  /* 0x0000e80001067983 */ /* 0x000ea40000300800 */
[----:B------:R-:W2:Y:S01]  /*213c0*/  LDL.LU R7, [R1+0xec] ;  /* 0x0000ec0001077983 */ /* 0x000ea20000300800 */
[----:B------:R-:W-:Y:S01]  /*213d0*/  STL.64 [R1+0x24b8], R22 ;  /* 0x0024b81601007387 */ /* 0x000fe20000100a00 */
[----:B----4-:R-:W-:Y:S02]  /*213e0*/  STL.64 [R1+0x24b0], R20 ;  /* 0x0024b01401007387 */ /* 0x010fe40000100a00 */
[----:B---3--:R-:W-:Y:S01]  /*213f0*/  IMAD.MOV.U32 R13, RZ, RZ, R26 ;  /* 0x000000ffff0d7224 */ /* 0x008fe200078e001a */
[----:B-----5:R-:W-:-:S02]  /*21400*/  MOV R12, R25 ;  /* 0x00000019000c7202 */ /* 0x020fc40000000f00 */
[----:B------:R-:W3:Y:S01]  /*21410*/  LDL.LU R25, [R1+0x2514] ;  /* 0x0025140001197983 */ /* 0x000ee20000300800 */
[----:B------:R-:W4:Y:S01]  /*21420*/  LDL.LU R26, [R1+0x2510] ;  /* 0x00251000011a7983 */ /* 0x000f220000300800 */
[----:B------:R-:W-:Y:S02]  /*21430*/  MOV R14, R28 ;  /* 0x0000001c000e7202 */ /* 0x000fe40000000f00 */
[----:B------:R-:W-:Y:S01]  /*21440*/  MOV R15, R29 ;  /* 0x0000001d000f7202 */ /* 0x000fe20000000f00 */
[----:B------:R-:W5:Y:S01]  /*21450*/  LDL.LU R28, [R1+0x250c] ;  /* 0x00250c00011c7983 */ /* 0x000f620000300800 */
[----:B------:R-:W2:Y:S03]  /*21460*/  LDL.LU R29, [R1+0x2508] ;  /* 0x00250800011d7983 */ /* 0x000ea60000300800 */
[----:B------:R-:W-:Y:S01]  /*21470*/  STL.64 [R1+0x2470], R14 ;  /* 0x0024700e01007387 */ /* 0x000fe20000100a00 */
[----:B------:R0:W-:Y:S02]  /*21480*/  STL.64 [R1+0x2468], R12 ;  /* 0x0024680c01007387 */ /* 0x0001e40000100a00 */
[----:B0-----:R-:W-:-:S02]  /*21490*/  MOV R12, R24 ;  /* 0x00000018000c7202 */ /* 0x001fc40000000f00 */
[----:B------:R-:W2:Y:S01]  /*214a0*/  LDL.LU R24, [R1+0x2504] ;  /* 0x0025040001187983 */ /* 0x000ea20000300800 */
[----:B------:R-:W-:Y:S01]  /*214b0*/  MOV R15, R27 ;  /* 0x0000001b000f7202 */ /* 0x000fe20000000f00 */
[----:B---3--:R-:W-:Y:S01]  /*214c0*/  IMAD.MOV.U32 R13, RZ, RZ, R25 ;  /* 0x000000ffff0d7224 */ /* 0x008fe200078e0019 */
[----:B----4-:R-:W-:Y:S01]  /*214d0*/  MOV R14, R26 ;  /* 0x0000001a000e7202 */ /* 0x010fe20000000f00 */
[----:B------:R-:W3:Y:S01]  /*214e0*/  LDL.LU R25, [R1+0x2500] ;  /* 0x0025000001197983 */ /* 0x000ee20000300800 */
[----:B------:R-:W3:Y:S02]  /*214f0*/  LDL.LU R26, [R1+0x24fc] ;  /* 0x0024fc00011a7983 */ /* 0x000ee40000300800 */
[----:B------:R-:W3:Y:S02]  /*21500*/  LDL.LU R27, [R1+0x24f8] ;  /* 0x0024f800011b7983 */ /* 0x000ee40000300800 */
[----:B------:R-:W4:Y:S01]  /*21510*/  LDL.LU R16, [R1+0xd0] ;  /* 0x0000d00001107983 */ /* 0x000f220000300800 */
[----:B------:R-:W4:Y:S01]  /*21520*/  LDL.LU R17, [R1+0xd4] ;  /* 0x0000d40001117983 */ /* 0x000f220000300800 */
[----:B------:R-:W4:Y:S02]  /*21530*/  LDL.LU R18, [R1+0xd8] ;  /* 0x0000d80001127983 */ /* 0x000f240000300800 */
[----:B------:R-:W4:Y:S02]  /*21540*/  LDL.LU R19, [R1+0xdc] ;  /* 0x0000dc0001137983 */ /* 0x000f240000300800 */
[----:B------:R-:W4:Y:S01]  /*21550*/  LDL.LU R20, [R1+0xc0] ;  /* 0x0000c00001147983 */ /* 0x000f220000300800 */
[----:B------:R-:W4:Y:S01]  /*21560*/  LDL.LU R21, [R1+0xc4] ;  /* 0x0000c40001157983 */ /* 0x000f220000300800 */
[----:B------:R-:W4:Y:S02]  /*21570*/  LDL.LU R22, [R1+0xc8] ;  /* 0x0000c80001167983 */ /* 0x000f240000300800 */
[----:B------:R-:W4:Y:S02]  /*21580*/  LDL.LU R23, [R1+0xcc] ;  /* 0x0000cc0001177983 */ /* 0x000f240000300800 */
[----:B------:R2:W-:Y:S01]  /*21590*/  STL.64 [R1+0x2498], R14 ;  /* 0x0024980e01007387 */ /* 0x0005e20000100a00 */
[----:B------:R0:W-:Y:S01]  /*215a0*/  STL.64 [R1+0x2490], R12 ;  /* 0x0024900c01007387 */ /* 0x0001e20000100a00 */
[----:B--2---:R-:W-:-:S03]  /*215b0*/  MOV R14, R29 ;  /* 0x0000001d000e7202 */ /* 0x004fc60000000f00 */
[----:B0-----:R-:W2:Y:S01]  /*215c0*/  LDL.LU R12, [R1+0x10] ;  /* 0x00001000010c7983 */ /* 0x001ea20000300800 */
[----:B------:R-:W2:Y:S02]  /*215d0*/  LDL.LU R13, [R1+0x14] ;  /* 0x00001400010d7983 */ /* 0x000ea40000300800 */
[----:B-----5:R-:W-:Y:S01]  /*215e0*/  IMAD.MOV.U32 R15, RZ, RZ, R28 ;  /* 0x000000ffff0f7224 */ /* 0x020fe200078e001c */
[----:B---3--:R-:W-:Y:S11]  /*215f0*/  HMMA.16816.F32.BF16 R4, R24, R10, R4 ;  /* 0x0000000a1804723c */ /* 0x008ff60000041804 */
[----:B------:R-:W-:Y:S11]  /*21600*/  @!UPT UIADD3 URZ, URZ, URZ, URZ ;  /* 0x0000003f3f3ff290 */ /* 0x000ff6000fffe03f */
[----:B------:R-:W-:Y:S01]  /*21610*/  @!UPT UIADD3 URZ, URZ, URZ, URZ ;  /* 0x0000003f3f3ff290 */ /* 0x000fe2000fffe03f */
[----:B------:R0:W-:Y:S01]  /*21620*/  STL.64 [R1+0x1a0], R4 ;  /* 0x0001a00401007387 */ /* 0x0001e20000100a00 */
[----:B------:R-:W-:Y:S02]  /*21630*/  MOV R29, R6 ;  /* 0x00000006001d7202 */ /* 0x000fe40000000f00 */
[----:B------:R-:W-:Y:S02]  /*21640*/  MOV R28, R7 ;  /* 0x00000007001c7202 */ /* 0x000fe40000000f00 */
[----:B------:R-:W4:Y:S04]  /*21650*/  LDL.LU.64 R6, [R1+0x24f0] ;  /* 0x0024f00001067983 */ /* 0x000f280000300a00 */
[----:B0-----:R-:W3:Y:S01]  /*21660*/  LDL.LU.64 R4, [R1+0x24e8] ;  /* 0x0024e80001047983 */ /* 0x001ee20000300a00 */
[----:B------:R0:W-:Y:S02]  /*21670*/  STL.64 [R1+0x2478], R8 ;  /* 0x0024780801007387 */ /* 0x0001e40000100a00 */
[----:B0-----:R-:W-:Y:S01]  /*21680*/  MOV R8, R3 ;  /* 0x0000000300087202 */ /* 0x001fe20000000f00 */
[----:B------:R-:W-:Y:S01]  /*21690*/  IMAD.MOV.U32 R9, RZ, RZ, R0 ;  /* 0x000000ffff097224 */ /* 0x000fe200078e0000 */
[----:B------:R-:W5:Y:S01]  /*216a0*/  LDL.LU R3, [R1+0x24e4] ;  /* 0x0024e40001037983 */ /* 0x000f620000300800 */
[----:B------:R-:W2:Y:S01]  /*216b0*/  LDL.LU R0, [R1+0x24e0] ;  /* 0x0024e00001007983 */ /* 0x000ea20000300800 */
[----:B---3--:R-:W-:-:S02]  /*216c0*/  MOV R10, R5 ;  /* 0x00000005000a7202 */ /* 0x008fc40000000f00 */
[----:B------:R-:W-:Y:S01]  /*216d0*/  MOV R11, R4 ;  /* 0x00000004000b7202 */ /* 0x000fe20000000f00 */
[----:B------:R-:W3:Y:S01]  /*216e0*/  LDL.LU R5, [R1+0x24dc] ;  /* 0x0024dc0001057983 */ /* 0x000ee20000300800 */
[----:B------:R-:W3:Y:S03]  /*216f0*/  LDL.LU R4, [R1+0x24d8] ;  /* 0x0024d80001047983 */ /* 0x000ee60000300800 */
[----:B------:R-:W-:Y:S01]  /*21700*/  STL.64 [R1+0x2488], R10 ;  /* 0x0024880a01007387 */ /* 0x000fe20000100a00 */
[----:B------:R0:W-:Y:S03]  /*21710*/  STL.64 [R1+0x2480], R8 ;  /* 0x0024800801007387 */ /* 0x0001e60000100a00 */
[----:B0-----:R-:W2:Y:S01]  /*21720*/  LDL.LU R8, [R1+0x90] ;  /* 0x0000900001087983 */ /* 0x001ea20000300800 */
[----:B------:R-:W2:Y:S02]  /*21730*/  LDL.LU R9, [R1+0x94] ;  /* 0x0000940001097983 */ /* 0x000ea40000300800 */
[----:B------:R-:W2:Y:S02]  /*21740*/  LDL.LU R10, [R1+0x98] ;  /* 0x00009800010a7983 */ /* 0x000ea40000300800 */
[----:B------:R-:W2:Y:S01]  /*21750*/  LDL.LU R11, [R1+0x9c] ;  /* 0x00009c00010b7983 */ /* 0x000ea20000300800 */
[----:B----4-:R-:W-:Y:S01]  /*21760*/  HMMA.16816.F32.BF16 R24, R24, R6, R16 ;  /* 0x000000061818723c */ /* 0x010fe20000041810 */
[----:B--2---:R-:W-:Y:S01]  /*21770*/  STL.64 [R1+0x24a8], R10 ;  /* 0x0024a80a01007387 */ /* 0x004fe20000100a00 */
[----:B------:R0:W-:Y:S03]  /*21780*/  STL.64 [R1+0x24a0], R8 ;  /* 0x0024a00801007387 */ /* 0x0001e60000100a00 */
[----:B0-----:R-:W2:Y:S01]  /*21790*/  LDL.LU R8, [R1+0xb0] ;  /* 0x0000b00001087983 */ /* 0x001ea20000300800 */
[----:B------:R-:W2:Y:S02]  /*217a0*/  LDL.LU R9, [R1+0xb4] ;  /* 0x0000b40001097983 */ /* 0x000ea40000300800 */
[----:B------:R-:W2:Y:S02]  /*217b0*/  LDL.LU R10, [R1+0xb8] ;  /* 0x0000b800010a7983 */ /* 0x000ea40000300800 */
[----:B------:R-:W2:Y:S01]  /*217c0*/  LDL.LU R11, [R1+0xbc] ;  /* 0x0000bc00010b7983 */ /* 0x000ea20000300800 */
[----:B------:R-:W4:Y:S01]  /*217d0*/  LDL.LU.64 R18, [R1+0x24d0] ;  /* 0x0024d00001127983 */ /* 0x000f220000300a00 */
[----:B------:R-:W2:Y:S11]  /*217e0*/  LDL.LU.64 R16, [R1+0x24c8] ;  /* 0x0024c80001107983 */ /* 0x000eb60000300a00 */
[----:B------:R2:W-:Y:S02]  /*217f0*/  STL.64 [R1+0x190], R24 ;  /* 0x0001901801007387 */ /* 0x0005e40000100a00 */
[----:B------:R0:W-:Y:S01]  /*21800*/  STL.64 [R1+0x198], R26 ;  /* 0x0001981a01007387 */ /* 0x0001e20000100a00 */
[----:B--2---:R-:W-:-:S02]  /*21810*/  MOV R24, R17 ;  /* 0x0000001100187202 */ /* 0x004fc40000000f00 */
[----:B------:R-:W2:Y:S01]  /*21820*/  LDL.LU R17, [R1+0x24c4] ;  /* 0x0024c40001117983 */ /* 0x000ea20000300800 */
[----:B------:R-:W3:Y:S02]  /*21830*/  LDL.LU R25, [R1+0xa4] ;  /* 0x0000a40001197983 */ /* 0x000ee40000300800 */
[----:B0-----:R-:W3:Y:S02]  /*21840*/  LDL.LU R26, [R1+0xa8] ;  /* 0x0000a800011a7983 */ /* 0x001ee40000300800 */
[----:B------:R-:W3:Y:S02]  /*21850*/  LDL.LU R27, [R1+0xac] ;  /* 0x0000ac00011b7983 */ /* 0x000ee40000300800 */
[----:B------:R-:W-:Y:S02]  /*21860*/  IMAD.MOV.U32 R6, RZ, RZ, R0 ;  /* 0x000000ffff067224 */ /* 0x000fe400078e0000 */
[----:B------:R-:W3:Y:S01]  /*21870*/  LDL.LU R0, [R1+0x24c0] ;  /* 0x0024c00001007983 */ /* 0x000ee20000300800 */
        /* <DEDUP_REMOVED lines=9> */
[----:B------:R-:W2:Y:S11]  /*21910*/  LDL.LU.64 R8, [R1+0x24a0] ;  /* 0x0024a00001087983 */ /* 0x000eb60000300a00 */
[----:B------:R-:W-:Y:S10]  /*21920*/  @!UPT UIADD3 URZ, URZ, URZ, URZ ;  /* 0x0000003f3f3ff290 */ /* 0x000ff4000fffe03f */
[----:B------:R-:W-:Y:S01]  /*21930*/  STL.64 [R1+0x140], R12 ;  /* 0x0001400c01007387 */ /* 0x000fe20000100a00 */
[----:B------:R0:W-:Y:S03]  /*21940*/  STL.64 [R1+0x148], R14 ;  /* 0x0001480e01007387 */ /* 0x0001e60000100a00 */
        /* <DEDUP_REMOVED lines=10> */
[----:B------:R-:W2:Y:S11]  /*219f0*/  LDL.LU.64 R8, [R1+0x2478] ;  /* 0x0024780001087983 */ /* 0x000eb60000300a00 */
[----:B------:R-:W-:Y:S11]  /*21a00*/  @!UPT UIADD3 URZ, URZ, URZ, URZ ;  /* 0x0000003f3f3ff290 */ /* 0x000ff6000fffe03f */
[----:B------:R-:W-:Y:S01]  /*21a10*/  STL.64 [R1+0x70], R12 ;  /* 0x0000700c01007387 */ /* 0x000fe20000100a00 */
[----:B------:R0:W-:Y:S03]  /*21a20*/  STL.64 [R1+0x78], R14 ;  /* 0x0000780e01007387 */ /* 0x0001e60000100a00 */
[----:B0-----:R-:W3:Y:S01]  /*21a30*/  LDL.LU.64 R14, [R1+0x2470] ;  /* 0x00247000010e7983 */ /* 0x001ee20000300a00 */
[----:B------:R-:W3:Y:S01]  /*21a40*/  LDL.LU.64 R12, [R1+0x2468] ;  /* 0x00246800010c7983 */ /* 0x000ee20000300a00 */
[----:B-----5:R-:W-:-:S07]  /*21a50*/  MOV R7, R3 ;  /* 0x0000000300077202 */ /* 0x020fce0000000f00 */
[----:B---3--:R-:W-:Y:S11]  /*21a60*/  HMMA.16816.F32.BF16 R12, R4, R16, R12 ;  /* 0x00000010040c723c */ /* 0x008ff6000004180c */
[----:B------:R-:W-:Y:S11]  /*21a70*/  @!UPT UIADD3 URZ, URZ, URZ, URZ ;  /* 0x0000003f3f3ff290 */ /* 0x000ff6000fffe03f */
[----:B------:R-:W-:Y:S01]  /*21a80*/  @!UPT UIADD3 URZ, URZ, URZ, URZ ;  /* 0x0000003f3f3ff290 */ /* 0x000fe2000fffe03f */
[----:B------:R-:W-:Y:S01]  /*21a90*/  STL.64 [R1+0x100], R12 ;  /* 0x0001000c01007387 */ /* 0x000fe20000100a00 */
[----:B------:R-:W-:Y:S01]  /*21aa0*/  STL [R1+0x108], R14 ;  /* 0x0001080e01007387 */ /* 0x000fe20000100800 */
[----:B------:R-:W-:Y:S02]  /*21ab0*/  MOV R3, R15 ;  /* 0x0000000f00037202 */ /* 0x000fe40000000f00 */
[----:B------:R-:W0:Y:S04]  /*21ac0*/  LDSM.16.MT88.4 R12, [R2+0xe080] ;  /* 0x00e08000020c783b */ /* 0x000e280000004200 */
[----:B------:R-:W-:Y:S04]  /*21ad0*/  STL [R1+0x23b0], R3 ;  /* 0x0023b00301007387 */ /* 0x000fe80000100800 */
[----:B0-----:R-:W-:Y:S01]  /*21ae0*/  STL.64 [R1+0x2420], R14 ;  /* 0x0024200e01007387 */ /* 0x001fe20000100a00 */
[----:B------:R0:W-:Y:S03]  /*21af0*/  STL.64 [R1+0x2418], R12 ;  /* 0x0024180c01007387 */ /* 0x0001e60000100a00 */
[----:B0-----:R-:W3:Y:S01]  /*21b00*/  LDL.LU R12, [R1+0x60] ;  /* 0x00006000010c7983 */ /* 0x001ee20000300800 */
[----:B------:R-:W3:Y:S01]  /*21b10*/  LDL.LU R13, [R1+0x64] ;  /* 0x00006400010d7983 */ /* 0x000ee20000300800 */
[----:B--2---:R-:W-:Y:S01]  /*21b20*/  MOV R14, R9 ;  /* 0x00000009000e7202 */ /* 0x004fe20000000f00 */
[----:B------:R-:W-:-:S02]  /*21b30*/  IMAD.MOV.U32 R15, RZ, RZ, R8 ;  /* 0x000000ffff0f7224 */ /* 0x000fc400078e0008 */
[----:B------:R-:W0:Y:S01]  /*21b40*/  LDSM.16.MT88.4 R8, [R0+0xe000] ;  /* 0x00e000000008783b */ /* 0x000e220000004200 */
[----:B------:R-:W-:Y:S03]  /*21b50*/  HMMA.16816.F32.BF16 R4, R4, R20, R24 ;  /* 0x000000140404723c */ /* 0x000fe60000041818 */
[----:B------:R-:W-:Y:S01]  /*21b60*/  STL.64 [R1+0x2460], R14 ;  /* 0x0024600e01007387 */ /* 0x000fe20000100a00 */
[----:B------:R-:W1:Y:S03]  /*21b70*/  S2R R25, SR_TID.X ;  /* 0x0000000000197919 */ /* 0x000e660000002100 */
[C---:B-1----:R-:W-:Y:S01]  /*21b80*/  LOP3.LUT R27, R25.reuse, 0x10, RZ, 0xc0, !PT ;  /* 0x00000010191b7812 */ /* 0x042fe200078ec0ff */
[----:B------:R-:W-:-:S03]  /*21b90*/  SHF.L.U32 R25, R25, 0x1, RZ ;  /* 0x0000000119197819 */ /* 0x000fc600000006ff */
[----:B------:R-:W-:Y:S01]  /*21ba0*/  SHF.L.U32 R27, R27, 0x7, RZ ;  /* 0x000000071b1b7819 */ /* 0x000fe200000006ff */
[----:B---3--:R-:W-:Y:S01]  /*21bb0*/  STL.64 [R1+0x2458], R12 ;  /* 0x0024580c01007387 */ /* 0x008fe20000100a00 */
[----:B0-----:R4:W-:Y:S02]  /*21bc0*/  STL.64 [R1+0x2400], R10 ;  /* 0x0024000a01007387 */ /* 0x0019e40000100a00 */
[----:B----4-:R-:W-:-:S09]  /*21bd0*/  MOV R11, R18 ;  /* 0x00000012000b7202 */ /* 0x010fd20000000f00 */
[----:B------:R-:W-:Y:S02]  /*21be0*/  MOV R18, R5 ;  /* 0x0000000500127202 */ /* 0x000fe40000000f00 */
[----:B------:R-:W0:Y:S04]  /*21bf0*/  S2R R5, SR_TID.X ;  /* 0x0000000000057919 */ /* 0x000e280000002100 */
[----:B------:R1:W-:Y:S01]  /*21c00*/  STL.64 [R1+0x23f8], R8 ;  /* 0x0023f80801007387 */ /* 0x0003e20000100a00 */
[----:B------:R-:W-:Y:S01]  /*21c10*/  MOV R10, R19 ;  /* 0x00000013000a7202 */ /* 0x000fe20000000f00 */
[----:B------:R-:W-:Y:S02]  /*21c20*/  IMAD.MOV.U32 R19, RZ, RZ, R6 ;  /* 0x000000ffff137224 */ /* 0x000fe400078e0006 */
[----:B-1----:R-:W2:Y:S01]  /*21c30*/  LDL.LU R8, [R1+0x150] ;  /* 0x0001500001087983 */ /* 0x002ea20000300800 */
[----:B------:R-:W2:Y:S01]  /*21c40*/  LDL.LU R9, [R1+0x154] ;  /* 0x0001540001097983 */ /* 0x000ea20000300800 */
[----:B0-----:R-:W-:-:S05]  /*21c50*/  LOP3.LUT R26, R5, 0x7, RZ, 0xc0, !PT ;  /* 0x00000007051a7812 */ /* 0x001fca00078ec0ff */
[----:B------:R-:W-:Y:S01]  /*21c60*/  IMAD R26, R26, 0x110, RZ ;  /* 0x000001101a1a7824 */ /* 0x000fe200078e02ff */
[----:B------:R-:W-:Y:S01]  /*21c70*/  STL [R1+0x50], R4 ;  /* 0x0000500401007387 */ /* 0x000fe20000100800 */
[----:B------:R-:W-:Y:S02]  /*21c80*/  STL [R1+0x5c], R7 ;  /* 0x00005c0701007387 */ /* 0x000fe40000100800 */
[----:B------:R-:W0:Y:S01]  /*21c90*/  LDSM.16.MT88.4 R4, [R0+0xe080] ;  /* 0x00e080000004783b */ /* 0x000e220000004200 */
[----:B------:R-:W-:-:S04]  /*21ca0*/  LOP3.LUT R24, R26, 0x10, R25, 0x78, !PT ;  /* 0x000000101a187812 */ /* 0x000fc800078e7819 */
[----:B------:R-:W-:-:S05]  /*21cb0*/  LOP3.LUT R24, R24, R27, RZ, 0xfc, !PT ;  /* 0x0000001b18187212 */ /* 0x000fca00078efcff */
[----:B------:R-:W1:Y:S04]  /*21cc0*/  LDSM.16.MT88.4 R12, [R24+0xf000] ;  /* 0x00f00000180c783b */ /* 0x000e680000004200 */
[----:B------:R-:W-:Y:S01]  /*21cd0*/  STL [R1+0x23b8], R18 ;  /* 0x0023b81201007387 */ /* 0x000fe20000100800 */
[----:B------:R-:W-:Y:S03]  /*21ce0*/  STL [R1+0x23b4], R19 ;  /* 0x0023b41301007387 */ /* 0x000fe60000100800 */
[----:B0-----:R-:W-:Y:S01]  /*21cf0*/  STL.64 [R1+0x23e0], R6 ;  /* 0x0023e00601007387 */ /* 0x001fe20000100a00 */
[----:B------:R0:W-:Y:S03]  /*21d00*/  STL.64 [R1+0x23d8], R4 ;  /* 0x0023d80401007387 */ /* 0x0001e60000100a00 */
[----:B0-----:R-:W3:Y:S01]  /*21d10*/  LDL.LU R4, [R1+0x120] ;  /* 0x0001200001047983 */ /* 0x001ee20000300800 */
[----:B------:R-:W3:Y:S02]  /*21d20*/  LDL.LU R5, [R1+0x124] ;  /* 0x0001240001057983 */ /* 0x000ee40000300800 */
[----:B------:R-:W3:Y:S02]  /*21d30*/  LDL.LU R6, [R1+0x128] ;  /* 0x0001280001067983 */ /* 0x000ee40000300800 */
[----:B------:R-:W3:Y:S01]  /*21d40*/  LDL.LU R7, [R1+0x12c] ;  /* 0x00012c0001077983 */ /* 0x000ee20000300800 */
[----:B-1----:R-:W-:Y:S01]  /*21d50*/  STL.64 [R1+0x20], R12 ;  /* 0x0000200c01007387 */ /* 0x002fe20000100a00 */
[----:B------:R-:W-:Y:S02]  /*21d60*/  STL.64 [R1+0x28], R14 ;  /* 0x0000280e01007387 */ /* 0x000fe40000100a00 */
[----:B------:R-:W0:Y:S02]  /*21d70*/  LDSM.16.MT88.4 R12, [R24+0xf080] ;  /* 0x00f08000180c783b */ /* 0x000e240000004200 */
[----:B0-----:R-:W-:Y:S02]  /*21d80*/  STL.64 [R1+0x10], R12 ;  /* 0x0000100c01007387 */ /* 0x001fe40000100a00 */
[----:B------:R0:W-:Y:S02]  /*21d90*/  STL.64 [R1+0x18], R14 ;  /* 0x0000180e01007387 */ /* 0x0001e40000100a00 */
[----:B0-----:R-:W3:Y:S01]  /*21da0*/  LDL.LU.64 R14, [R1+0x2460] ;  /* 0x00246000010e7983 */ /* 0x001ee20000300a00 */
[----:B------:R-:W3:Y:S03]  /*21db0*/  LDL.LU.64 R12, [R1+0x2458] ;  /* 0x00245800010c7983 */ /* 0x000ee60000300a00 */
[----:B------:R-:W0:Y:S04]  /*21dc0*/  S2R R27, SR_TID.X ;  /* 0x00000000001b7919 */ /* 0x000e280000002100 */
[----:B------:R-:W1:Y:S01]  /*21dd0*/  S2R R25, SR_TID.X ;  /* 0x0000000000197919 */ /* 0x000e620000002100 */
[C---:B0-----:R-:W-:Y:S01]  /*21de0*/  LOP3.LUT R26, R27.reuse, 0x10, RZ, 0xc0, !PT ;  /* 0x000000101b1a7812 */ /* 0x041fe200078ec0ff */
[----:B------:R-:W-:-:S02]  /*21df0*/  LOP3.LUT R27, R27, 0x7, RZ, 0xc0, !PT ;  /* 0x000000071b1b7812 */ /* 0x000fc400078ec0ff */
[----:B-1----:R-:W-:-:S03]  /*21e00*/  IMAD.SHL.U32 R25, R25, 0x2, RZ ;  /* 0x0000000219197824 */ /* 0x002fc600078e00ff */
[----:B------:R-:W-:Y:S01]  /*21e10*/  IMAD R27, R27, 0x110, RZ ;  /* 0x000001101b1b7824 */ /* 0x000fe200078e02ff */
[----:B------:R-:W-:-:S04]  /*21e20*/  SHF.L.U32 R26, R26, 0x7, RZ ;  /* 0x000000071a1a7819 */ /* 0x000fc800000006ff */
[----:B------:R-:W-:-:S04]  /*21e30*/  LOP3.LUT R27, R27, 0x10, R25, 0x78, !PT ;  /* 0x000000101b1b7812 */ /* 0x000fc800078e7819 */
[----:B------:R-:W-:-:S04]  /*21e40*/  LOP3.LUT R27, R27, R26, RZ, 0xfc, !PT ;  /* 0x0000001a1b1b7212 */ /* 0x000fc800078efcff */
[----:B------:R-:W-:Y:S01]  /*21e50*/  LOP3.LUT R27, R27, 0x20, RZ, 0x3c, !PT ;  /* 0x000000201b1b7812 */ /* 0x000fe200078e3cff */
[C---:B---3--:R-:W-:Y:S11]  /*21e60*/  HMMA.16816.F32.BF16 R4, R12.reuse, R16, R4 ;  /* 0x000000100c04723c */ /* 0x048ff60000041804 */
[----:B------:R-:W-:Y:S11]  /*21e70*/  @!UPT UIADD3 URZ, URZ, URZ, URZ ;  /* 0x0000003f3f3ff290 */ /* 0x000ff6000fffe03f */
[----:B------:R-:W-:Y:S01]  /*21e80*/  @!UPT UIADD3 URZ, URZ, URZ, URZ ;  /* 0x0000003f3f3ff290 */ /* 0x000fe2000fffe03f */
[----:B------:R-:W-:Y:S01]  /*21e90*/  STL [R1+0xf8], R6 ;  /* 0x0000f80601007387 */ /* 0x000fe20000100800 */
[----:B------:R-:W-:Y:S02]  /*21ea0*/  MOV R18, R4 ;  /* 0x0000000400127202 */ /* 0x000fe40000000f00 */
[----:B------:R-:W-:Y:S02]  /*21eb0*/  MOV R19, R5 ;  /* 0x0000000500137202 */ /* 0x000fe40000000f00 */
[----:B------:R-:W-:Y:S02]  /*21ec0*/  MOV R3, R7 ;  /* 0x0000000700037202 */ /* 0x000fe40000000f00 */
[----:B------:R-:W0:Y:S04]  /*21ed0*/  LDSM.16.MT88.4 R4, [R27+0xf000] ;  /* 0x00f000001b04783b */ /* 0x000e280000004200 */
[----:B------:R-:W-:Y:S01]  /*21ee0*/  STL [R1+0x23c4], R3 ;  /* 0x0023c40301007387 */ /* 0x000fe20000100800 */
[----:B------:R-:W-:Y:S02]  /*21ef0*/  STL [R1+0x23c0], R19 ;  /* 0x0023c01301007387 */ /* 0x000fe40000100800 */
[----:B------:R-:W-:Y:S02]  /*21f00*/  STL [R1+0x23bc], R18 ;  /* 0x0023bc1201007387 */ /* 0x000fe40000100800 */
[----:B------:R-:W1:Y:S01]  /*21f10*/  LDSM.16.MT88.4 R24, [R27+0xf080] ;  /* 0x00f080001b18783b */ /* 0x000e620000004200 */
[----:B0-----:R-:W-:Y:S03]  /*21f20*/  STL.64 [R1], R4 ;  /* 0x0000000401007387 */ /* 0x001fe60000100a00 */
[----:B------:R2:W-:Y:S02]  /*21f30*/  STL.64 [R1+0x8], R6 ;  /* 0x0000080601007387 */ /* 0x0005e40000100a00 */
[----:B--2---:R-:W-:Y:S11]  /*21f40*/  HMMA.16816.F32.BF16 R4, R12, R20, R8 ;  /* 0x000000140c04723c */ /* 0x004ff60000041808 */
[----:B------:R-:W-:Y:S11]  /*21f50*/  @!UPT UIADD3 URZ, URZ, URZ, URZ ;  /* 0x0000003f3f3ff290 */ /* 0x000ff6000fffe03f */
[----:B------:R-:W-:Y:S01]  /*21f60*/  @!UPT UIADD3 URZ, URZ, URZ, URZ ;  /* 0x0000003f3f3ff290 */ /* 0x000fe2000fffe03f */
[----:B------:R0:W-:Y:S01]  /*21f70*/  STL [R1+0xe0], R4 ;  /* 0x0000e00401007387 */ /* 0x0001e20000100800 */
[----:B------:R2:W-:Y:S02]  /*21f80*/  STL.64 [R1+0x2438], R20 ;  /* 0x0024381401007387 */ /* 0x0005e40000100a00 */
[----:B------:R-:W3:Y:S02]  /*21f90*/  LDL.LU R12, [R1+0x40] ;  /* 0x00004000010c7983 */ /* 0x000ee40000300800 */
[----:B------:R-:W3:Y:S01]  /*21fa0*/  LDL.LU R13, [R1+0x44] ;  /* 0x00004400010d7983 */ /* 0x000ee20000300800 */
[----:B------:R-:W4:Y:S01]  /*21fb0*/  LDL.LU R14, [R1+0x48] ;  /* 0x00004800010e7983 */ /* 0x000f220000300800 */
[----:B------:R-:W4:Y:S02]  /*21fc0*/  LDL.LU R15, [R1+0x4c] ;  /* 0x00004c00010f7983 */ /* 0x000f240000300800 */
[----:B------:R-:W-:Y:S01]  /*21fd0*/  IMAD.MOV.U32 R3, RZ, RZ, R5 ;  /* 0x000000ffff037224 */ /* 0x000fe200078e0005 */
[----:B------:R-:W-:-:S02]  /*21fe0*/  MOV R19, R6 ;  /* 0x0000000600137202 */ /* 0x000fc40000000f00 */
[----:B------:R-:W-:Y:S01]  /*21ff0*/  MOV R18, R7 ;  /* 0x0000000700127202 */ /* 0x000fe20000000f00 */
[----:B------:R-:W-:Y:S02]  /*22000*/  MOV R7, R23 ;  /* 0x0000001700077202 */ /* 0x000fe40000000f00 */
[----:B------:R-:W-:Y:S01]  /*22010*/  IMAD.MOV.U32 R8, RZ, RZ, R22 ;  /* 0x000000ffff087224 */ /* 0x000fe200078e0016 */
[----:B----4-:R-:W-:Y:S01]  /*22020*/  STL.64 [R1+0x2448], R14 ;  /* 0x0024480e01007387 */ /* 0x010fe20000100a00 */
[----:B---3--:R-:W-:Y:S02]  /*22030*/  STL.64 [R1+0x2440], R12 ;  /* 0x0024400c01007387 */ /* 0x008fe40000100a00 */
[----:B0-----:R-:W3:Y:S02]  /*22040*/  LDL.LU R4, [R1+0x1b0] ;  /* 0x0001b00001047983 */ /* 0x001ee40000300800 */
[----:B------:R-:W3:Y:S01]  /*22050*/  LDL.LU R5, [R1+0x1b4] ;  /* 0x0001b40001057983 */ /* 0x000ee20000300800 */
[----:B------:R-:W4:Y:S01]  /*22060*/  LDL.LU R6, [R1+0x1b8] ;  /* 0x0001b80001067983 */ /* 0x000f220000300800 */
[----:B------:R-:W5:Y:S02]  /*22070*/  LDL.LU R23, [R1+0x2454] ;  /* 0x0024540001177983 */ /* 0x000f640000300800 */
[----:B------:R-:W5:Y:S02]  /*22080*/  LDL.LU R22, [R1+0x2450] ;  /* 0x0024500001167983 */ /* 0x000f640000300800 */
[----:B------:R-:W3:Y:S01]  /*22090*/  LDL.LU R9, [R1+0x174] ;  /* 0x0001740001097983 */ /* 0x000ee20000300800 */
[----:B------:R-:W3:Y:S01]  /*220a0*/  LDL.LU R10, [R1+0x178] ;  /* 0x00017800010a7983 */ /* 0x000ee20000300800 */
[----:B------:R-:W3:Y:S02]  /*220b0*/  LDL.LU R11, [R1+0x17c] ;  /* 0x00017c00010b7983 */ /* 0x000ee40000300800 */
[----:B--2---:R-:W5:Y:S02]  /*220c0*/  LDL.LU R20, [R1+0x160] ;  /* 0x0001600001147983 */ /* 0x004f640000300800 */
[----:B------:R-:W5:Y:S01]  /*220d0*/  LDL.LU R21, [R1+0x164] ;  /* 0x0001640001157983 */ /* 0x000f620000300800 */
[----:B------:R-:W0:Y:S04]  /*220e0*/  LDSM.16.MT88.4 R12, [R2+0xf000] ;  /* 0x00f00000020c783b */ /* 0x000e280000004200 */
[----:B---3--:R-:W-:Y:S01]  /*220f0*/  STL.64 [R1+0x2410], R10 ;  /* 0x0024100a01007387 */ /* 0x008fe20000100a00 */
[----:B------:R2:W-:Y:S03]  /*22100*/  STL.64 [R1+0x2408], R8 ;  /* 0x0024080801007387 */ /* 0x0005e60000100a00 */
[----:B--2---:R-:W2:Y:S01]  /*22110*/  LDL.LU R8, [R1+0x1e0] ;  /* 0x0001e00001087983 */ /* 0x004ea20000300800 */
[----:B------:R-:W2:Y:S02]  /*22120*/  LDL.LU R9, [R1+0x1e4] ;  /* 0x0001e40001097983 */ /* 0x000ea40000300800 */
[----:B------:R-:W3:Y:S02]  /*22130*/  LDL.LU R10, [R1+0x1e8] ;  /* 0x0001e800010a7983 */ /* 0x000ee40000300800 */
[----:B------:R-:W3:Y:S02]  /*22140*/  LDL.LU R11, [R1+0x1ec] ;  /* 0x0001ec00010b7983 */ /* 0x000ee40000300800 */
[----:B---3--:R-:W-:Y:S01]  /*22150*/  STL.64 [R1+0x2430], R10 ;  /* 0x0024300a01007387 */ /* 0x008fe20000100a00 */
[----:B--2---:R2:W-:Y:S03]  /*22160*/  STL.64 [R1+0x2428], R8 ;  /* 0x0024280801007387 */ /* 0x0045e60000100a00 */
[----:B--2---:R-:W2:Y:S01]  /*22170*/  LDL.LU R8, [R1+0x1d0] ;  /* 0x0001d00001087983 */ /* 0x004ea20000300800 */
[----:B------:R-:W2:Y:S02]  /*22180*/  LDL.LU R9, [R1+0x1d4] ;  /* 0x0001d40001097983 */ /* 0x000ea40000300800 */
[----:B------:R-:W2:Y:S02]  /*22190*/  LDL.LU R10, [R1+0x1d8] ;  /* 0x0001d800010a7983 */ /* 0x000ea40000300800 */
[----:B------:R-:W2:Y:S01]  /*221a0*/  LDL.LU R11, [R1+0x1dc] ;  /* 0x0001dc00010b7983 */ /* 0x000ea20000300800 */
[----:B----4-:R-:W-:Y:S01]  /*221b0*/  STL.64 [R1+0x23f0], R6 ;  /* 0x0023f00601007387 */ /* 0x010fe20000100a00 */
[----:B------:R3:W-:Y:S03]  /*221c0*/  STL.64 [R1+0x23e8], R4 ;  /* 0x0023e80401007387 */ /* 0x0007e60000100a00 */
[----:B---3--:R-:W3:Y:S01]  /*221d0*/  LDL.LU R4, [R1+0x1c0] ;  /* 0x0001c00001047983 */ /* 0x008ee20000300800 */
[----:B------:R-:W3:Y:S02]  /*221e0*/  LDL.LU R5, [R1+0x1c4] ;  /* 0x0001c40001057983 */ /* 0x000ee40000300800 */
[----:B------:R-:W3:Y:S02]  /*221f0*/  LDL.LU R6, [R1+0x1c8] ;  /* 0x0001c80001067983 */ /* 0x000ee40000300800 */
[----:B------:R-:W3:Y:S01]  /*22200*/  LDL.LU R7, [R1+0x1cc] ;  /* 0x0001cc0001077983 */ /* 0x000ee20000300800 */
[----:B------:R-:W-:Y:S01]  /*22210*/  STL [R1+0x23d0], R18 ;  /* 0x0023d01201007387 */ /* 0x000fe20000100800 */
[----:B------:R-:W-:Y:S02]  /*22220*/  STL [R1+0x23cc], R19 ;  /* 0x0023cc1301007387 */ /* 0x000fe40000100800 */
[----:B------:R-:W-:Y:S02]  /*22230*/  STL [R1+0x23c8], R3 ;  /* 0x0023c80301007387 */ /* 0x000fe40000100800 */
[----:B-1----:R0:W-:Y:S01]  /*22240*/  STL.64 [R1+0x2338], R26 ;  /* 0x0023381a01007387 */ /* 0x0021e20000100a00 */
[----:B------:R1:W-:Y:S01]  /*22250*/  STL.64 [R1+0x2330], R24 ;  /* 0x0023301801007387 */ /* 0x0003e20000100a00 */
[----:B0-----:R-:W-:-:S02]  /*22260*/  MOV R27, R12 ;  /* 0x0000000c001b7202 */ /* 0x001fc40000000f00 */
[----:B-1----:R-:W-:Y:S01]  /*22270*/  MOV R25, R14 ;  /* 0x0000000e00197202 */ /* 0x002fe20000000f00 */
[----:B------:R-:W-:Y:S01]  /*22280*/  IMAD.MOV.U32 R24, RZ, RZ, R15 ;  /* 0x000000ffff187224 */ /* 0x000fe200078e000f */
[----:B------:R-:W-:Y:S01]  /*22290*/  MOV R26, R13 ;  /* 0x0000000d001a7202 */ /* 0x000fe20000000f00 */
[----:B------:R-:W5:Y:S01]  /*222a0*/  LDL.LU.64 R14, [R1+0x2448] ;  /* 0x00244800010e7983 */ /* 0x000f620000300a00 */
[----:B------:R-:W5:Y:S02]  /*222b0*/  LDL.LU.64 R12, [R1+0x2440] ;  /* 0x00244000010c7983 */ /* 0x000f640000300a00 */
[----:B------:R-:W-:Y:S01]  /*222c0*/  STL [R1+0x23d4], R25 ;  /* 0x0023d41901007387 */ /* 0x000fe20000100800 */
[----:B-----5:R-:W-:Y:S11]  /*222d0*/  HMMA.16816.F32.BF16 R20, R12, R16, R20 ;  /* 0x000000100c14723c */ /* 0x020ff60000041814 */
[----:B------:R-:W-:Y:S11]  /*222e0*/  @!UPT UIADD3 URZ, URZ, URZ, URZ ;  /* 0x0000003f3f3ff290 */ /* 0x000ff6000fffe03f */
[----:B------:R-:W-:Y:S01]  /*222f0*/  @!UPT UIADD3 URZ, URZ, URZ, URZ ;  /* 0x0000003f3f3ff290 */ /* 0x000fe2000fffe03f */
[----:B------:R-:W-:Y:S01]  /*22300*/  STL.64 [R1+0x130], R20 ;  /* 0x0001301401007387 */ /* 0x000fe20000100a00 */
[----:B------:R-:W-:Y:S02]  /*22310*/  STL.64 [R1+0x138], R22 ;  /* 0x0001381601007387 */ /* 0x000fe40000100a00 */
[----:B------:R-:W0:Y:S02]  /*22320*/  LDSM.16.MT88.4 R20, [R2+0xf080] ;  /* 0x00f080000214783b */ /* 0x000e240000004200 */
[----:B0-----:R-:W-:Y:S02]  /*22330*/  MOV R25, R20 ;  /* 0x0000001400197202 */ /* 0x001fe40000000f00 */
[----:B------:R-:W-:Y:S02]  /*22340*/  MOV R18, R21 ;  /* 0x0000001500127202 */ /* 0x000fe40000000f00 */
[----:B------:R-:W-:Y:S01]  /*22350*/  MOV R19, R22 ;  /* 0x0000001600137202 */ /* 0x000fe20000000f00 */
[----:B------:R-:W-:-:S02]  /*22360*/  IMAD.MOV.U32 R3, RZ, RZ, R23 ;  /* 0x000000ffff037224 */ /* 0x000fc400078e0017 */
[----:B------:R-:W0:Y:S04]  /*22370*/  LDSM.16.MT88.4 R20, [R0+0xf000] ;  /* 0x00f000000014783b */ /* 0x000e280000004200 */
[----:B0-----:R0:W-:Y:S01]  /*22380*/  STL.64 [R1+0xc0], R20 ;  /* 0x0000c01401007387 */ /* 0x0011e20000100a00 */
[----:B------:R-:W-:Y:S03]  /*22390*/  STL.64 [R1+0xc8], R22 ;  /* 0x0000c81601007387 */ /* 0x000fe60000100a00 */
[----:B0-----:R-:W2:Y:S02]  /*223a0*/  LDL.LU.64 R20, [R1+0x2438] ;  /* 0x0024380001147983 */ /* 0x001ea40000300a00 */
[----:B--2---:R-:W-:Y:S02]  /*223b0*/  HMMA.16816.F32.BF16 R12, R12, R20, R8 ;  /* 0x000000140c0c723c */ /* 0x004fe40000041808 */
[----:B------:R-:W2:Y:S01]  /*223c0*/  LDL.LU.64 R10, [R1+0x2430] ;  /* 0x00243000010a7983 */ /* 0x000ea20000300a00 */
[----:B------:R-:W2:Y:S11]  /*223d0*/  LDL.LU.64 R8, [R1+0x2428] ;  /* 0x0024280001087983 */ /* 0x000eb60000300a00 */
[----:B------:R-:W-:Y:S09]  /*223e0*/  @!UPT UIADD3 URZ, URZ, URZ, URZ ;  /* 0x0000003f3f3ff290 */ /* 0x000ff2000fffe03f */
[----:B------:R-:W-:Y:S01]  /*223f0*/  STL.64 [R1+0x120], R12 ;  /* 0x0001200c01007387 */ /* 0x000fe20000100a00 */
[----:B------:R-:W-:Y:S02]  /*22400*/  STL.64 [R1+0x128], R14 ;  /* 0x0001280e01007387 */ /* 0x000fe40000100a00 */
[----:B------:R-:W0:Y:S04]  /*22410*/  LDSM.16.MT88.4 R12, [R0+0xf080] ;  /* 0x00f08000000c783b */ /* 0x000e280000004200 */
[----:B------:R-:W-:Y:S06]  /*22420*/  BAR.SYNC.DEFER_BLOCKING 0x0 ;  /* 0x0000000000007b1d */ /* 0x000fec0000010000 */
[----:B0-----:R-:W-:Y:S01]  /*22430*/  STL.64 [R1+0xd0], R12 ;  /* 0x0000d00c01007387 */ /* 0x001fe20000100a00 */
[----:B------:R0:W-:Y:S03]  /*22440*/  STL.64 [R1+0xd8], R14 ;  /* 0x0000d80e01007387 */ /* 0x0001e60000100a00 */
[----:B0-----:R-:W2:Y:S01]  /*22450*/  LDL.LU.64 R14, [R1+0x2420] ;  /* 0x00242000010e7983 */ /* 0x001ea20000300a00 */
[----:B------:R-:W2:Y:S02]  /*22460*/  LDL.LU.64 R12, [R1+0x2418] ;  /* 0x00241800010c7983 */ /* 0x000ea40000300a00 */
[C---:B--2---:R-:W-:Y:S11]  /*22470*/  HMMA.16816.F32.BF16 R8, R12.reuse, R16, R8 ;  /* 0x000000100c08723c */ /* 0x044ff60000041808 */
[----:B------:R-:W-:Y:S11]  /*22480*/  @!UPT UIADD3 URZ, URZ, URZ, URZ ;  /* 0x0000003f3f3ff290 */ /* 0x000ff6000fffe03f */
[----:B------:R-:W-:Y:S01]  /*22490*/  @!UPT UIADD3 URZ, URZ, URZ, URZ ;  /* 0x0000003f3f3ff290 */ /* 0x000fe2000fffe03f */
[----:B------:R0:W-:Y:S01]  /*224a0*/  STL.64 [R1+0x160], R8 ;  /* 0x0001600801007387 */ /* 0x0001e20000100a00 */
[----:B------:R-:W-:Y:S02]  /*224b0*/  MOV R22, R10 ;  /* 0x0000000a00167202 */ /* 0x000fe40000000f00 */
[----:B------:R-:W-:Y:S02]  /*224c0*/  MOV R23, R11 ;  /* 0x0000000b00177202 */ /* 0x000fe40000000f00 */
[----:B------:R-:W2:Y:S04]  /*224d0*/  LDL.LU.64 R10, [R1+0x2410] ;  /* 0x00241000010a7983 */ /* 0x000ea80000300a00 */
[----:B0-----:R-:W2:Y:S02]  /*224e0*/  LDL.LU.64 R8, [R1+0x2408] ;  /* 0x0024080001087983 */ /* 0x001ea40000300a00 */
[----:B--2---:R-:W-:Y:S02]  /*224f0*/  HMMA.16816.F32.BF16 R12, R12, R20, R8 ;  /* 0x000000140c0c723c */ /* 0x004fe40000041808 */
[----:B------:R-:W3:Y:S01]  /*22500*/  LDL.LU.64 R10, [R1+0x2400] ;  /* 0x00240000010a7983 */ /* 0x000ee20000300a00 */
[----:B------:R-:W3:Y:S11]  /*22510*/  LDL.LU.64 R8, [R1+0x23f8] ;  /* 0x0023f80001087983 */ /* 0x000ef60000300a00 */
[----:B------:R-:W-:Y:S09]  /*22520*/  @!UPT UIADD3 URZ, URZ, URZ, URZ ;  /* 0x0000003f3f3ff290 */ /* 0x000ff2000fffe03f */
[----:B------:R0:W-:Y:S01]  /*22530*/  STL.64 [R1+0x150], R12 ;  /* 0x0001500c01007387 */ /* 0x0001e20000100a00 */
[----:B------:R-:W-:Y:S01]  /*22540*/  MOV R2, R14 ;  /* 0x0000000e00027202 */ /* 0x000fe20000000f00 */
[----:B------:R-:W-:Y:S02]  /*22550*/  IMAD.MOV.U32 R0, RZ, RZ, R15 ;  /* 0x000000ffff007224 */ /* 0x000fe400078e000f */
[----:B0-----:R-:W2:Y:S01]  /*22560*/  LDL.LU R12, [R1+0x190] ;  /* 0x00019000010c7983 */ /* 0x001ea20000300800 */
[----:B------:R-:W2:Y:S02]  /*22570*/  LDL.LU R13, [R1+0x194] ;  /* 0x00019400010d7983 */ /* 0x000ea40000300800 */
[----:B------:R-:W2:Y:S02]  /*22580*/  LDL.LU R14, [R1+0x198] ;  /* 0x00019800010e7983 */ /* 0x000ea40000300800 */
[----:B------:R-:W2:Y:S01]  /*22590*/  LDL.LU R15, [R1+0x19c] ;  /* 0x00019c00010f7983 */ /* 0x000ea20000300800 */
        /* <DEDUP_REMOVED lines=11> */
[----:B------:R-:W-:Y:S01]  /*22650*/  STL.64 [R1+0x22d8], R10 ;  /* 0x0022d80a01007387 */ /* 0x000fe20000100a00 */
[----:B------:R0:W-:Y:S03]  /*22660*/  STL.64 [R1+0x22d0], R8 ;  /* 0x0022d00801007387 */ /* 0x0001e60000100a00 */
[----:B0-----:R-:W3:Y:S01]  /*22670*/  LDL.LU R8, [R1+0x1a0] ;  /* 0x0001a00001087983 */ /* 0x001ee20000300800 */
[----:B------:R-:W3:Y:S01]  /*22680*/  LDL.LU R9, [R1+0x1a4] ;  /* 0x0001a40001097983 */ /* 0x000ee20000300800 */
[----:B------:R-:W-:Y:S02]  /*22690*/  MOV R10, R29 ;  /* 0x0000001d000a7202 */ /* 0x000fe40000000f00 */
[----:B------:R-:W-:-:S07]  /*226a0*/  MOV R11, R28 ;  /* 0x0000001c000b7202 */ /* 0x000fce0000000f00 */
[C---:B---3--:R-:W-:Y:S08]  /*226b0*/  HMMA.16816.F32.BF16 R8, R4.reuse, R16, R8 ;  /* 0x000000100408723c */ /* 0x048ff00000041808 */
[----:B--2---:R-:W-:Y:S11]  /*226c0*/  HMMA.16816.F32.BF16 R4, R4, R20, R12 ;  /* 0x000000140404723c */ /* 0x004ff6000004180c */
[----:B------:R-:W-:Y:S04]  /*226d0*/  @!UPT UIADD3 URZ, URZ, URZ, URZ ;  /* 0x0000003f3f3ff290 */ /* 0x000fe8000fffe03f */
[----:B------:R-:W-:Y:S08]  /*226e0*/  STL.64 [R1+0x1a0], R8 ;  /* 0x0001a00801007387 */ /* 0x000ff00000100a00 */
[----:B------:R0:W-:Y:S01]  /*226f0*/  STL.64 [R1+0x190], R4 ;  /* 0x0001900401007387 */ /* 0x0001e20000100a00 */
[----:B------:R-:W-:Y:S02]  /*22700*/  MOV R29, R6 ;  /* 0x00000006001d7202 */ /* 0x000fe40000000f00 */
[----:B------:R-:W-:Y:S01]  /*22710*/  MOV R28, R7 ;  /* 0x00000007001c7202 */ /* 0x000fe20000000f00 */
[----:B------:R-:W-:Y:S01]  /*22720*/  MOV R6, R19 ;  /* 0x0000001300067202 */ /* 0x000fe20000000f00 */
[----:B------:R-:W-:-:S02]  /*22730*/  MOV R7, R3 ;  /* 0x0000000300077202 */ /* 0x000fc40000000f00 */
[----:B0-----:R-:W-:Y:S02]  /*22740*/  MOV R4, R25 ;  /* 0x0000001900047202 */ /* 0x001fe40000000f00 */
[----:B------:R-:W2:Y:S01]  /*22750*/  LDL.LU R25, [R1+0x23d4] ;  /* 0x0023d40001197983 */ /* 0x000ea20000300800 */
[----:B------:R-:W-:Y:S02]  /*22760*/  IMAD.MOV.U32 R5, RZ, RZ, R18 ;  /* 0x000000ffff057224 */ /* 0x000fe400078e0012 */
[----:B------:R-:W3:Y:S02]  /*22770*/  LDL.LU R18, [R1+0x23d0] ;  /* 0x0023d00001127983 */ /* 0x000ee40000300800 */
[----:B------:R-:W4:Y:S01]  /*22780*/  LDL.LU R19, [R1+0x23cc] ;  /* 0x0023cc0001137983 */ /* 0x000f220000300800 */
[----:B------:R-:W5:Y:S01]  /*22790*/  LDL.LU R3, [R1+0x23c8] ;  /* 0x0023c80001037983 */ /* 0x000f620000300800 */
[----:B------:R0:W-:Y:S02]  /*227a0*/  STL.64 [R1+0x22f8], R6 ;  /* 0x0022f80601007387 */ /* 0x0001e40000100a00 */
[----:B------:R1:W-:Y:S01]  /*227b0*/  STL.64 [R1+0x22f0], R4 ;  /* 0x0022f00401007387 */ /* 0x0003e20000100a00 */
[----:B0-----:R-:W-:-:S02]  /*227c0*/  MOV R7, R24 ;  /* 0x0000001800077202 */ /* 0x001fc40000000f00 */
[----:B-1----:R-:W-:Y:S01]  /*227d0*/  MOV R4, R27 ;  /* 0x0000001b00047202 */ /* 0x002fe20000000f00 */
[----:B------:R-:W-:Y:S01]  /*227e0*/  IMAD.MOV.U32 R5, RZ, RZ, R26 ;  /* 0x000000ffff057224 */ /* 0x000fe200078e001a */
[----:B--2---:R-:W-:-:S05]  /*227f0*/  MOV R6, R25 ;  /* 0x0000001900067202 */ /* 0x004fca0000000f00 */
[----:B------:R4:W-:Y:S01]  /*22800*/  STL.64 [R1+0x2318], R6 ;  /* 0x0023180601007387 */ /* 0x0009e20000100a00 */
[----:B------:R0:W-:Y:S02]  /*22810*/  STL.64 [R1+0x2310], R4 ;  /* 0x0023100401007387 */ /* 0x0001e40000100a00 */
[----:B----4-:R-:W-:Y:S01]  /*22820*/  IMAD.MOV.U32 R6, RZ, RZ, R19 ;  /* 0x000000ffff067224 */ /* 0x010fe200078e0013 */
[----:B0-----:R-:W2:Y:S01]  /*22830*/  LDL.LU R4, [R1+0xe0] ;  /* 0x0000e00001047983 */ /* 0x001ea20000300800 */
[----:B-----5:R-:W-:Y:S02]  /*22840*/  MOV R5, R3 ;  /* 0x0000000300057202 */ /* 0x020fe40000000f00 */
[----:B------:R-:W4:Y:S02]  /*22850*/  LDL.LU R3, [R1+0x23c4] ;  /* 0x0023c40001037983 */ /* 0x000f240000300800 */
[----:B------:R-:W5:Y:S01]  /*22860*/  LDL.LU R19, [R1+0x23c0] ;  /* 0x0023c00001137983 */ /* 0x000f620000300800 */
[----:B---3--:R-:W-:-:S02]  /*22870*/  MOV R7, R18 ;  /* 0x0000001200077202 */ /* 0x008fc40000000f00 */
[----:B------:R-:W3:Y:S01]  /*22880*/  LDL.LU R18, [R1+0x23bc] ;  /* 0x0023bc0001127983 */ /* 0x000ee20000300800 */
[----:B------:R-:W2:Y:S02]  /*22890*/  LDL.LU R24, [R1] ;  /* 0x0000000001187983 */ /* 0x000ea40000300800 */
[----:B------:R-:W2:Y:S02]  /*228a0*/  LDL.LU R25, [R1+0x4] ;  /* 0x0000040001197983 */ /* 0x000ea40000300800 */
[----:B------:R-:W2:Y:S01]  /*228b0*/  LDL.LU R26, [R1+0x8] ;  /* 0x00000800011a7983 */ /* 0x000ea20000300800 */
[----:B------:R-:W2:Y:S01]  /*228c0*/  LDL.LU R27, [R1+0xc] ;  /* 0x00000c00011b7983 */ /* 0x000ea20000300800 */
[----:B------:R-:W-:Y:S01]  /*228d0*/  MOV R17, R10 ;  /* 0x0000000a00117202 */ /* 0x000fe20000000f00 */
[----:B------:R-:W-:Y:S02]  /*228e0*/  IMAD.MOV.U32 R16, RZ, RZ, R11 ;  /* 0x000000ffff107224 */ /* 0x000fe400078e000b */
[----:B--2---:R-:W-:Y:S01]  /*228f0*/  STL.64 [R1+0x2368], R26 ;  /* 0x0023681a01007387 */ /* 0x004fe20000100a00 */
[----:B------:R-:W-:Y:S02]  /*22900*/  STL.64 [R1+0x2360], R24 ;  /* 0x0023601801007387 */ /* 0x000fe40000100a00 */
[----:B------:R-:W2:Y:S02]  /*22910*/  LDL.LU R8, [R1+0x10] ;  /* 0x0000100001087983 */ /* 0x000ea40000300800 */
[----:B------:R-:W2:Y:S01]  /*22920*/  LDL.LU R9, [R1+0x14] ;  /* 0x0000140001097983 */ /* 0x000ea20000300800 */
[----:B------:R-:W2:Y:S01]  /*22930*/  LDL.LU R10, [R1+0x18] ;  /* 0x00001800010a7983 */ /* 0x000ea20000300800 */
[----:B------:R-:W2:Y:S03]  /*22940*/  LDL.LU R11, [R1+0x1c] ;  /* 0x00001c00010b7983 */ /* 0x000ea60000300800 */
[----:B--2---:R-:W-:Y:S01]  /*22950*/  STL.64 [R1+0x2388], R10 ;  /* 0x0023880a01007387 */ /* 0x004fe20000100a00 */
[----:B------:R0:W-:Y:S03]  /*22960*/  STL.64 [R1+0x2380], R8 ;  /* 0x0023800801007387 */ /* 0x0001e60000100a00 */
[----:B0-----:R-:W2:Y:S01]  /*22970*/  LDL.LU R8, [R1+0x20] ;  /* 0x0000200001087983 */ /* 0x001ea20000300800 */
[----:B------:R-:W2:Y:S02]  /*22980*/  LDL.LU R9, [R1+0x24] ;  /* 0x0000240001097983 */ /* 0x000ea40000300800 */
[----:B------:R-:W2:Y:S02]  /*22990*/  LDL.LU R10, [R1+0x28] ;  /* 0x00002800010a7983 */ /* 0x000ea40000300800 */
[----:B------:R-:W2:Y:S01]  /*229a0*/  LDL.LU R11, [R1+0x2c] ;  /* 0x00002c00010b7983 */ /* 0x000ea20000300800 */
[----:B------:R-:W2:Y:S01]  /*229b0*/  LDL.LU R24, [R1+0x70] ;  /* 0x0000700001187983 */ /* 0x000ea20000300800 */
[----:B------:R-:W2:Y:S02]  /*229c0*/  LDL.LU R25, [R1+0x74] ;  /* 0x0000740001197983 */ /* 0x000ea40000300800 */
[----:B------:R-:W2:Y:S02]  /*229d0*/  LDL.LU R26, [R1+0x78] ;  /* 0x00007800011a7983 */ /* 0x000ea40000300800 */
[----:B------:R-:W2:Y:S01]  /*229e0*/  LDL.LU R27, [R1+0x7c] ;  /* 0x00007c00011b7983 */ /* 0x000ea20000300800 */
[----:B------:R-:W3:Y:S01]  /*229f0*/  LDL.LU R12, [R1+0x180] ;  /* 0x00018000010c7983 */ /* 0x000ee20000300800 */
[----:B------:R-:W3:Y:S02]  /*22a00*/  LDL.LU R13, [R1+0x184] ;  /* 0x00018400010d7983 */ /* 0x000ee40000300800 */
[----:B------:R-:W3:Y:S02]  /*22a10*/  LDL.LU R14, [R1+0x188] ;  /* 0x00018800010e7983 */ /* 0x000ee40000300800 */
[----:B------:R-:W3:Y:S01]  /*22a20*/  LDL.LU R15, [R1+0x18c] ;  /* 0x00018c00010f7983 */ /* 0x000ee20000300800 */
[----:B--2---:R-:W-:Y:S01]  /*22a30*/  STL.64 [R1+0x2378], R26 ;  /* 0x0023781a01007387 */ /* 0x004fe20000100a00 */
[----:B------:R0:W-:Y:S03]  /*22a40*/  STL.64 [R1+0x2370], R24 ;  /* 0x0023701801007387 */ /* 0x0001e60000100a00 */
[----:B0-----:R-:W2:Y:S01]  /*22a50*/  LDL.LU R24, [R1+0x110] ;  /* 0x0001100001187983 */ /* 0x001ea20000300800 */
[----:B------:R-:W2:Y:S02]  /*22a60*/  LDL.LU R25, [R1+0x114] ;  /* 0x0001140001197983 */ /* 0x000ea40000300800 */
[----:B------:R-:W2:Y:S02]  /*22a70*/  LDL.LU R26, [R1+0x118] ;  /* 0x00011800011a7983 */ /* 0x000ea40000300800 */
[----:B------:R-:W2:Y:S02]  /*22a80*/  LDL.LU R27, [R1+0x11c] ;  /* 0x00011c00011b7983 */ /* 0x000ea40000300800 */
[----:B--2---:R-:W-:Y:S01]  /*22a90*/  STL.64 [R1+0x2398], R26 ;  /* 0x0023981a01007387 */ /* 0x004fe20000100a00 */
[----:B------:R0:W-:Y:S03]  /*22aa0*/  STL.64 [R1+0x2390], R24 ;  /* 0x0023901801007387 */ /* 0x0001e60000100a00 */
[----:B0-----:R-:W2:Y:S01]  /*22ab0*/  LDL.LU R24, [R1+0x140] ;  /* 0x0001400001187983 */ /* 0x001ea20000300800 */
[----:B------:R-:W2:Y:S02]  /*22ac0*/  LDL.LU R25, [R1+0x144] ;  /* 0x0001440001197983 */ /* 0x000ea40000300800 */
[----:B------:R-:W2:Y:S02]  /*22ad0*/  LDL.LU R26, [R1+0x148] ;  /* 0x00014800011a7983 */ /* 0x000ea40000300800 */
[----:B------:R-:W2:Y:S01]  /*22ae0*/  LDL.LU R27, [R1+0x14c] ;  /* 0x00014c00011b7983 */ /* 0x000ea20000300800 */
[----:B------:R-:W-:Y:S01]  /*22af0*/  STL.64 [R1+0x2328], R6 ;  /* 0x0023280601007387 */ /* 0x000fe20000100a00 */
[----:B------:R3:W-:Y:S02]  /*22b00*/  STL.64 [R1+0x2320], R4 ;  /* 0x0023200401007387 */ /* 0x0007e40000100a00 */
[----:B---3--:R-:W-:-:S02]  /*22b10*/  MOV R4, R18 ;  /* 0x0000001200047202 */ /* 0x008fc40000000f00 */
[----:B-----5:R-:W-:Y:S01]  /*22b20*/  MOV R5, R19 ;  /* 0x0000001300057202 */ /* 0x020fe20000000f00 */
[----:B------:R-:W3:Y:S01]  /*22b30*/  LDL.LU R18, [R1+0x23b8] ;  /* 0x0023b80001127983 */ /* 0x000ee20000300800 */
[----:B------:R-:W5:Y:S02]  /*22b40*/  LDL.LU R19, [R1+0x23b4] ;  /* 0x0023b40001137983 */ /* 0x000f640000300800 */
[----:B------:R-:W2:Y:S02]  /*22b50*/  LDL.LU R6, [R1+0xf8] ;  /* 0x0000f80001067983 */ /* 0x000ea40000300800 */
[----:B----4-:R-:W-:Y:S02]  /*22b60*/  IMAD.MOV.U32 R7, RZ, RZ, R3 ;  /* 0x000000ffff077224 */ /* 0x010fe400078e0003 */
[----:B------:R-:W4:Y:S04]  /*22b70*/  LDL.LU R3, [R1+0x23b0] ;  /* 0x0023b00001037983 */ /* 0x000f280000300800 */
[----:B--2---:R5:W-:Y:S01]  /*22b80*/  STL.64 [R1+0x2348], R6 ;  /* 0x0023480601007387 */ /* 0x004be20000100a00 */
[----:B------:R0:W-:Y:S01]  /*22b90*/  STL.64 [R1+0x2340], R4 ;  /* 0x0023400401007387 */ /* 0x0001e20000100a00 */
[----:B-----5:R-:W-:-:S02]  /*22ba0*/  MOV R6, R19 ;  /* 0x0000001300067202 */ /* 0x020fc40000000f00 */
[----:B0-----:R-:W2:Y:S01]  /*22bb0*/  LDL.LU R4, [R1+0x50] ;  /* 0x0000500001047983 */ /* 0x001ea20000300800 */
[----:B---3--:R-:W-:Y:S02]  /*22bc0*/  MOV R5, R18 ;  /* 0x0000001200057202 */ /* 0x008fe40000000f00 */
[----:B------:R-:W3:Y:S02]  /*22bd0*/  LDL.LU R18, [R1+0x23ac] ;  /* 0x0023ac0001127983 */ /* 0x000ee40000300800 */
[----:B------:R-:W3:Y:S01]  /*22be0*/  LDL.LU R19, [R1+0x23a8] ;  /* 0x0023a80001137983 */ /* 0x000ee20000300800 */
[----:B------:R-:W5:Y:S01]  /*22bf0*/  LDL.LU R7, [R1+0x5c] ;  /* 0x00005c0001077983 */ /* 0x000f620000300800 */
[C---:B---3--:R-:W-:Y:S03]  /*22c00*/  HMMA.16816.F32.BF16 R12, R8.reuse, R18, R12 ;  /* 0x00000012080c723c */ /* 0x048fe6000004180c */
[----:B-----5:R-:W-:Y:S01]  /*22c10*/  STL.64 [R1+0x2358], R6 ;  /* 0x0023580601007387 */ /* 0x020fe20000100a00 */
[----:B--2---:R0:W-:Y:S03]  /*22c20*/  STL.64 [R1+0x2350], R4 ;  /* 0x0023500401007387 */ /* 0x0041e60000100a00 */
[----:B0-----:R-:W2:Y:S01]  /*22c30*/  LDL.LU R4, [R1+0x100] ;  /* 0x0001000001047983 */ /* 0x001ea20000300800 */
[----:B------:R-:W2:Y:S02]  /*22c40*/  LDL.LU R5, [R1+0x104] ;  /* 0x0001040001057983 */ /* 0x000ea40000300800 */
[----:B------:R-:W2:Y:S01]  /*22c50*/  LDL.LU R6, [R1+0x108] ;  /* 0x0001080001067983 */ /* 0x000ea20000300800 */
[----:B----4-:R-:W-:Y:S11]  /*22c60*/  MOV R7, R3 ;  /* 0x0000000300077202 */ /* 0x010ff60000000f00 */
[----:B------:R-:W-:Y:S01]  /*22c70*/  @!UPT UIADD3 URZ, URZ, URZ, URZ ;  /* 0x0000003f3f3ff290 */ /* 0x000fe2000fffe03f */
[----:B------:R0:W-:Y:S01]  /*22c80*/  STL.64 [R1+0xb0], R12 ;  /* 0x0000b00c01007387 */ /* 0x0001e20000100a00 */
[----:B------:R1:W-:Y:S02]  /*22c90*/  STL.64 [R1+0xb8], R14 ;  /* 0x0000b80e01007387 */ /* 0x0003e40000100a00 */
[----:B------:R-:W-:Y:S01]  /*22ca0*/  IMAD.MOV.U32 R21, RZ, RZ, R13 ;  /* 0x000000ffff157224 */ /* 0x000fe200078e000d */
[----:B------:R-:W-:Y:S02]  /*22cb0*/  MOV R20, R14 ;  /* 0x0000000e00147202 */ /* 0x000fe40000000f00 */
[----:B------:R-:W-:Y:S01]  /*22cc0*/  MOV R3, R15 ;  /* 0x0000000f00037202 */ /* 0x000fe20000000f00 */
[----:B0-----:R-:W3:Y:S01]  /*22cd0*/  LDL.LU R12, [R1+0x160] ;  /* 0x00016000010c7983 */ /* 0x001ee20000300800 */
[----:B------:R-:W3:Y:S01]  /*22ce0*/  LDL.LU R13, [R1+0x164] ;  /* 0x00016400010d7983 */ /* 0x000ee20000300800 */
[----:B-1----:R-:W-:Y:S01]  /*22cf0*/  MOV R14, R22 ;  /* 0x00000016000e7202 */ /* 0x002fe20000000f00 */
[----:B------:R-:W-:Y:S01]  /*22d00*/  IMAD.MOV.U32 R15, RZ, RZ, R23 ;  /* 0x000000ffff0f7224 */ /* 0x000fe200078e0017 */
[----:B------:R-:W4:Y:S01]  /*22d10*/  LDL.LU R22, [R1+0x23a4] ;  /* 0x0023a40001167983 */ /* 0x000f220000300800 */
[----:B------:R-:W4:Y:S03]  /*22d20*/  LDL.LU R23, [R1+0x23a0] ;  /* 0x0023a00001177983 */ /* 0x000f260000300800 */
[----:B------:R-:W-:Y:S01]  /*22d30*/  STL.64 [R1+0x2308], R14 ;  /* 0x0023080e01007387 */ /* 0x000fe20000100a00 */
[----:B----4-:R-:W-:Y:S03]  /*22d40*/  HMMA.16816.F32.BF16 R8, R8, R22, R24 ;  /* 0x000000160808723c */ /* 0x010fe60000041818 */
[----:B---3--:R0:W-:Y:S04]  /*22d50*/  STL.64 [R1+0x2300], R12 ;  /* 0x0023000c01007387 */ /* 0x0081e80000100a00 */
[----:B0-----:R-:W3:Y:S01]  /*22d60*/  LDL.LU R12, [R1+0x130] ;  /* 0x00013000010c7983 */ /* 0x001ee20000300800 */
[----:B------:R-:W3:Y:S02]  /*22d70*/  LDL.LU R13, [R1+0x134] ;  /* 0x00013400010d7983 */ /* 0x000ee40000300800 */
[----:B------:R-:W3:Y:S02]  /*22d80*/  LDL.LU R14, [R1+0x138] ;  /* 0x00013800010e7983 */ /* 0x000ee40000300800 */
[----:B------:R-:W3:Y:S01]  /*22d90*/  LDL.LU R15, [R1+0x13c] ;  /* 0x00013c00010f7983 */ /* 0x000ee20000300800 */
[----:B------:R-:W4:Y:S01]  /*22da0*/  LDL.LU.64 R26, [R1+0x2398] ;  /* 0x00239800011a7983 */ /* 0x000f220000300a00 */
[----:B------:R-:W4:Y:S09]  /*22db0*/  LDL.LU.64 R24, [R1+0x2390] ;  /* 0x0023900001187983 */ /* 0x000f320000300a00 */
[----:B------:R-:W-:Y:S01]  /*22dc0*/  STL.64 [R1+0x90], R8 ;  /* 0x0000900801007387 */ /* 0x000fe20000100a00 */
[----:B------:R0:W-:Y:S03]  /*22dd0*/  STL.64 [R1+0x98], R10 ;  /* 0x0000980a01007387 */ /* 0x0001e60000100a00 */
[----:B0-----:R-:W4:Y:S01]  /*22de0*/  LDL.LU.64 R10, [R1+0x2388] ;  /* 0x00238800010a7983 */ /* 0x001f220000300a00 */
[----:B------:R-:W4:Y:S02]  /*22df0*/  LDL.LU.64 R8, [R1+0x2380] ;  /* 0x0023800001087983 */ /* 0x000f240000300a00 */
[C---:B----4-:R-:W-:Y:S11]  /*22e00*/  HMMA.16816.F32.BF16 R24, R8.reuse, R18, R24 ;  /* 0x000000120818723c */ /* 0x050ff60000041818 */
[----:B------:R-:W-:Y:S11]  /*22e10*/  @!UPT UIADD3 URZ, URZ, URZ, URZ ;  /* 0x0000003f3f3ff290 */ /* 0x000ff6000fffe03f */
[----:B------:R-:W-:Y:S01]  /*22e20*/  @!UPT UIADD3 URZ, URZ, URZ, URZ ;  /* 0x0000003f3f3ff290 */ /* 0x000fe2000fffe03f */
[----:B------:R-:W-:Y:S01]  /*22e30*/  STL.64 [R1+0x80], R24 ;  /* 0x0000801801007387 */ /* 0x000fe20000100a00 */
[----:B------:R0:W-:Y:S03]  /*22e40*/  STL.64 [R1+0x88], R26 ;  /* 0x0000881a01007387 */ /* 0x0001e60000100a00 */
[----:B0-----:R-:W4:Y:S01]  /*22e50*/  LDL.LU.64 R26, [R1+0x2378] ;  /* 0x00237800011a7983 */ /* 0x001f220000300a00 */
[----:B------:R-:W4:Y:S02]  /*22e60*/  LDL.LU.64 R24, [R1+0x2370] ;  /* 0x0023700001187983 */ /* 0x000f240000300a00 */
[----:B----4-:R-:W-:Y:S01]  /*22e70*/  HMMA.16816.F32.BF16 R8, R8, R22, R24 ;  /* 0x000000160808723c */ /* 0x010fe20000041818 */
[----:B------:R-:W2:Y:S01]  /*22e80*/  LDL.LU.64 R26, [R1+0x2368] ;  /* 0x00236800011a7983 */ /* 0x000ea20000300a00 */
[----:B------:R-:W2:Y:S11]  /*22e90*/  LDL.LU.64 R24, [R1+0x2360] ;  /* 0x0023600001187983 */ /* 0x000eb60000300a00 */
[----:B------:R-:W-:Y:S10]  /*22ea0*/  @!UPT UIADD3 URZ, URZ, URZ, URZ ;  /* 0x0000003f3f3ff290 */ /* 0x000ff4000fffe03f */
[----:B------:R0:W-:Y:S01]  /*22eb0*/  STL.64 [R1+0x60], R8 ;  /* 0x0000600801007387 */ /* 0x0001e20000100a00 */
[----:B------:R1:W-:Y:S03]  /*22ec0*/  STL.64 [R1+0x68], R10 ;  /* 0x0000680a01007387 */ /* 0x0003e60000100a00 */
[----:B0-----:R-:W4:Y:S01]  /*22ed0*/  LDL.LU R8, [R1+0x170] ;  /* 0x0001700001087983 */ /* 0x001f220000300800 */
[----:B------:R-:W4:Y:S02]  /*22ee0*/  LDL.LU R9, [R1+0x174] ;  /* 0x0001740001097983 */ /* 0x000f240000300800 */
[----:B-1----:R-:W5:Y:S02]  /*22ef0*/  LDL.LU R10, [R1+0x178] ;  /* 0x00017800010a7983 */ /* 0x002f640000300800 */
[----:B------:R-:W5:Y:S01]  /*22f00*/  LDL.LU R11, [R1+0x17c] ;  /* 0x00017c00010b7983 */ /* 0x000f620000300800 */
[C---:B--2---:R-:W-:Y:S01]  /*22f10*/  HMMA.16816.F32.BF16 R4, R24.reuse, R18, R4 ;  /* 0x000000121804723c */ /* 0x044fe20000041804 */
[----:B-----5:R-:W-:Y:S01]  /*22f20*/  STL.64 [R1+0x22e8], R10 ;  /* 0x0022e80a01007387 */ /* 0x020fe20000100a00 */
[----:B----4-:R0:W-:Y:S03]  /*22f30*/  STL.64 [R1+0x22e0], R8 ;  /* 0x0022e00801007387 */ /* 0x0101e60000100a00 */
[----:B0-----:R-:W2:Y:S01]  /*22f40*/  LDL.LU R8, [R1+0x150] ;  /* 0x0001500001087983 */ /* 0x001ea20000300800 */
[----:B------:R-:W2:Y:S11]  /*22f50*/  LDL.LU R9, [R1+0x154] ;  /* 0x0001540001097983 */ /* 0x000eb60000300800 */
[----:B------:R-:W-:Y:S06]  /*22f60*/  @!UPT UIADD3 URZ, URZ, URZ, URZ ;  /* 0x0000003f3f3ff290 */ /* 0x000fec000fffe03f */
[----:B------:R-:W-:Y:S01]  /*22f70*/  STL.64 [R1+0x70], R4 ;  /* 0x0000700401007387 */ /* 0x000fe20000100a00 */
[----:B------:R-:W-:Y:S02]  /*22f80*/  MOV R10, R2 ;  /* 0x00000002000a7202 */ /* 0x000fe40000000f00 */
[----:B------:R-:W-:Y:S01]  /*22f90*/  MOV R11, R0 ;  /* 0x00000000000b7202 */ /* 0x000fe20000000f00 */
[----:B------:R0:W-:Y:S01]  /*22fa0*/  STL.64 [R1+0x78], R6 ;  /* 0x0000780601007387 */ /* 0x0001e20000100a00 */
[----:B------:R-:W-:Y:S01]  /*22fb0*/  MOV R2, R4 ;  /* 0x0000000400027202 */ /* 0x000fe20000000f00 */
[----:B------:R-:W-:Y:S02]  /*22fc0*/  IMAD.MOV.U32 R0, RZ, RZ, R5 ;  /* 0x000000ffff007224 */ /* 0x000fe400078e0005 */
[----:B0-----:R-:W4:Y:S01]  /*22fd0*/  LDL.LU.64 R6, [R1+0x2358] ;  /* 0x0023580001067983 */ /* 0x001f220000300a00 */
[----:B------:R-:W4:Y:S02]  /*22fe0*/  LDL.LU.64 R4, [R1+0x2350] ;  /* 0x0023500001047983 */ /* 0x000f240000300a00 */
[----:B----4-:R-:W-:Y:S01]  /*22ff0*/  HMMA.16816.F32.BF16 R24, R24, R22, R4 ;  /* 0x000000161818723c */ /* 0x010fe20000041804 */
[----:B------:R-:W4:Y:S01]  /*23000*/  LDL.LU.64 R6, [R1+0x2348] ;  /* 0x0023480001067983 */ /* 0x000f220000300a00 */
[----:B------:R-:W4:Y:S11]  /*23010*/  LDL.LU.64 R4, [R1+0x2340] ;  /* 0x0023400001047983 */ /* 0x000f360000300a00 */
[----:B------:R-:W-:Y:S10]  /*23020*/  @!UPT UIADD3 URZ, URZ, URZ, URZ ;  /* 0x0000003f3f3ff290 */ /* 0x000ff4000fffe03f */
        /* <DEDUP_REMOVED lines=12> */
[----:B------:R-:W3:Y:S01]  /*230f0*/  LDL.LU.64 R6, [R1+0x2318] ;  /* 0x0023180001067983 */ /* 0x000ee20000300a00 */
[----:B------:R-:W3:Y:S11]  /*23100*/  LDL.LU.64 R4, [R1+0x2310] ;  /* 0x0023100001047983 */ /* 0x000ef60000300a00 */
[----:B------:R-:W-:Y:S10]  /*23110*/  @!UPT UIADD3 URZ, URZ, URZ, URZ ;  /* 0x0000003f3f3ff290 */ /* 0x000ff4000fffe03f */
[----:B------:R0:W-:Y:S01]  /*23120*/  STL [R1+0x2284], R24 ;  /* 0x0022841801007387 */ /* 0x0001e20000100800 */
[----:B------:R-:W-:Y:S02]  /*23130*/  STL [R1+0x2280], R26 ;  /* 0x0022801a01007387 */ /* 0x000fe40000100800 */
[----:B------:R1:W-:Y:S02]  /*23140*/  STL [R1+0x2264], R25 ;  /* 0x0022641901007387 */ /* 0x0003e40000100800 */
[----:B------:R4:W-:Y:S01]  /*23150*/  STL [R1+0x2260], R27 ;  /* 0x0022601b01007387 */ /* 0x0009e20000100800 */
[----:B0-----:R-:W5:Y:S01]  /*23160*/  LDL.LU R24, [R1+0x120] ;  /* 0x0001200001187983 */ /* 0x001f620000300800 */
[----:B-1----:R-:W5:Y:S02]  /*23170*/  LDL.LU R25, [R1+0x124] ;  /* 0x0001240001197983 */ /* 0x002f640000300800 */
[----:B------:R-:W5:Y:S02]  /*23180*/  LDL.LU R26, [R1+0x128] ;  /* 0x00012800011a7983 */ /* 0x000f640000300800 */
[----:B----4-:R-:W5:Y:S01]  /*23190*/  LDL.LU R27, [R1+0x12c] ;  /* 0x00012c00011b7983 */ /* 0x010f620000300800 */
[C---:B---3--:R-:W-:Y:S08]  /*231a0*/  HMMA.16816.F32.BF16 R12, R4.reuse, R18, R12 ;  /* 0x00000012040c723c */ /* 0x048ff0000004180c */
[----:B-----5:R-:W-:Y:S11]  /*231b0*/  HMMA.16816.F32.BF16 R4, R4, R22, R24 ;  /* 0x000000160404723c */ /* 0x020ff60000041818 */
[----:B------:R-:W-:Y:S04]  /*231c0*/  @!UPT UIADD3 URZ, URZ, URZ, URZ ;  /* 0x0000003f3f3ff290 */ /* 0x000fe8000fffe03f */
[----:B------:R-:W-:Y:S01]  /*231d0*/  STL.64 [R1+0x20], R12 ;  /* 0x0000200c01007387 */ /* 0x000fe20000100a00 */
[----:B------:R0:W-:Y:S03]  /*231e0*/  STL.64 [R1+0x28], R14 ;  /* 0x0000280e01007387 */ /* 0x0001e60000100a00 */
[----:B0-----:R-:W3:Y:S01]  /*231f0*/  LDL.LU.64 R14, [R1+0x2308] ;  /* 0x00230800010e7983 */ /* 0x001ee20000300a00 */
[----:B------:R-:W3:Y:S03]  /*23200*/  LDL.LU.64 R12, [R1+0x2300] ;  /* 0x00230000010c7983 */ /* 0x000ee60000300a00 */
[----:B------:R-:W-:Y:S01]  /*23210*/  STL.64 [R1+0x10], R4 ;  /* 0x0000100401007387 */ /* 0x000fe20000100a00 */
[----:B------:R0:W-:Y:S01]  /*23220*/  STL.64 [R1+0x18], R6 ;  /* 0x0000180601007387 */ /* 0x0001e20000100a00 */
[----:B------:R-:W-:-:S02]  /*23230*/  MOV R27, R7 ;  /* 0x00000007001b7202 */ /* 0x000fc40000000f00 */
[----:B------:R-:W-:Y:S01]  /*23240*/  MOV R25, R5 ;  /* 0x0000000500197202 */ /* 0x000fe20000000f00 */
[----:B0-----:R-:W3:Y:S01]  /*23250*/  LDL.LU.64 R6, [R1+0x22f8] ;  /* 0x0022f80001067983 */ /* 0x001ee20000300a00 */
[----:B------:R-:W3:Y:S03]  /*23260*/  LDL.LU.64 R4, [R1+0x22f0] ;  /* 0x0022f00001047983 */ /* 0x000ee60000300a00 */
[----:B------:R0:W-:Y:S02]  /*23270*/  STL [R1+0x2274], R25 ;  /* 0x0022741901007387 */ /* 0x0001e40000100800 */
[----:B0-----:R-:W4:Y:S01]  /*23280*/  LDL R25, [R1+0xb0] ;  /* 0x0000b00001197983 */ /* 0x001f220000100800 */
[----:B------:R-:W-:Y:S01]  /*23290*/  STL [R1+0x2270], R27 ;  /* 0x0022701b01007387 */ /* 0x000fe20000100800 */
[C---:B---3--:R-:W-:Y:S08]  /*232a0*/  HMMA.16816.F32.BF16 R12, R4.reuse, R18, R12 ;  /* 0x00000012040c723c */ /* 0x048ff0000004180c */
[----:B--2---:R-:W-:Y:S11]  /*232b0*/  HMMA.16816.F32.BF16 R4, R4, R22, R8 ;  /* 0x000000160404723c */ /* 0x004ff60000041808 */
[----:B------:R-:W-:Y:S04]  /*232c0*/  @!UPT UIADD3 URZ, URZ, URZ, URZ ;  /* 0x0000003f3f3ff290 */ /* 0x000fe8000fffe03f */
[----:B------:R-:W-:Y:S01]  /*232d0*/  STL [R1+0x2294], R15 ;  /* 0x0022940f01007387 */ /* 0x000fe20000100800 */
[----:B------:R-:W-:Y:S02]  /*232e0*/  STL [R1+0x22b8], R14 ;  /* 0x0022b80e01007387 */ /* 0x000fe40000100800 */
[----:B------:R0:W-:Y:S02]  /*232f0*/  STL.64 [R1+0x22b0], R12 ;  /* 0x0022b00c01007387 */ /* 0x0001e40000100a00 */
[----:B0-----:R-:W2:Y:S01]  /*23300*/  LDL.LU.64 R12, [R1+0xd0] ;  /* 0x0000d000010c7983 */ /* 0x001ea20000300a00 */
[----:B------:R-:W2:Y:S02]  /*23310*/  LDL.LU.64 R14, [R1+0xd8] ;  /* 0x0000d800010e7983 */ /* 0x000ea40000300a00 */
[----:B------:R-:W3:Y:S02]  /*23320*/  LDL.LU.64 R10, [R1+0x22e8] ;  /* 0x0022e800010a7983 */ /* 0x000ee40000300a00 */
[----:B------:R-:W3:Y:S01]  /*23330*/  LDL.LU.64 R8, [R1+0x22e0] ;  /* 0x0022e00001087983 */ /* 0x000ee20000300a00 */
[----:B------:R0:W-:Y:S01]  /*23340*/  STL [R1+0x228c], R4 ;  /* 0x00228c0401007387 */ /* 0x0001e20000100800 */
[----:B------:R-:W-:Y:S02]  /*23350*/  STL [R1+0x2288], R6 ;  /* 0x0022880601007387 */ /* 0x000fe40000100800 */
[----:B------:R1:W-:Y:S02]  /*23360*/  STL [R1+0x225c], R5 ;  /* 0x00225c0501007387 */ /* 0x0003e40000100800 */
[----:B------:R5:W-:Y:S01]  /*23370*/  STL [R1+0x2258], R7 ;  /* 0x0022580701007387 */ /* 0x000be20000100800 */
[----:B0-----:R-:W3:Y:S01]  /*23380*/  LDL.LU R4, [R1+0xc0] ;  /* 0x0000c00001047983 */ /* 0x001ee20000300800 */
[----:B-1----:R-:W3:Y:S02]  /*23390*/  LDL.LU R5, [R1+0xc4] ;  /* 0x0000c40001057983 */ /* 0x002ee40000300800 */
[----:B------:R-:W3:Y:S02]  /*233a0*/  LDL.LU R6, [R1+0xc8] ;  /* 0x0000c80001067983 */ /* 0x000ee40000300800 */
[----:B-----5:R-:W3:Y:S02]  /*233b0*/  LDL.LU R7, [R1+0xcc] ;  /* 0x0000cc0001077983 */ /* 0x020ee40000300800 */
[----:B---3--:R-:W-:Y:S11]  /*233c0*/  HMMA.16816.F32.BF16 R8, R4, R18, R8 ;  /* 0x000000120408723c */ /* 0x008ff60000041808 */
[----:B------:R-:W-:Y:S11]  /*233d0*/  @!UPT UIADD3 URZ, URZ, URZ, URZ ;  /* 0x0000003f3f3ff290 */ /* 0x000ff6000fffe03f */
[----:B------:R-:W-:Y:S01]  /*233e0*/  @!UPT UIADD3 URZ, URZ, URZ, URZ ;  /* 0x0000003f3f3ff290 */ /* 0x000fe2000fffe03f */
[----:B------:R-:W-:Y:S01]  /*233f0*/  STL.64 [R1], R8 ;  /* 0x0000000801007387 */ /* 0x000fe20000100a00 */
[----:B------:R-:W-:Y:S01]  /*23400*/  MOV R26, R10 ;  /* 0x0000000a001a7202 */ /* 0x000fe20000000f00 */
[----:B------:R0:W-:Y:S02]  /*23410*/  STL.64 [R1+0x8], R10 ;  /* 0x0000080a01007387 */ /* 0x0001e40000100a00 */
[----:B------:R-:W-:Y:S02]  /*23420*/  IMAD.MOV.U32 R24, RZ, RZ, R11 ;  /* 0x000000ffff187224 */ /* 0x000fe400078e000b */
[----:B0-----:R-:W3:Y:S01]  /*23430*/  LDL.LU.64 R10, [R1+0x22d8] ;  /* 0x0022d800010a7983 */ /* 0x001ee20000300a00 */
[----:B------:R-:W3:Y:S02]  /*23440*/  LDL.LU.64 R8, [R1+0x22d0] ;  /* 0x0022d00001087983 */ /* 0x000ee40000300a00 */
[----:B------:R-:W-:Y:S02]  /*23450*/  STL [R1+0x22c8], R26 ;  /* 0x0022c81a01007387 */ /* 0x000fe40000100800 */
[----:B----4-:R0:W-:Y:S02]  /*23460*/  STL.64 [R1+0x22c0], R24 ;  /* 0x0022c01801007387 */ /* 0x0101e40000100a00 */
[----:B0-----:R-:W2:Y:S01]  /*23470*/  LDL.LU R24, [R1+0x1a0] ;  /* 0x0001a00001187983 */ /* 0x001ea20000300800 */
[----:B------:R-:W2:Y:S01]  /*23480*/  LDL.LU R25, [R1+0x1a4] ;  /* 0x0001a40001197983 */ /* 0x000ea20000300800 */
[----:B------:R-:W-:-:S02]  /*23490*/  MOV R26, R17 ;  /* 0x00000011001a7202 */ /* 0x000fc40000000f00 */
[----:B------:R-:W-:Y:S01]  /*234a0*/  MOV R27, R16 ;  /* 0x00000010001b7202 */ /* 0x000fe20000000f00 */
[----:B---3--:R-:W-:Y:S01]  /*234b0*/  HMMA.16816.F32.BF16 R8, R4, R22, R8 ;  /* 0x000000160408723c */ /* 0x008fe20000041808 */
[----:B------:R-:W3:Y:S07]  /*234c0*/  LDL R7, [R1+0x28] ;  /* 0x0000280001077983 */ /* 0x000eee0000100800 */
[----:B--2---:R-:W-:Y:S11]  /*234d0*/  HMMA.16816.F32.BF16 R16, R12, R18, R24 ;  /* 0x000000120c10723c */ /* 0x004ff60000041818 */
[----:B------:R-:W-:Y:S04]  /*234e0*/  @!UPT UIADD3 URZ, URZ, URZ, URZ ;  /* 0x0000003f3f3ff290 */ /* 0x000fe8000fffe03f */
[----:B------:R-:W-:Y:S01]  /*234f0*/  STL [R1+0x2290], R10 ;  /* 0x0022900a01007387 */ /* 0x000fe20000100800 */
[----:B------:R0:W-:Y:S02]  /*23500*/  STL [R1+0x226c], R9 ;  /* 0x00226c0901007387 */ /* 0x0001e40000100800 */
[----:B------:R-:W-:Y:S02]  /*23510*/  STL [R1+0x2268], R11 ;  /* 0x0022680b01007387 */ /* 0x000fe40000100800 */
[----:B------:R-:W2:Y:S01]  /*23520*/  LDL.LU R26, [R1+0x22c8] ;  /* 0x0022c800011a7983 */ /* 0x000ea20000300800 */
[----:B------:R-:W4:Y:S01]  /*23530*/  LDL.LU.64 R24, [R1+0x22c0] ;  /* 0x0022c00001187983 */ /* 0x000f220000300a00 */
[----:B------:R-:W-:Y:S02]  /*23540*/  MOV R5, R14 ;  /* 0x0000000e00057202 */ /* 0x000fe40000000f00 */
[----:B------:R-:W-:Y:S01]  /*23550*/  MOV R4, R15 ;  /* 0x0000000f00047202 */ /* 0x000fe20000000f00 */
[----:B------:R-:W-:Y:S01]  /*23560*/  IMAD.MOV.U32 R6, RZ, RZ, R13 ;  /* 0x000000ffff067224 */ /* 0x000fe200078e000d */
[----:B------:R-:W5:Y:S01]  /*23570*/  LDL.LU R14, [R1+0x22b8] ;  /* 0x0022b800010e7983 */ /* 0x000f620000300800 */
[----:B0-----:R-:W-:-:S03]  /*23580*/  MOV R9, R12 ;  /* 0x0000000c00097202 */ /* 0x001fc60000000f00 */
[----:B------:R-:W2:Y:S01]  /*23590*/  LDL.LU.64 R12, [R1+0x22b0] ;  /* 0x0022b000010c7983 */ /* 0x000ea20000300a00 */
[----:B------:R0:W-:Y:S02]  /*235a0*/  STL.64 [R1+0x22a0], R18 ;  /* 0x0022a01201007387 */ /* 0x0001e40000100a00 */
[----:B------:R-:W-:Y:S01]  /*235b0*/  STL.64 [R1+0x2298], R16 ;  /* 0x0022981001007387 */ /* 0x000fe20000100a00 */
[----:B0-----:R-:W-:Y:S02]  /*235c0*/  MOV R19, R4 ;  /* 0x0000000400137202 */ /* 0x001fe40000000f00 */
[----:B------:R-:W-:Y:S01]  /*235d0*/  MOV R18, R5 ;  /* 0x0000000500127202 */ /* 0x000fe20000000f00 */
[----:B---3--:R-:W-:Y:S01]  /*235e0*/  STL [R1+0x22ac], R7 ;  /* 0x0022ac0701007387 */ /* 0x008fe20000100800 */
[----:B----4-:R-:W-:-:S05]  /*235f0*/  FMUL R4, R25, c[0x0][0x188] ;  /* 0x0000620019047a20 */ /* 0x010fca0000400000 */
[----:B------:R0:W-:Y:S04]  /*23600*/  STL [R1+0x22a8], R4 ;  /* 0x0022a80401007387 */ /* 0x0001e80000100800 */
[----:B0-----:R-:W3:Y:S01]  /*23610*/  LDL.LU R4, [R1+0x190] ;  /* 0x0001900001047983 */ /* 0x001ee20000300800 */
[----:B------:R-:W3:Y:S02]  /*23620*/  LDL.LU R5, [R1+0x194] ;  /* 0x0001940001057983 */ /* 0x000ee40000300800 */
[----:B------:R-:W-:Y:S01]  /*23630*/  IMAD.MOV.U32 R17, RZ, RZ, R6 ;  /* 0x000000ffff117224 */ /* 0x000fe200078e0006 */
[----:B------:R-:W-:Y:S02]  /*23640*/  MOV R16, R9 ;  /* 0x0000000900107202 */ /* 0x000fe40000000f00 */
[----:B------:R-:W-:Y:S01]  /*23650*/  MOV R6, R29 ;  /* 0x0000001d00067202 */ /* 0x000fe20000000f00 */
[----:B------:R-:W-:-:S02]  /*23660*/  IMAD.MOV.U32 R7, RZ, RZ, R28 ;  /* 0x000000ffff077224 */ /* 0x000fc400078e001c */
[----:B------:R-:W-:Y:S02]  /*23670*/  FMUL R29, R21, c[0x0][0x188] ;  /* 0x00006200151d7a20 */ /* 0x000fe40000400000 */
[----:B------:R-:W-:Y:S01]  /*23680*/  FMUL R28, R20, c[0x0][0x188] ;  /* 0x00006200141c7a20 */ /* 0x000fe20000400000 */
[----:B------:R-:W4:Y:S04]  /*23690*/  LDL R11, [R1+0x80] ;  /* 0x00008000010b7983 */ /* 0x000f280000100800 */
[----:B------:R-:W2:Y:S04]  /*236a0*/  LDL R15, [R1+0x84] ;  /* 0x00008400010f7983 */ /* 0x000ea80000100800 */
[----:B------:R-:W2:Y:S04]  /*236b0*/  LDL R27, [R1+0x88] ;  /* 0x00008800011b7983 */ /* 0x000ea80000100800 */
[----:B------:R-:W2:Y:S01]  /*236c0*/  LDL R25, [R1+0x8c] ;  /* 0x00008c0001197983 */ /* 0x000ea20000100800 */
[----:B---3--:R-:W-:Y:S03]  /*236d0*/  HMMA.16816.F32.BF16 R20, R16, R22, R4 ;  /* 0x000000161014723c */ /* 0x008fe60000041804 */
[----:B------:R-:W3:Y:S01]  /*236e0*/  LDL.LU R7, [R1+0x22ac] ;  /* 0x0022ac0001077983 */ /* 0x000ee20000300800 */
[----:B------:R-:W2:Y:S02]  /*236f0*/  LDL.LU R4, [R1+0x22a8] ;  /* 0x0022a80001047983 */ /* 0x000ea40000300800 */
[----:B------:R-:W3:Y:S02]  /*23700*/  LDL.LU.64 R18, [R1+0x22a0] ;  /* 0x0022a00001127983 */ /* 0x000ee40000300a00 */
[----:B------:R-:W3:Y:S01]  /*23710*/  LDL.LU.64 R16, [R1+0x2298] ;  /* 0x0022980001107983 */ /* 0x000ee20000300a00 */
[----:B------:R-:W3:Y:S04]  /*23720*/  LDL R9, [R1+0x40] ;  /* 0x0000400001097983 */ /* 0x000ee80000100800 */
[----:B------:R-:W3:Y:S01]  /*23730*/  LDL R5, [R1+0x4c] ;  /* 0x00004c0001057983 */ /* 0x000ee20000100800 */
[----:B------:R-:W-:-:S09]  /*23740*/  FMUL R3, R3, c[0x0][0x188] ;  /* 0x0000620003037a20 */ /* 0x000fd20000400000 */
[----:B------:R0:W-:Y:S04]  /*23750*/  STL [R1+0x227c], R20 ;  /* 0x00227c1401007387 */ /* 0x0001e80000100800 */
[----:B0-----:R-:W4:Y:S01]  /*23760*/  LDL R20, [R1+0x20] ;  /* 0x0000200001147983 */ /* 0x001f220000100800 */
[----:B------:R0:W-:Y:S03]  /*23770*/  STL [R1+0x2278], R22 ;  /* 0x0022781601007387 */ /* 0x0001e60000100800 */
[----:B0-----:R-:W5:Y:S01]  /*23780*/  LDL R22, [R1+0x78] ;  /* 0x0000780001167983 */ /* 0x001f620000100800 */
[----:B------:R0:W-:Y:S03]  /*23790*/  STL [R1+0x2254], R21 ;  /* 0x0022541501007387 */ /* 0x0001e60000100800 */
[----:B0-----:R-:W5:Y:S01]  /*237a0*/  LDL R21, [R1+0x24] ;  /* 0x0000240001157983 */ /* 0x001f620000100800 */
[----:B------:R0:W-:Y:S02]  /*237b0*/  STL [R1+0x2250], R23 ;  /* 0x0022501701007387 */ /* 0x0001e40000100800 */
[----:B------:R-:W-:-:S02]  /*237c0*/  FMUL R2, R2, c[0x0][0x188] ;  /* 0x0000620002027a20 */ /* 0x000fc40000400000 */
[----:B------:R-:W-:Y:S01]  /*237d0*/  FMUL R0, R0, c[0x0][0x188] ;  /* 0x0000620000007a20 */ /* 0x000fe20000400000 */
[----:B--2---:R-:W-:Y:S01]  /*237e0*/  FMNMX R10, R4, R29, !PT ;  /* 0x0000001d040a7209 */ /* 0x004fe20007800000 */
[----:B------:R-:W-:Y:S01]  /*237f0*/  FMNMX R4, R28, R3, !PT ;  /* 0x000000031c047209 */ /* 0x000fe20007800000 */
[----:B------:R-:W2:Y:S04]  /*23800*/  LDL R29, [R1+0x2c] ;  /* 0x00002c00011d7983 */ /* 0x000ea80000100800 */
[----:B------:R-:W2:Y:S04]  /*23810*/  LDL R28, [R1] ;  /* 0x00000000011c7983 */ /* 0x000ea80000100800 */
[----:B------:R-:W2:Y:S04]  /*23820*/  LDL R3, [R1+0x4] ;  /* 0x0000040001037983 */ /* 0x000ea80000100800 */
[----:B0-----:R-:W2:Y:S01]  /*23830*/  LDL R23, [R1+0x7c] ;  /* 0x00007c0001177983 */ /* 0x001ea20000100800 */
[----:B---3--:R-:W-:Y:S01]  /*23840*/  FMUL R7, R7, c[0x0][0x188] ;  /* 0x0000620007077a20 */ /* 0x008fe20000400000 */
[----:B------:R-:W-:Y:S01]  /*23850*/  FMNMX R6, R2, R0, !PT ;  /* 0x0000000002067209 */ /* 0x000fe20007800000 */
[----:B------:R-:W-:-:S02]  /*23860*/  FMUL R2, R26, c[0x0][0x188] ;  /* 0x000062001a027a20 */ /* 0x000fc40000400000 */
[----:B----4-:R-:W-:Y:S02]  /*23870*/  FMUL R20, R20, c[0x0][0x188] ;  /* 0x0000620014147a20 */ /* 0x010fe40000400000 */
[----:B-----5:R-:W-:-:S05]  /*23880*/  FMUL R21, R21, c[0x0][0x188] ;  /* 0x0000620015157a20 */ /* 0x020fca0000400000 */
[----:B------:R-:W-:Y:S01]  /*23890*/  FMNMX R26, R20, R21, !PT ;  /* 0x00000015141a7209 */ /* 0x000fe20007800000 */
[----:B--2---:R-:W-:Y:S02]  /*238a0*/  FMUL R29, R29, c[0x0][0x188] ;  /* 0x000062001d1d7a20 */ /* 0x004fe40000400000 */
[----:B------:R-:W-:Y:S02]  /*238b0*/  FMUL R28, R28, c[0x0][0x188] ;  /* 0x000062001c1c7a20 */ /* 0x000fe40000400000 */
[----:B------:R-:W-:Y:S01]  /*238c0*/  FMUL R3, R3, c[0x0][0x188] ;  /* 0x0000620003037a20 */ /* 0x000fe20000400000 */
[----:B------:R-:W-:-:S04]  /*238d0*/  FMNMX R21, R7, R29, !PT ;  /* 0x0000001d07157209 */ /* 0x000fc80007800000 */
[----:B------:R-:W-:Y:S01]  /*238e0*/  FMNMX R7, R28, R3, !PT ;  /* 0x000000031c077209 */ /* 0x000fe20007800000 */
[----:B------:R-:W2:Y:S04]  /*238f0*/  LDL R29, [R1+0x44] ;  /* 0x00004400011d7983 */ /* 0x000ea80000100800 */
[----:B------:R-:W3:Y:S01]  /*23900*/  LDL R3, [R1+0x48] ;  /* 0x0000480001037983 */ /* 0x000ee20000100800 */
[----:B------:R-:W-:Y:S02]  /*23910*/  FMUL R22, R22, c[0x0][0x188] ;  /* 0x0000620016167a20 */ /* 0x000fe40000400000 */
[----:B------:R-:W-:Y:S02]  /*23920*/  FMUL R23, R23, c[0x0][0x188] ;  /* 0x0000620017177a20 */ /* 0x000fe40000400000 */
[----:B------:R-:W-:-:S02]  /*23930*/  FMUL R0, R24, c[0x0][0x188] ;  /* 0x0000620018007a20 */ /* 0x000fc40000400000 */
[----:B------:R-:W-:Y:S01]  /*23940*/  FMUL R15, R15, c[0x0][0x188] ;  /* 0x000062000f0f7a20 */ /* 0x000fe20000400000 */
[----:B------:R-:W-:Y:S01]  /*23950*/  FMNMX R24, R22, R23, !PT ;  /* 0x0000001716187209 */ /* 0x000fe20007800000 */
[----:B------:R-:W-:Y:S02]  /*23960*/  FMUL R22, R11, c[0x0][0x188] ;  /* 0x000062000b167a20 */ /* 0x000fe40000400000 */
[----:B------:R-:W-:Y:S01]  /*23970*/  FMUL R23, R27, c[0x0][0x188] ;  /* 0x000062001b177a20 */ /* 0x000fe20000400000 */
[----:B------:R-:W4:Y:S04]  /*23980*/  LDL R11, [R1+0x90] ;  /* 0x00009000010b7983 */ /* 0x000f280000100800 */
[----:B------:R-:W5:Y:S01]  /*23990*/  LDL R27, [R1+0x98] ;  /* 0x00009800011b7983 */ /* 0x000f620000100800 */
[----:B------:R-:W-:Y:S01]  /*239a0*/  FMNMX R22, R22, R15, !PT ;  /* 0x0000000f16167209 */ /* 0x000fe20007800000 */
[----:B---3--:R-:W-:-:S02]  /*239b0*/  FMUL R28, R3, c[0x0][0x188] ;  /* 0x00006200031c7a20 */ /* 0x008fc40000400000 */
[----:B------:R-:W-:Y:S02]  /*239c0*/  FMUL R3, R5, c[0x0][0x188] ;  /* 0x0000620005037a20 */ /* 0x000fe40000400000 */
[----:B------:R-:W3:Y:S01]  /*239d0*/  LDL R5, [R1+0x18] ;  /* 0x0000180001057983 */ /* 0x000ee20000100800 */
[----:B------:R0:W-:Y:S02]  /*239e0*/  STL [R1+0x21c0], R12 ;  /* 0x0021c00c01007387 */ /* 0x0001e40000100800 */
[----:B------:R1:W-:Y:S02]  /*239f0*/  STL [R1+0x21bc], R13 ;  /* 0x0021bc0d01007387 */ /* 0x0003e40000100800 */
[----:B------:R-:W3:Y:S02]  /*23a00*/  LDL.LU R15, [R1+0x2294] ;  /* 0x00229400010f7983 */ /* 0x000ee40000300800 */
[----:B------:R-:W-:Y:S02]  /*23a10*/  FMUL R9, R9, c[0x0][0x188] ;  /* 0x0000620009097a20 */ /* 0x000fe40000400000 */
[----:B--2---:R-:W-:Y:S01]  /*23a20*/  FMUL R29, R29, c[0x0][0x188] ;  /* 0x000062001d1d7a20 */ /* 0x004fe20000400000 */
[----:B------:R-:W-:-:S02]  /*23a30*/  FMNMX R20, R2, R0, !PT ;  /* 0x0000000002147209 */ /* 0x000fc40007800000 */
[----:B------:R-:W-:Y:S01]  /*23a40*/  FMNMX R3, R28, R3, !PT ;  /* 0x000000031c037209 */ /* 0x000fe20007800000 */
[----:B------:R-:W-:Y:S01]  /*23a50*/  FMUL R2, R12, c[0x0][0x188] ;  /* 0x000062000c027a20 */ /* 0x000fe20000400000 */
[----:B------:R-:W-:Y:S01]  /*23a60*/  FMNMX R9, R9, R29, !PT ;  /* 0x0000001d09097209 */ /* 0x000fe20007800000 */
[----:B------:R-:W-:Y:S01]  /*23a70*/  FMUL R0, R13, c[0x0][0x188] ;  /* 0x000062000d007a20 */ /* 0x000fe20000400000 */
[----:B0-----:R-:W2:Y:S01]  /*23a80*/  LDL.LU R12, [R1+0x60] ;  /* 0x00006000010c7983 */ /* 0x001ea20000300800 */
[----:B-1----:R-:W2:Y:S02]  /*23a90*/  LDL.LU R13, [R1+0x68] ;  /* 0x00006800010d7983 */ /* 0x002ea40000300800 */
[----:B------:R0:W-:Y:S02]  /*23aa0*/  STL [R1+0xc4], R9 ;  /* 0x0000c40901007387 */ /* 0x0001e40000100800 */
[----:B------:R-:W-:Y:S01]  /*23ab0*/  STL [R1+0xa8], R3 ;  /* 0x0000a80301007387 */ /* 0x000fe20000100800 */
[----:B------:R1:W-:Y:S01]  /*23ac0*/  STL [R1+0x21c4], R14 ;  /* 0x0021c40e01007387 */ /* 0x0003e20000100800 */
[----:B------:R-:W-:-:S02]  /*23ad0*/  FMUL R28, R16, c[0x0][0x188] ;  /* 0x00006200101c7a20 */ /* 0x000fc40000400000 */
[----:B0-----:R-:W-:Y:S02]  /*23ae0*/  FMUL R9, R14, c[0x0][0x188] ;  /* 0x000062000e097a20 */ /* 0x001fe40000400000 */
[----:B-1----:R-:W2:Y:S01]  /*23af0*/  LDL R14, [R1+0x10] ;  /* 0x00001000010e7983 */ /* 0x002ea20000100800 */
[----:B---3--:R-:W-:-:S03]  /*23b00*/  FMUL R29, R15, c[0x0][0x188] ;  /* 0x000062000f1d7a20 */ /* 0x008fc60000400000 */
[----:B------:R0:W-:Y:S04]  /*23b10*/  STL [R1+0x21c8], R15 ;  /* 0x0021c80f01007387 */ /* 0x0001e80000100800 */
[----:B0-----:R-:W3:Y:S01]  /*23b20*/  LDL R15, [R1+0x58] ;  /* 0x00005800010f7983 */ /* 0x001ee20000100800 */
[----:B------:R0:W-:Y:S03]  /*23b30*/  STL [R1+0x21e8], R16 ;  /* 0x0021e81001007387 */ /* 0x0001e60000100800 */
[----:B0-----:R-:W3:Y:S01]  /*23b40*/  LDL R16, [R1+0x50] ;  /* 0x0000500001107983 */ /* 0x001ee20000100800 */
[----:B------:R-:W-:Y:S02]  /*23b50*/  FMUL R25, R25, c[0x0][0x188] ;  /* 0x0000620019197a20 */ /* 0x000fe40000400000 */
[----:B------:R-:W-:-:S02]  /*23b60*/  FMUL R3, R17, c[0x0][0x188] ;  /* 0x0000620011037a20 */ /* 0x000fc40000400000 */
[----:B------:R5:W-:Y:S01]  /*23b70*/  STL [R1+0x21ec], R17 ;  /* 0x0021ec1101007387 */ /* 0x000be20000100800 */
[----:B------:R4:W-:Y:S01]  /*23b80*/  STL [R1+0x21f0], R18 ;  /* 0x0021f01201007387 */ /* 0x0009e20000100800 */
[----:B------:R-:W-:Y:S01]  /*23b90*/  FMNMX R23, R23, R25, !PT ;  /* 0x0000001917177209 */ /* 0x000fe20007800000 */
[----:B------:R-:W-:Y:S02]  /*23ba0*/  FMNMX R25, R2, R0, !PT ;  /* 0x0000000002197209 */ /* 0x000fe40007800000 */
[----:B------:R-:W-:Y:S02]  /*23bb0*/  FMUL R2, R18, c[0x0][0x188] ;  /* 0x0000620012027a20 */ /* 0x000fe40000400000 */
[----:B------:R-:W-:Y:S02]  /*23bc0*/  FMUL R0, R19, c[0x0][0x188] ;  /* 0x0000620013007a20 */ /* 0x000fe40000400000 */
[----:B-----5:R-:W-:Y:S02]  /*23bd0*/  FMUL R17, R27, c[0x0][0x188] ;  /* 0x000062001b117a20 */ /* 0x020fe40000400000 */
[----:B----4-:R-:W-:Y:S01]  /*23be0*/  FMUL R18, R11, c[0x0][0x188] ;  /* 0x000062000b127a20 */ /* 0x010fe20000400000 */
[----:B------:R-:W-:Y:S01]  /*23bf0*/  FMNMX R27, R9, R29, !PT ;  /* 0x0000001d091b7209 */ /* 0x000fe20007800000 */
[----:B------:R-:W-:Y:S01]  /*23c00*/  FMNMX R9, R28, R3, !PT ;  /* 0x000000031c097209 */ /* 0x000fe20007800000 */
[----:B------:R-:W-:Y:S01]  /*23c10*/  FMNMX R11, R2, R0, !PT ;  /* 0x00000000020b7209 */ /* 0x000fe20007800000 */
[----:B------:R0:W-:Y:S01]  /*23c20*/  STL [R1+0x21f4], R19 ;  /* 0x0021f41301007387 */ /* 0x0001e20000100800 */
[----:B------:R-:W-:-:S02]  /*23c30*/  FMNMX R0, R18, R10, !PT ;  /* 0x0000000a12007209 */ /* 0x000fc40007800000 */
[----:B------:R-:W4:Y:S01]  /*23c40*/  LDL.LU R10, [R1+0x2290] ;  /* 0x00229000010a7983 */ /* 0x000f220000300800 */
[----:B------:R-:W-:Y:S01]  /*23c50*/  FMNMX R2, R17, R4, !PT ;  /* 0x0000000411027209 */ /* 0x000fe20007800000 */
[----:B--2---:R-:W-:Y:S01]  /*23c60*/  FMUL R29, R14, c[0x0][0x188] ;  /* 0x000062000e1d7a20 */ /* 0x004fe20000400000 */
[----:B------:R-:W2:Y:S01]  /*23c70*/  LDL.LU R4, [R1+0x228c] ;  /* 0x00228c0001047983 */ /* 0x000ea20000300800 */
[----:B------:R-:W-:Y:S03]  /*23c80*/  STL [R1+0x21f8], R8 ;  /* 0x0021f80801007387 */ /* 0x000fe60000100800 */
[----:B------:R-:W-:Y:S01]  /*23c90*/  FMNMX R29, R29, R26, !PT ;  /* 0x0000001a1d1d7209 */ /* 0x000fe20007800000 */
[----:B---3--:R-:W-:-:S05]  /*23ca0*/  FMUL R28, R15, c[0x0][0x188] ;  /* 0x000062000f1c7a20 */ /* 0x008fca0000400000 */
[----:B------:R-:W-:Y:S01]  /*23cb0*/  FMNMX R28, R28, R24, !PT ;  /* 0x000000181c1c7209 */ /* 0x000fe20007800000 */
[----:B------:R-:W-:-:S05]  /*23cc0*/  FMUL R3, R16, c[0x0][0x188] ;  /* 0x0000620010037a20 */ /* 0x000fca0000400000 */
[----:B------:R-:W-:Y:S02]  /*23cd0*/  FMNMX R3, R3, R6, !PT ;  /* 0x0000000603037209 */ /* 0x000fe40007800000 */
[----:B------:R-:W3:Y:S01]  /*23ce0*/  LDL.LU R6, [R1+0x2288] ;  /* 0x0022880001067983 */ /* 0x000ee20000300800 */
[----:B------:R-:W5:Y:S02]  /*23cf0*/  LDL.LU R24, [R1+0x2284] ;  /* 0x0022840001187983 */ /* 0x000f640000300800 */
[----:B------:R-:W2:Y:S02]  /*23d00*/  LDL.LU R26, [R1+0x2280] ;  /* 0x00228000011a7983 */ /* 0x000ea40000300800 */
[----:B------:R-:W-:Y:S02]  /*23d10*/  FMUL R14, R5, c[0x0][0x188] ;  /* 0x00006200050e7a20 */ /* 0x000fe40000400000 */
[----:B------:R-:W-:Y:S01]  /*23d20*/  FMUL R5, R8, c[0x0][0x188] ;  /* 0x0000620008057a20 */ /* 0x000fe20000400000 */
[----:B0-----:R-:W2:Y:S04]  /*23d30*/  LDL R19, [R1+0x54] ;  /* 0x0000540001137983 */ /* 0x001ea80000100800 */
[----:B------:R-:W2:Y:S01]  /*23d40*/  LDL R18, [R1+0x5c] ;  /* 0x00005c0001127983 */ /* 0x000ea20000100800 */
[----:B------:R-:W-:-:S02]  /*23d50*/  FMNMX R15, R14, R21, !PT ;  /* 0x000000150e0f7209 */ /* 0x000fc40007800000 */
[----:B------:R-:W-:Y:S01]  /*23d60*/  FMNMX R5, R5, R7, !PT ;  /* 0x0000000705057209 */ /* 0x000fe20007800000 */
[----:B------:R-:W2:Y:S01]  /*23d70*/  LDL.LU R14, [R1+0x6c] ;  /* 0x00006c00010e7983 */ /* 0x000ea20000300800 */
[----:B----4-:R0:W-:Y:S02]  /*23d80*/  STL [R1+0x21fc], R10 ;  /* 0x0021fc0a01007387 */ /* 0x0101e40000100800 */
[----:B------:R-:W-:Y:S02]  /*23d90*/  FMUL R7, R10, c[0x0][0x188] ;  /* 0x000062000a077a20 */ /* 0x000fe40000400000 */
[----:B0-----:R-:W4:Y:S03]  /*23da0*/  LDL.LU R10, [R1+0xa8] ;  /* 0x0000a800010a7983 */ /* 0x001f260000300800 */
[----:B------:R-:W-:Y:S01]  /*23db0*/  FMNMX R7, R7, R20, !PT ;  /* 0x0000001407077209 */ /* 0x000fe20007800000 */
[----:B------:R-:W-:-:S05]  /*23dc0*/  FMUL R21, R12, c[0x0][0x188] ;  /* 0x000062000c157a20 */ /* 0x000fca0000400000 */
[----:B------:R-:W-:Y:S01]  /*23dd0*/  FMNMX R21, R21, R22, !PT ;  /* 0x0000001615157209 */ /* 0x000fe20007800000 */
[----:B-----5:R-:W-:Y:S01]  /*23de0*/  FMUL R8, R24, c[0x0][0x188] ;  /* 0x0000620018087a20 */ /* 0x020fe20000400000 */
[----:B------:R0:W-:Y:S04]  /*23df0*/  STL [R1+0x2200], R24 ;  /* 0x0022001801007387 */ /* 0x0001e80000100800 */
[----:B0-----:R-:W5:Y:S01]  /*23e00*/  LDL.LU R24, [R1+0xc4] ;  /* 0x0000c40001187983 */ /* 0x001f620000300800 */
[----:B--2---:R4:W-:Y:S02]  /*23e10*/  STL [R1+0x2204], R26 ;  /* 0x0022041a01007387 */ /* 0x0049e40000100800 */
[----:B------:R-:W2:Y:S02]  /*23e20*/  LDL.LU R20, [R1+0x227c] ;  /* 0x00227c0001147983 */ /* 0x000ea40000300800 */
[----:B------:R-:W2:Y:S02]  /*23e30*/  LDL.LU R22, [R1+0x2278] ;  /* 0x0022780001167983 */ /* 0x000ea40000300800 */
[----:B------:R-:W-:-:S02]  /*23e40*/  FMUL R16, R13, c[0x0][0x188] ;  /* 0x000062000d107a20 */ /* 0x000fc40000400000 */
[----:B------:R-:W-:-:S03]  /*23e50*/  FMUL R17, R26, c[0x0][0x188] ;  /* 0x000062001a117a20 */ /* 0x000fc60000400000 */
[----:B------:R-:W-:Y:S02]  /*23e60*/  FMNMX R23, R16, R23, !PT ;  /* 0x0000001710177209 */ /* 0x000fe40007800000 */
[----:B------:R-:W2:Y:S01]  /*23e70*/  LDL R16, [R1+0x64] ;  /* 0x0000640001107983 */ /* 0x000ea20000100800 */
[----:B------:R0:W-:Y:S01]  /*23e80*/  STL [R1+0x2208], R4 ;  /* 0x0022080401007387 */ /* 0x0001e20000100800 */
[----:B----4-:R-:W-:Y:S02]  /*23e90*/  FMNMX R26, R17, R10, !PT ;  /* 0x0000000a111a7209 */ /* 0x010fe40007800000 */
[----:B-----5:R-:W-:Y:S01]  /*23ea0*/  FMNMX R8, R8, R24, !PT ;  /* 0x0000001808087209 */ /* 0x020fe20007800000 */
[----:B------:R-:W-:Y:S02]  /*23eb0*/  FMUL R24, R4, c[0x0][0x188] ;  /* 0x0000620004187a20 */ /* 0x000fe40000400000 */
[----:B0-----:R-:W4:Y:S01]  /*23ec0*/  LDL R4, [R1+0x9c] ;  /* 0x00009c0001047983 */ /* 0x001f220000100800 */
[----:B---3--:R-:W-:Y:S02]  /*23ed0*/  STL [R1+0x220c], R6 ;  /* 0x00220c0601007387 */ /* 0x008fe40000100800 */
[----:B--2---:R-:W-:Y:S01]  /*23ee0*/  FMUL R10, R20, c[0x0][0x188] ;  /* 0x00006200140a7a20 */ /* 0x004fe20000400000 */
[----:B------:R0:W-:Y:S01]  /*23ef0*/  STL [R1+0x2210], R20 ;  /* 0x0022101401007387 */ /* 0x0001e20000100800 */
[----:B------:R-:W-:-:S03]  /*23f00*/  FMNMX R24, R24, R25, !PT ;  /* 0x0000001918187209 */ /* 0x000fc60007800000 */
[----:B0-----:R-:W2:Y:S01]  /*23f10*/  LDL R20, [R1+0x94] ;  /* 0x0000940001147983 */ /* 0x001ea20000100800 */
[----:B------:R4:W-:Y:S02]  /*23f20*/  STL [R1+0x2214], R22 ;  /* 0x0022141601007387 */ /* 0x0009e40000100800 */
[----:B------:R-:W3:Y:S02]  /*23f30*/  LDL.LU R25, [R1+0x2274] ;  /* 0x0022740001197983 */ /* 0x000ee40000300800 */
[----:B------:R-:W-:Y:S02]  /*23f40*/  FMUL R17, R6, c[0x0][0x188] ;  /* 0x0000620006117a20 */ /* 0x000fe40000400000 */
[----:B------:R-:W-:Y:S01]  /*23f50*/  FMUL R6, R22, c[0x0][0x188] ;  /* 0x0000620016067a20 */ /* 0x000fe20000400000 */
[----:B------:R-:W-:Y:S02]  /*23f60*/  FMNMX R10, R10, R9, !PT ;  /* 0x000000090a0a7209 */ /* 0x000fe40007800000 */
[----:B------:R-:W-:-:S02]  /*23f70*/  FMNMX R17, R17, R27, !PT ;  /* 0x0000001b11117209 */ /* 0x000fc40007800000 */
[----:B------:R-:W5:Y:S01]  /*23f80*/  LDL.LU R27, [R1+0x2270] ;  /* 0x00227000011b7983 */ /* 0x000f620000300800 */
[----:B------:R-:W4:Y:S01]  /*23f90*/  LDL.LU R9, [R1+0x226c] ;  /* 0x00226c0001097983 */ /* 0x000f220000300800 */
[----:B------:R-:W-:Y:S02]  /*23fa0*/  FMNMX R6, R6, R11, !PT ;  /* 0x0000000b06067209 */ /* 0x000fe40007800000 */
[----:B------:R-:W5:Y:S01]  /*23fb0*/  LDL.LU R11, [R1+0x2268] ;  /* 0x00226800010b7983 */ /* 0x000f620000300800 */
[----:B--2---:R-:W-:-:S05]  /*23fc0*/  FMUL R20, R20, c[0x0][0x188] ;  /* 0x0000620014147a20 */ /* 0x004fca0000400000 */
[----:B------:R-:W-:Y:S01]  /*23fd0*/  FMNMX R0, R20, R0, !PT ;  /* 0x0000000014007209 */ /* 0x000fe20007800000 */
[----:B------:R-:W-:Y:S02]  /*23fe0*/  FMUL R20, R19, c[0x0][0x188] ;  /* 0x0000620013147a20 */ /* 0x000fe40000400000 */
[----:B------:R-:W-:Y:S02]  /*23ff0*/  FMUL R19, R18, c[0x0][0x188] ;  /* 0x0000620012137a20 */ /* 0x000fe40000400000 */
[----:B---3--:R-:W-:Y:S02]  /*24000*/  FMUL R18, R25, c[0x0][0x188] ;  /* 0x0000620019127a20 */ /* 0x008fe40000400000 */
[----:B------:R-:W2:Y:S01]  /*24010*/  LDL.LU R25, [R1+0x2264] ;  /* 0x0022640001197983 */ /* 0x000ea20000300800 */
[----:B----4-:R-:W-:Y:S02]  /*24020*/  FMUL R22, R4, c[0x0][0x188] ;  /* 0x0000620004167a20 */ /* 0x010fe40000400000 */
[----:B------:R-:W-:Y:S01]  /*24030*/  FMNMX R29, R18, R29, !PT ;  /* 0x0000001d121d7209 */ /* 0x000fe20007800000 */
[----:B------:R-:W-:-:S02]  /*24040*/  FMUL R18, R9, c[0x0][0x188] ;  /* 0x0000620009127a20 */ /* 0x000fc40000400000 */
[----:B-----5:R-:W-:Y:S02]  /*24050*/  FMUL R4, R27, c[0x0][0x188] ;  /* 0x000062001b047a20 */ /* 0x020fe40000400000 */
[----:B------:R-:W3:Y:S01]  /*24060*/  LDL.LU R27, [R1+0x2260] ;  /* 0x00226000011b7983 */ /* 0x000ee20000300800 */
[----:B------:R0:W-:Y:S02]  /*24070*/  STL [R1+0x2218], R9 ;  /* 0x0022180901007387 */ /* 0x0001e40000100800 */
[----:B------:R-:W-:Y:S01]  /*24080*/  STL [R1+0x221c], R11 ;  /* 0x00221c0b01007387 */ /* 0x000fe20000100800 */
[----:B------:R-:W-:Y:S02]  /*24090*/  FMNMX R18, R18, R5, !PT ;  /* 0x0000000512127209 */ /* 0x000fe40007800000 */
[----:B------:R-:W-:Y:S01]  /*240a0*/  FMNMX R28, R19, R28, !PT ;  /* 0x0000001c131c7209 */ /* 0x000fe20007800000 */
[----:B------:R-:W-:Y:S02]  /*240b0*/  FMNMX R19, R4, R15, !PT ;  /* 0x0000000f04137209 */ /* 0x000fe40007800000 */
[----:B------:R-:W-:-:S02]  /*240c0*/  FMUL R15, R11, c[0x0][0x188] ;  /* 0x000062000b0f7a20 */ /* 0x000fc40000400000 */
[----:B------:R-:W-:Y:S02]  /*240d0*/  FMUL R16, R16, c[0x0][0x188] ;  /* 0x0000620010107a20 */ /* 0x000fe40000400000 */
[----:B0-----:R-:W-:Y:S01]  /*240e0*/  FMUL R9, R14, c[0x0][0x188] ;  /* 0x000062000e097a20 */ /* 0x001fe20000400000 */
[----:B------:R-:W-:Y:S02]  /*240f0*/  FMNMX R15, R15, R7, !PT ;  /* 0x000000070f0f7209 */ /* 0x000fe40007800000 */
[----:B------:R-:W-:Y:S02]  /*24100*/  FMNMX R16, R16, R21, !PT ;  /* 0x0000001510107209 */ /* 0x000fe40007800000 */
[----:B------:R-:W-:Y:S01]  /*24110*/  FMNMX R9, R9, R23, !PT ;  /* 0x0000001709097209 */ /* 0x000fe20007800000 */
[----:B--2---:R0:W-:Y:S01]  /*24120*/  STL [R1+0x2220], R25 ;  /* 0x0022201901007387 */ /* 0x0041e20000100800 */
[----:B------:R-:W2:Y:S02]  /*24130*/  LDL.LU R5, [R1+0x225c] ;  /* 0x00225c0001057983 */ /* 0x000ea40000300800 */
[----:B------:R-:W4:Y:S02]  /*24140*/  LDL.LU R7, [R1+0x2258] ;  /* 0x0022580001077983 */ /* 0x000f240000300800 */
[----:B------:R-:W5:Y:S01]  /*24150*/  LDL.LU R21, [R1+0x2254] ;  /* 0x0022540001157983 */ /* 0x000f620000300800 */
[----:B------:R-:W4:Y:S01]  /*24160*/  LDL.LU R23, [R1+0x2250] ;  /* 0x0022500001177983 */ /* 0x000f220000300800 */
[----:B------:R-:W-:Y:S02]  /*24170*/  STL [R1+0xd0], R9 ;  /* 0x0000d00901007387 */ /* 0x000fe40000100800 */
[----:B---3--:R-:W-:Y:S02]  /*24180*/  STL [R1+0x2224], R27 ;  /* 0x0022241b01007387 */ /* 0x008fe40000100800 */
[----:B------:R-:W-:Y:S01]  /*24190*/  FMUL R4, R25, c[0x0][0x188] ;  /* 0x0000620019047a20 */ /* 0x000fe20000400000 */
[----:B------:R-:W-:-:S04]  /*241a0*/  FMNMX R2, R22, R2, !PT ;  /* 0x0000000216027209 */ /* 0x000fc80007800000 */
[----:B------:R-:W-:Y:S02]  /*241b0*/  FMNMX R22, R4, R8, !PT ;  /* 0x0000000804167209 */ /* 0x000fe40007800000 */
[----:B------:R-:W-:Y:S01]  /*241c0*/  FMNMX R3, R20, R3, !PT ;  /* 0x0000000314037209 */ /* 0x000fe20007800000 */
[----:B------:R-:W-:-:S05]  /*241d0*/  FMUL R20, R27, c[0x0][0x188] ;  /* 0x000062001b147a20 */ /* 0x000fca0000400000 */
[----:B0-----:R-:W-:Y:S02]  /*241e0*/  FMNMX R25, R20, R26, !PT ;  /* 0x0000001a14197209 */ /* 0x001fe40007800000 */
[----:B------:R-:W-:Y:S04]  /*241f0*/  SHFL.BFLY PT, R26, R2, 0x2, 0x1f ;  /* 0x0c401f00021a7f89 */ /* 0x000fe800000e0000 */
[----:B------:R-:W-:Y:S01]  /*24200*/  SHFL.BFLY PT, R20, R19, 0x2, 0x1f ;  /* 0x0c401f0013147f89 */ /* 0x000fe200000e0000 */
[----:B--2---:R-:W-:-:S03]  /*24210*/  FMUL R11, R5, c[0x0][0x188] ;  /* 0x00006200050b7a20 */ /* 0x004fc60000400000 */
[----:B------:R0:W-:Y:S04]  /*24220*/  STL [R1+0x2228], R5 ;  /* 0x0022280501007387 */ /* 0x0001e80000100800 */
[----:B0-----:R-:W2:Y:S01]  /*24230*/  LDL.LU R5, [R1+0xd0] ;  /* 0x0000d00001057983 */ /* 0x001ea20000300800 */
[----:B----4-:R-:W-:-:S05]  /*24240*/  FMUL R4, R23, c[0x0][0x188] ;  /* 0x0000620017047a20 */ /* 0x010fca0000400000 */
[----:B------:R-:W-:Y:S02]  /*24250*/  FMNMX R6, R4, R6, !PT ;  /* 0x0000000604067209 */ /* 0x000fe40007800000 */
[----:B------:R-:W0:Y:S01]  /*24260*/  SHFL.BFLY PT, R4, R0, 0x2, 0x1f ;  /* 0x0c401f0000047f89 */ /* 0x000e2200000e0000 */
[----:B------:R-:W-:Y:S02]  /*24270*/  FMUL R9, R7, c[0x0][0x188] ;  /* 0x0000620007097a20 */ /* 0x000fe40000400000 */
[----:B-----5:R-:W-:-:S03]  /*24280*/  FMUL R8, R21, c[0x0][0x188] ;  /* 0x0000620015087a20 */ /* 0x020fc60000400000 */
[----:B------:R-:W-:Y:S02]  /*24290*/  FMNMX R17, R9, R17, !PT ;  /* 0x0000001109117209 */ /* 0x000fe40007800000 */
[----:B------:R-:W-:Y:S02]  /*242a0*/  FMNMX R9, R8, R10, !PT ;  /* 0x0000000a08097209 */ /* 0x000fe40007800000 */
[----:B------:R-:W1:Y:S01]  /*242b0*/  SHFL.BFLY PT, R10, R28, 0x2, 0x1f ;  /* 0x0c401f001c0a7f89 */ /* 0x000e6200000e0000 */
[----:B0-----:R-:W-:-:S03]  /*242c0*/  FMNMX R4, R0, R4, !PT ;  /* 0x0000000400047209 */ /* 0x001fc60007800000 */
[----:B------:R-:W0:Y:S04]  /*242d0*/  SHFL.BFLY PT, R0, R19, 0x2, 0x1f ;  /* 0x0c401f0013007f89 */ /* 0x000e2800000e0000 */
[----:B------:R-:W-:Y:S01]  /*242e0*/  STL [R1+0x222c], R7 ;  /* 0x00222c0701007387 */ /* 0x000fe20000100800 */
[----:B------:R3:W-:Y:S02]  /*242f0*/  STL [R1+0x2230], R21 ;  /* 0x0022301501007387 */ /* 0x0007e40000100800 */
[----:B------:R-:W-:Y:S01]  /*24300*/  STL [R1+0x2234], R23 ;  /* 0x0022341701007387 */ /* 0x000fe20000100800 */
[----:B------:R-:W4:Y:S01]  /*24310*/  SHFL.BFLY PT, R8, R29, 0x2, 0x1f ;  /* 0x0c401f001d087f89 */ /* 0x000f2200000e0000 */
[----:B-1----:R-:W-:Y:S02]  /*24320*/  FMNMX R10, R28, R10, !PT ;  /* 0x0000000a1c0a7209 */ /* 0x002fe40007800000 */
[----:B------:R-:W-:Y:S01]  /*24330*/  FMNMX R26, R2, R26, !PT ;  /* 0x0000001a021a7209 */ /* 0x000fe20007800000 */
[----:B------:R-:W-:Y:S04]  /*24340*/  STL [R1+0x2238], R12 ;  /* 0x0022380c01007387 */ /* 0x000fe80000100800 */
[----:B------:R-:W1:Y:S01]  /*24350*/  SHFL.BFLY PT, R2, R15, 0x2, 0x1f ;  /* 0x0c401f000f027f89 */ /* 0x000e6200000e0000 */
[----:B------:R-:W-:Y:S01]  /*24360*/  STL [R1+0x2240], R14 ;  /* 0x0022400e01007387 */ /* 0x000fe20000100800 */
[----:B---3--:R-:W-:Y:S01]  /*24370*/  FMNMX R21, R11, R24, !PT ;  /* 0x000000180b157209 */ /* 0x008fe20007800000 */
[----:B------:R-:W3:Y:S01]  /*24380*/  SHFL.BFLY PT, R14, R10, 0x1, 0x1f ;  /* 0x0c201f000a0e7f89 */ /* 0x000ee200000e0000 */
[----:B------:R-:W5:Y:S01]  /*24390*/  SHFL.BFLY PT, R24, R3, 0x2, 0x1f ;  /* 0x0c401f0003187f89 */ /* 0x000f6200000e0000 */
[----:B0-----:R-:W-:-:S03]  /*243a0*/  FMNMX R19, R19, R0, !PT ;  /* 0x0000000013137209 */ /* 0x001fc60007800000 */
[----:B------:R-:W0:Y:S04]  /*243b0*/  SHFL.BFLY PT, R0, R16, 0x2, 0x1f ;  /* 0x0c401f0010007f89 */ /* 0x000e2800000e0000 */
[----:B------:R1:W-:Y:S01]  /*243c0*/  SHFL.BFLY PT, R7, R15, 0x2, 0x1f ;  /* 0x0c401f000f077f89 */ /* 0x0003e200000e0000 */
[----:B----4-:R-:W-:-:S03]  /*243d0*/  FMNMX R8, R29, R8, !PT ;  /* 0x000000081d087209 */ /* 0x010fc60007800000 */
[----:B------:R-:W-:Y:S04]  /*243e0*/  SHFL.BFLY PT, R11, R18, 0x2, 0x1f ;  /* 0x0c401f00120b7f89 */ /* 0x000fe800000e0000 */
[----:B------:R0:W-:Y:S04]  /*243f0*/  SHFL.BFLY PT, R20, R16, 0x2, 0x1f ;  /* 0x0c401f0010147f89 */ /* 0x0001e800000e0000 */
[----:B------:R-:W-:Y:S01]  /*24400*/  STL [R1+0x223c], R13 ;  /* 0x00223c0d01007387 */ /* 0x000fe20000100800 */
[----:B------:R-:W-:Y:S01]  /*24410*/  SHFL.BFLY PT, R7, R22, 0x2, 0x1f ;  /* 0x0c401f0016077f89 */ /* 0x000fe200000e0000 */
[----:B-1----:R-:W-:-:S02]  /*24420*/  FMNMX R15, R15, R2, !PT ;  /* 0x000000020f0f7209 */ /* 0x002fc40007800000 */
[----:B---3--:R-:W-:Y:S01]  /*24430*/  STL [R1+0x2248], R14 ;  /* 0x0022480e01007387 */ /* 0x008fe20000100800 */
[----:B-----5:R-:W-:Y:S01]  /*24440*/  FMNMX R24, R3, R24, !PT ;  /* 0x0000001803187209 */ /* 0x020fe20007800000 */
[----:B------:R-:W-:Y:S02]  /*24450*/  STL [R1+0x2244], R10 ;  /* 0x0022440a01007387 */ /* 0x000fe40000100800 */
[----:B------:R-:W-:Y:S04]  /*24460*/  SHFL.BFLY PT, R7, R6, 0x2, 0x1f ;  /* 0x0c401f0006077f89 */ /* 0x000fe800000e0000 */
[----:B------:R-:W-:Y:S01]  /*24470*/  SHFL.BFLY PT, R13, R8, 0x1, 0x1f ;  /* 0x0c201f00080d7f89 */ /* 0x000fe200000e0000 */
[----:B------:R-:W-:Y:S02]  /*24480*/  STL [R1+0x224c], R8 ;  /* 0x00224c0801007387 */ /* 0x000fe40000100800 */
[----:B------:R-:W-:Y:S02]  /*24490*/  SHFL.BFLY PT, R8, R4, 0x1, 0x1f ;  /* 0x0c201f0004087f89 */ /* 0x000fe400000e0000 */
[----:B------:R-:W-:Y:S01]  /*244a0*/  SHFL.BFLY PT, R14, R26, 0x1, 0x1f ;  /* 0x0c201f001a0e7f89 */ /* 0x000fe200000e0000 */
[----:B------:R-:W-:Y:S01]  /*244b0*/  SHFL.BFLY PT, R10, R24, 0x1, 0x1f ;  /* 0x0c201f00180a7f89 */ /* 0x000fe200000e0000 */
[----:B0-----:R-:W-:-:S03]  /*244c0*/  FMNMX R16, R16, R0, !PT ;  /* 0x0000000010107209 */ /* 0x001fc60007800000 */
[----:B------:R-:W0:Y:S02]  /*244d0*/  SHFL.BFLY PT, R0, R22, 0x2, 0x1f ;  /* 0x0c401f0016007f89 */ /* 0x000e2400000e0000 */
[----:B0-----:R-:W-:Y:S01]  /*244e0*/  FMNMX R22, R22, R0, !PT ;  /* 0x0000000016167209 */ /* 0x001fe20007800000 */
[----:B------:R-:W-:Y:S02]  /*244f0*/  FMNMX R0, R6, R7, !PT ;  /* 0x0000000706007209 */ /* 0x000fe40007800000 */
[----:B------:R0:W-:Y:S04]  /*24500*/  SHFL.BFLY PT, R7, R26, 0x1, 0x1f ;  /* 0x0c201f001a077f89 */ /* 0x0001e800000e0000 */
[----:B------:R1:W-:Y:S01]  /*24510*/  SHFL.BFLY PT, R6, R24, 0x1, 0x1f ;  /* 0x0c201f0018067f89 */ /* 0x0003e200000e0000 */
[----:B0-----:R-:W-:-:S02]  /*24520*/  FMNMX R26, R26, R14, !PT ;  /* 0x0000000e1a1a7209 */ /* 0x001fc40007800000 */
[----:B-1----:R-:W-:Y:S01]  /*24530*/  FMNMX R24, R24, R10, !PT ;  /* 0x0000000a18187209 */ /* 0x002fe20007800000 */
[----:B--2---:R-:W-:Y:S04]  /*24540*/  SHFL.BFLY PT, R11, R5, 0x2, 0x1f ;  /* 0x0c401f00050b7f89 */ /* 0x004fe800000e0000 */
[----:B------:R-:W0:Y:S01]  /*24550*/  SHFL.BFLY PT, R2, R5, 0x2, 0x1f ;  /* 0x0c401f0005027f89 */ /* 0x000e2200000e0000 */
[----:B------:R-:W1:Y:S01]  /*24560*/  SHFL.BFLY PT, R11, R9, 0x2, 0x1f ;  /* 0x0c401f00090b7f89 */ /* 0x000e6200000e0000 */
[----:B0-----:R-:W-:Y:S01]  /*24570*/  FMNMX R5, R5, R2, !PT ;  /* 0x0000000205057209 */ /* 0x001fe20007800000 */
[----:B-1----:R-:W-:Y:S02]  /*24580*/  FMNMX R2, R9, R11, !PT ;  /* 0x0000000b09027209 */ /* 0x002fe40007800000 */
[----:B------:R0:W-:Y:S02]  /*24590*/  SHFL.BFLY PT, R9, R4, 0x1, 0x1f ;  /* 0x0c201f0004097f89 */ /* 0x0001e400000e0000 */
[----:B0-----:R-:W-:-:S02]  /*245a0*/  FMNMX R4, R4, R8, !PT ;  /* 0x0000000804047209 */ /* 0x001fc40007800000 */
[----:B------:R-:W2:Y:S01]  /*245b0*/  LDL.LU R8, [R1+0x224c] ;  /* 0x00224c0001087983 */ /* 0x000ea20000300800 */
[----:B------:R-:W3:Y:S02]  /*245c0*/  LDL.LU R14, [R1+0x2248] ;  /* 0x00224800010e7983 */ /* 0x000ee40000300800 */
[----:B------:R-:W3:Y:S01]  /*245d0*/  LDL.LU R10, [R1+0x2244] ;  /* 0x00224400010a7983 */ /* 0x000ee20000300800 */
[----:B------:R-:W0:Y:S04]  /*245e0*/  SHFL.BFLY PT, R3, R18, 0x2, 0x1f ;  /* 0x0c401f0012037f89 */ /* 0x000e2800000e0000 */
[----:B------:R-:W1:Y:S04]  /*245f0*/  SHFL.BFLY PT, R20, R17, 0x2, 0x1f ;  /* 0x0c401f0011147f89 */ /* 0x000e6800000e0000 */
[----:B------:R-:W4:Y:S04]  /*24600*/  SHFL.BFLY PT, R23, R21, 0x2, 0x1f ;  /* 0x0c401f0015177f89 */ /* 0x000f2800000e0000 */
[----:B------:R-:W5:Y:S04]  /*24610*/  SHFL.BFLY PT, R27, R25, 0x2, 0x1f ;  /* 0x0c401f00191b7f89 */ /* 0x000f6800000e0000 */
[----:B------:R-:W-:Y:S04]  /*24620*/  SHFL.BFLY PT, R12, R19, 0x1, 0x1f ;  /* 0x0c201f00130c7f89 */ /* 0x000fe800000e0000 */
[----:B------:R-:W-:Y:S01]  /*24630*/  SHFL.BFLY PT, R7, R5, 0x1, 0x1f ;  /* 0x0c201f0005077f89 */ /* 0x000fe200000e0000 */
[----:B0-----:R-:W-:Y:S01]  /*24640*/  FMNMX R18, R18, R3, !PT ;  /* 0x0000000312127209 */ /* 0x001fe20007800000 */
[----:B-1----:R-:W-:-:S02]  /*24650*/  FMNMX R3, R17, R20, !PT ;  /* 0x0000001411037209 */ /* 0x002fc40007800000 */
[----:B------:R-:W0:Y:S01]  /*24660*/  SHFL.BFLY PT, R17, R15, 0x1, 0x1f ;  /* 0x0c201f000f117f89 */ /* 0x000e2200000e0000 */
[----:B----4-:R-:W-:Y:S02]  /*24670*/  FMNMX R28, R21, R23, !PT ;  /* 0x00000017151c7209 */ /* 0x010fe40007800000 */
[----:B------:R-:W1:Y:S01]  /*24680*/  SHFL.BFLY PT, R23, R18, 0x1, 0x1f ;  /* 0x0c201f0012177f89 */ /* 0x000e6200000e0000 */
[----:B-----5:R-:W-:Y:S01]  /*24690*/  FMNMX R29, R25, R27, !PT ;  /* 0x0000001b191d7209 */ /* 0x020fe20007800000 */
[----:B------:R-:W4:Y:S04]  /*246a0*/  SHFL.BFLY PT, R21, R16, 0x1, 0x1f ;  /* 0x0c201f0010157f89 */ /* 0x000f2800000e0000 */
[----:B------:R-:W5:Y:S04]  /*246b0*/  SHFL.BFLY PT, R27, R22, 0x1, 0x1f ;  /* 0x0c201f00161b7f89 */ /* 0x000f6800000e0000 */
[----:B------:R-:W1:Y:S04]  /*246c0*/  SHFL.BFLY PT, R25, R29, 0x1, 0x1f ;  /* 0x0c201f001d197f89 */ /* 0x000e6800000e0000 */
[----:B------:R-:W4:Y:S04]  /*246d0*/  SHFL.BFLY PT, R11, R28, 0x1, 0x1f ;  /* 0x0c201f001c0b7f89 */ /* 0x000f2800000e0000 */
[----:B------:R-:W4:Y:S01]  /*246e0*/  SHFL.BFLY PT, R9, R3, 0x1, 0x1f ;  /* 0x0c201f0003097f89 */ /* 0x000f2200000e0000 */
[----:B0-----:R-:W-:-:S03]  /*246f0*/  FMNMX R17, R15, R17, !PT ;  /* 0x000000110f117209 */ /* 0x001fc60007800000 */
[----:B------:R-:W0:Y:S01]  /*24700*/  S2R R15, SR_TID.X ;  /* 0x00000000000f7919 */ /* 0x000e220000002100 */
[----:B------:R-:W-:Y:S02]  /*24710*/  FMNMX R19, R19, R12, !PT ;  /* 0x0000000c13137209 */ /* 0x000fe40007800000 */
[----:B------:R-:W-:Y:S01]  /*24720*/  FMNMX R5, R5, R7, !PT ;  /* 0x0000000705057209 */ /* 0x000fe20007800000 */
[----:B------:R-:W0:Y:S01]  /*24730*/  SHFL.BFLY PT, R20, R2, 0x1, 0x1f ;  /* 0x0c201f0002147f89 */ /* 0x000e2200000e0000 */
[----:B-1----:R-:W-:-:S03]  /*24740*/  FMNMX R18, R18, R23, !PT ;  /* 0x0000001712127209 */ /* 0x002fc60007800000 */
[----:B------:R-:W1:Y:S01]  /*24750*/  SHFL.BFLY PT, R6, R0, 0x1, 0x1f ;  /* 0x0c201f0000067f89 */ /* 0x000e6200000e0000 */
[----:B----4-:R-:W-:Y:S02]  /*24760*/  FMNMX R16, R16, R21, !PT ;  /* 0x0000001510107209 */ /* 0x010fe40007800000 */
[----:B-----5:R-:W-:Y:S02]  /*24770*/  FMNMX R22, R22, R27, !PT ;  /* 0x0000001b16167209 */ /* 0x020fe40007800000 */
[----:B------:R-:W-:Y:S02]  /*24780*/  FMNMX R29, R29, R25, !PT ;  /* 0x000000191d1d7209 */ /* 0x000fe40007800000 */
[----:B------:R-:W-:Y:S02]  /*24790*/  FMNMX R28, R28, R11, !PT ;  /* 0x0000000b1c1c7209 */ /* 0x000fe40007800000 */
[----:B------:R-:W-:Y:S02]  /*247a0*/  FMNMX R3, R3, R9, !PT ;  /* 0x0000000903037209 */ /* 0x000fe40007800000 */
[----:B0-----:R-:W-:-:S02]  /*247b0*/  FMNMX R2, R2, R20, !PT ;  /* 0x0000001402027209 */ /* 0x001fc40007800000 */
[----:B-1----:R-:W-:Y:S02]  /*247c0*/  FMNMX R0, R0, R6, !PT ;  /* 0x0000000600007209 */ /* 0x002fe40007800000 */
[----:B--2---:R-:W-:Y:S02]  /*247d0*/  FMNMX R8, R8, R13, !PT ;  /* 0x0000000d08087209 */ /* 0x004fe40007800000 */
[----:B---3--:R-:W-:Y:S02]  /*247e0*/  FMNMX R10, R10, R14, !PT ;  /* 0x0000000e0a0a7209 */ /* 0x008fe40007800000 */
[----:B------:R-:W2:Y:S01]  /*247f0*/  LDL.LU R14, [R1+0x2240] ;  /* 0x00224000010e7983 */ /* 0x000ea20000300800 */
[----:B------:R-:W3:Y:S02]  /*24800*/  LDL.LU R13, [R1+0x223c] ;  /* 0x00223c00010d7983 */ /* 0x000ee40000300800 */
[----:B------:R-:W4:Y:S02]  /*24810*/  LDL.LU R12, [R1+0x2238] ;  /* 0x00223800010c7983 */ /* 0x000f240000300800 */
[----:B------:R-:W5:Y:S01]  /*24820*/  LDL.LU R23, [R1+0x2234] ;  /* 0x0022340001177983 */ /* 0x000f620000300800 */
[----:B------:R-:W2:Y:S01]  /*24830*/  LDL.LU R21, [R1+0x2230] ;  /* 0x0022300001157983 */ /* 0x000ea20000300800 */
[----:B------:R-:W2:Y:S02]  /*24840*/  LDL.LU R7, [R1+0x222c] ;  /* 0x00222c0001077983 */ /* 0x000ea40000300800 */
[----:B------:R0:W-:Y:S02]  /*24850*/  STL [R1+0x34], R5 ;  /* 0x0000340501007387 */ /* 0x0001e40000100800 */
[----:B0-----:R-:W2:Y:S01]  /*24860*/  LDL.LU R5, [R1+0x2228] ;  /* 0x0022280001057983 */ /* 0x001ea20000300800 */
[----:B------:R-:W2:Y:S02]  /*24870*/  LDL.LU R27, [R1+0x2224] ;  /* 0x00222400011b7983 */ /* 0x000ea40000300800 */
[----:B------:R0:W-:Y:S02]  /*24880*/  STL [R1+0x30], R22 ;  /* 0x0000301601007387 */ /* 0x0001e40000100800 */
[----:B------:R-:W2:Y:S01]  /*24890*/  LDL.LU R25, [R1+0x2220] ;  /* 0x0022200001197983 */ /* 0x000ea20000300800 */
[----:B------:R-:W2:Y:S01]  /*248a0*/  LDL.LU R11, [R1+0x221c] ;  /* 0x00221c00010b7983 */ /* 0x000ea20000300800 */
[----:B------:R-:W2:Y:S01]  /*248b0*/  LDL.LU R9, [R1+0x2218] ;  /* 0x0022180001097983 */ /* 0x000ea20000300800 */
[C---:B0-----:R-:W-:Y:S01]  /*248c0*/  LOP3.LUT R22, R15.reuse, 0x1c, RZ, 0xc0, !PT ;  /* 0x0000001c0f167812 */ /* 0x041fe200078ec0ff */
[----:B------:R-:W-:-:S04]  /*248d0*/  LOP3.LUT R15, R15, 0x7f, RZ, 0xc0, !PT ;  /* 0x0000007f0f0f7812 */ /* 0x000fc800078ec0ff */
[----:B------:R-:W-:Y:S02]  /*248e0*/  SHF.R.U32.HI R15, RZ, 0x3, R15 ;  /* 0x00000003ff0f7819 */ /* 0x000fe4000001160f */
[----:B------:R-:W-:Y:S02]  /*248f0*/  SHF.L.U32 R22, R22, 0x2, RZ ;  /* 0x0000000216167819 */ /* 0x000fe400000006ff */
[----:B------:R-:W-:-:S04]  /*24900*/  LOP3.LUT R15, R15, 0xc, RZ, 0xc0, !PT ;  /* 0x0000000c0f0f7812 */ /* 0x000fc800078ec0ff */
[----:B------:R-:W-:Y:S02]  /*24910*/  IADD3 R15, R22, R15, RZ ;  /* 0x0000000f160f7210 */ /* 0x000fe40007ffe0ff */
[----:B------:R-:W2:Y:S01]  /*24920*/  LDL.LU R22, [R1+0x2214] ;  /* 0x0022140001167983 */ /* 0x000ea20000300800 */
[----:B------:R-:W2:Y:S02]  /*24930*/  LDL.LU R20, [R1+0x2210] ;  /* 0x0022100001147983 */ /* 0x000ea40000300800 */
[----:B------:R-:W2:Y:S01]  /*24940*/  LDL.LU R6, [R1+0x220c] ;  /* 0x00220c0001067983 */ /* 0x000ea20000300800 */
[----:B------:R0:W-:Y:S01]  /*24950*/  @!P0 STS [R15+0x10000], R4 ;  /* 0x010000040f008388 */ /* 0x0001e20000000800 */
[----:B------:R1:W-:Y:S02]  /*24960*/  @!P0 STS [R15+0x10080], R26 ;  /* 0x0100801a0f008388 */ /* 0x0003e40000000800 */
[----:B------:R1:W-:Y:S02]  /*24970*/  @!P0 STS [R15+0x10100], R24 ;  /* 0x010100180f008388 */ /* 0x0003e40000000800 */
[----:B------:R1:W-:Y:S01]  /*24980*/  @!P0 STS [R15+0x10180], R10 ;  /* 0x0101800a0f008388 */ /* 0x0003e20000000800 */
[----:B------:R1:W-:Y:S01]  /*24990*/  @!P0 STS [R15+0x10200], R8 ;  /* 0x010200080f008388 */ /* 0x0003e20000000800 */
[----:B------:R1:W-:Y:S03]  /*249a0*/  @!P0 STS [R15+0x10280], R19 ;  /* 0x010280130f008388 */ /* 0x0003e60000000800 */
[----:B0-----:R-:W2:Y:S01]  /*249b0*/  LDL.LU R4, [R1+0x2208] ;  /* 0x0022080001047983 */ /* 0x001ea20000300800 */
[----:B-1----:R-:W2:Y:S03]  /*249c0*/  LDL.LU R26, [R1+0x2204] ;  /* 0x00220400011a7983 */ /* 0x002ea60000300800 */
[----:B------:R-:W2:Y:S01]  /*249d0*/  LDL.LU R24, [R1+0x2200] ;  /* 0x0022000001187983 */ /* 0x000ea20000300800 */
[----:B------:R-:W2:Y:S03]  /*249e0*/  LDL.LU R10, [R1+0x21fc] ;  /* 0x0021fc00010a7983 */ /* 0x000ea60000300800 */
[----:B------:R-:W2:Y:S01]  /*249f0*/  LDL.LU R8, [R1+0x21f8] ;  /* 0x0021f80001087983 */ /* 0x000ea20000300800 */
[----:B------:R-:W2:Y:S03]  /*24a00*/  LDL.LU R19, [R1+0x21f4] ;  /* 0x0021f40001137983 */ /* 0x000ea60000300800 */
[----:B------:R0:W-:Y:S01]  /*24a10*/  @!P0 STS [R15+0x10300], R18 ;  /* 0x010300120f008388 */ /* 0x0001e20000000800 */
[----:B------:R1:W-:Y:S03]  /*24a20*/  @!P0 STS [R15+0x10380], R17 ;  /* 0x010380110f008388 */ /* 0x0003e60000000800 */
[----:B0-----:R-:W2:Y:S01]  /*24a30*/  LDL.LU R18, [R1+0x21f0] ;  /* 0x0021f00001127983 */ /* 0x001ea20000300800 */
[----:B-1----:R-:W2:Y:S02]  /*24a40*/  LDL.LU R17, [R1+0x21ec] ;  /* 0x0021ec0001117983 */ /* 0x002ea40000300800 */
[----:B------:R0:W-:Y:S02]  /*24a50*/  @!P0 STS [R15+0x10400], R16 ;  /* 0x010400100f008388 */ /* 0x0001e40000000800 */
[----:B0-----:R-:W3:Y:S04]  /*24a60*/  LDL.LU R16, [R1+0x21e8] ;  /* 0x0021e80001107983 */ /* 0x001ee80000300800 */
[----:B--2---:R0:W-:Y:S04]  /*24a70*/  STL [R1+0x21e4], R17 ;  /* 0x0021e41101007387 */ /* 0x0041e80000100800 */
[----:B0-----:R-:W2:Y:S04]  /*24a80*/  LDL.LU R17, [R1+0x34] ;  /* 0x0000340001117983 */ /* 0x001ea80000300800 */
[----:B--2---:R0:W-:Y:S04]  /*24a90*/  @!P0 STS [R15+0x10480], R17 ;  /* 0x010480110f008388 */ /* 0x0041e80000000800 */
[----:B0-----:R-:W2:Y:S01]  /*24aa0*/  LDL.LU R17, [R1+0x21e4] ;  /* 0x0021e40001117983 */ /* 0x001ea20000300800 */
[----:B------:R0:W-:Y:S03]  /*24ab0*/  STL [R1+0x21e0], R20 ;  /* 0x0021e01401007387 */ /* 0x0001e60000100800 */
[----:B0-----:R-:W2:Y:S01]  /*24ac0*/  LDL.LU R20, [R1+0x30] ;  /* 0x0000300001147983 */ /* 0x001ea20000300800 */
[----:B------:R-:W-:Y:S02]  /*24ad0*/  STL [R1+0x21dc], R21 ;  /* 0x0021dc1501007387 */ /* 0x000fe40000100800 */
[----:B------:R-:W-:Y:S02]  /*24ae0*/  STL [R1+0x21d8], R18 ;  /* 0x0021d81201007387 */ /* 0x000fe40000100800 */
[----:B------:R0:W-:Y:S02]  /*24af0*/  STL [R1+0x21d4], R19 ;  /* 0x0021d41301007387 */ /* 0x0001e40000100800 */
[----:B0-----:R-:W0:Y:S02]  /*24b00*/  S2R R19, SR_TID.X ;  /* 0x0000000000137919 */ /* 0x001e240000002100 */
[----:B0-----:R-:W-:-:S02]  /*24b10*/  LOP3.LUT R18, R19, 0x7f, RZ, 0xc0, !PT ;  /* 0x0000007f13127812 */ /* 0x001fc400078ec0ff */
[----:B------:R0:W-:Y:S01]  /*24b20*/  STL [R1+0x21d0], R22 ;  /* 0x0021d01601007387 */ /* 0x0001e20000100800 */
[----:B-----5:R-:W-:Y:S03]  /*24b30*/  STL [R1+0x21cc], R23 ;  /* 0x0021cc1701007387 */ /* 0x020fe60000100800 */
[----:B0-----:R-:W5:Y:S04]  /*24b40*/  LDL.LU R22, [R1+0x90] ;  /* 0x0000900001167983 */ /* 0x001f680000300800 */
[----:B--2---:R-:W-:Y:S01]  /*24b50*/  @!P0 STS [R15+0x10500], R20 ;  /* 0x010500140f008388 */ /* 0x004fe20000000800 */
[----:B------:R-:W-:Y:S02]  /*24b60*/  @!P0 STS [R15+0x10580], R29 ;  /* 0x0105801d0f008388 */ /* 0x000fe40000000800 */
[----:B------:R-:W-:Y:S02]  /*24b70*/  @!P0 STS [R15+0x10600], R28 ;  /* 0x0106001c0f008388 */ /* 0x000fe40000000800 */
[----:B------:R-:W-:Y:S01]  /*24b80*/  @!P0 STS [R15+0x10680], R3 ;  /* 0x010680030f008388 */ /* 0x000fe20000000800 */
[----:B------:R-:W-:Y:S01]  /*24b90*/  @!P0 STS [R15+0x10700], R2 ;  /* 0x010700020f008388 */ /* 0x000fe20000000800 */
[----:B------:R-:W-:Y:S02]  /*24ba0*/  @!P0 STS [R15+0x10780], R0 ;  /* 0x010780000f008388 */ /* 0x000fe40000000800 */
[----:B------:R-:W-:Y:S06]  /*24bb0*/  BAR.SYNC.DEFER_BLOCKING 0x0 ;  /* 0x0000000000007b1d */ /* 0x000fec0000010000 */
[----:B------:R-:W0:Y:S04]  /*24bc0*/  LDS R3, [R18.X4+0x10000] ;  /* 0x0100000012037984 */ /* 0x000e280000004800 */
[----:B------:R-:W1:Y:S04]  /*24bd0*/  LDS R2, [R18.X4+0x10200] ;  /* 0x0102000012027984 */ /* 0x000e680000004800 */
[----:B------:R-:W2:Y:S04]  /*24be0*/  LDS R0, [R18.X4+0x10400] ;  /* 0x0104000012007984 */ /* 0x000ea80000004800 */
[----:B------:R-:W3:Y:S04]  /*24bf0*/  LDS R28, [R18.X4+0x10600] ;  /* 0x01060000121c7984 */ /* 0x000ee80000004800 */
[----:B0-----:R-:W0:Y:S04]  /*24c00*/  SHFL.BFLY PT, R29, R3, 0x2, 0x1f ;  /* 0x0c401f00031d7f89 */ /* 0x001e2800000e0000 */
[----:B-1----:R-:W1:Y:S04]  /*24c10*/  SHFL.BFLY PT, R21, R2, 0x2, 0x1f ;  /* 0x0c401f0002157f89 */ /* 0x002e6800000e0000 */
[----:B--2---:R-:W2:Y:S04]  /*24c20*/  SHFL.BFLY PT, R20, R0, 0x2, 0x1f ;  /* 0x0c401f0000147f89 */ /* 0x004ea800000e0000 */
[----:B---3--:R-:W3:Y:S01]  /*24c30*/  SHFL.BFLY PT, R15, R28, 0x2, 0x1f ;  /* 0x0c401f001c0f7f89 */ /* 0x008ee200000e0000 */
[----:B0-----:R-:W-:Y:S01]  /*24c40*/  FMNMX R29, R3, R29, !PT ;  /* 0x0000001d031d7209 */ /* 0x001fe20007800000 */
[----:B-1----:R-:W-:Y:S01]  /*24c50*/  FMNMX R3, R2, R21, !PT ;  /* 0x0000001502037209 */ /* 0x002fe20007800000 */
[----:B--2---:R-:W-:-:S03]  /*24c60*/  FMNMX R2, R0, R20, !PT ;  /* 0x0000001400027209 */ /* 0x004fc60007800000 */
[----:B------:R-:W0:Y:S01]  /*24c70*/  SHFL.BFLY PT, R21, R29, 0x1, 0x1f ;  /* 0x0c201f001d157f89 */ /* 0x000e2200000e0000 */
[----:B---3--:R-:W-:Y:S02]  /*24c80*/  FMNMX R0, R28, R15, !PT ;  /* 0x0000000f1c007209 */ /* 0x008fe40007800000 */
[----:B------:R-:W1:Y:S01]  /*24c90*/  SHFL.BFLY PT, R28, R3, 0x1, 0x1f ;  /* 0x0c201f00031c7f89 */ /* 0x000e6200000e0000 */
[----:B------:R-:W2:Y:S01]  /*24ca0*/  LDL.LU R20, [R1+0x94] ;  /* 0x0000940001147983 */ /* 0x000ea20000300800 */
[----:B0-----:R-:W-:-:S03]  /*24cb0*/  FMNMX R29, R29, R21, !PT ;  /* 0x000000151d1d7209 */ /* 0x001fc60007800000 */
[----:B------:R-:W3:Y:S01]  /*24cc0*/  LDL R21, [R1+0x200] ;  /* 0x0002000001157983 */ /* 0x000ee20000100800 */
[----:B-1----:R-:W-:Y:S02]  /*24cd0*/  FMNMX R3, R3, R28, !PT ;  /* 0x0000001c03037209 */ /* 0x002fe40007800000 */
[----:B------:R-:W2:Y:S01]  /*24ce0*/  LDL.LU R28, [R1+0xb0] ;  /* 0x0000b000011c7983 */ /* 0x000ea20000300800 */
[----:B------:R-:W0:Y:S04]  /*24cf0*/  SHFL.BFLY PT, R23, R2, 0x1, 0x1f ;  /* 0x0c201f0002177f89 */ /* 0x000e2800000e0000 */
[----:B------:R-:W1:Y:S04]  /*24d00*/  SHFL.BFLY PT, R15, R0, 0x1, 0x1f ;  /* 0x0c201f00000f7f89 */ /* 0x000e6800000e0000 */
[----:B------:R0:W-:Y:S01]  /*24d10*/  @!P0 STS [R18.X4+0x10000], R29 ;  /* 0x0100001d12008388 */ /* 0x0001e20000004800 */
[----:B------:R-:W-:Y:S01]  /*24d20*/  @!P0 STS [R18.X4+0x10200], R3 ;  /* 0x0102000312008388 */ /* 0x000fe20000004800 */
[----:B0-----:R-:W-:-:S02]  /*24d30*/  FMNMX R2, R2, R23, !PT ;  /* 0x0000001702027209 */ /* 0x001fc40007800000 */
[----:B-1----:R-:W-:Y:S01]  /*24d40*/  FMNMX R0, R0, R15, !PT ;  /* 0x0000000f00007209 */ /* 0x002fe20007800000 */
[----:B------:R-:W-:Y:S01]  /*24d50*/  LOP3.LUT R23, R19, 0x1c, RZ, 0xc0, !PT ;  /* 0x0000001c13177812 */ /* 0x000fe200078ec0ff */
[----:B------:R-:W4:Y:S04]  /*24d60*/  LDL.LU R15, [R1+0xbc] ;  /* 0x0000bc00010f7983 */ /* 0x000f280000300800 */
[----:B------:R-:W-:Y:S01]  /*24d70*/  @!P0 STS [R18.X4+0x10400], R2 ;  /* 0x0104000212008388 */ /* 0x000fe20000004800 */
[----:B------:R0:W-:Y:S02]  /*24d80*/  @!P0 STS [R18.X4+0x10600], R0 ;  /* 0x0106000012008388 */ /* 0x0001e40000004800 */
[----:B------:R-:W-:Y:S06]  /*24d90*/  BAR.SYNC.DEFER_BLOCKING 0x0 ;  /* 0x0000000000007b1d */ /* 0x000fec0000010000 */
[----:B------:R-:W4:Y:S01]  /*24da0*/  LDL R19, [R1+0x204] ;  /* 0x0002040001137983 */ /* 0x000f220000100800 */
[----:B------:R-:W4:Y:S04]  /*24db0*/  LDL.LU R29, [R1+0x98] ;  /* 0x00009800011d7983 */ /* 0x000f280000300800 */
[----:B0-----:R-:W4:Y:S04]  /*24dc0*/  LDL.LU R18, [R1+0x9c] ;  /* 0x00009c0001127983 */ /* 0x001f280000300800 */
[----:B------:R-:W3:Y:S04]  /*24dd0*/  LDS R0, [R23.X4+0x10000] ;  /* 0x0100000017007984 */ /* 0x000ee80000004800 */
[----:B------:R-:W4:Y:S04]  /*24de0*/  LDS R2, [R23.X4+0x10080] ;  /* 0x0100800017027984 */ /* 0x000f280000004800 */
[----:B------:R-:W0:Y:S01]  /*24df0*/  LDS R3, [R23.X4+0x10100] ;  /* 0x0101000017037984 */ /* 0x000e220000004800 */
[----:B---3--:R-:W-:-:S05]  /*24e00*/  FMNMX R21, R0, R21, !PT ;  /* 0x0000001500157209 */ /* 0x008fca0007800000 */
[--C-:B--2---:R-:W-:Y:S01]  /*24e10*/  FFMA R0, R28, c[0x0][0x188], -R21.reuse ;  /* 0x000062001c007a23 */ /* 0x104fe20000000815 */
[----:B------:R-:W-:Y:S03]  /*24e20*/  STL [R1+0x6fc], R21 ;  /* 0x0006fc1501007387 */ /* 0x000fe60000100800 */
[----:B------:R-:W-:Y:S02]  /*24e30*/  FMUL R28, R0, 1.4426950216293334961 ;  /* 0x3fb8aa3b001c7820 */ /* 0x000fe40000400000 */
[----:B------:R-:W2:Y:S04]  /*24e40*/  LDL.LU R0, [R1+0xb4] ;  /* 0x0000b40001007983 */ /* 0x000ea80000300800 */
[----:B------:R-:W1:Y:S02]  /*24e50*/  MUFU.EX2 R28, R28 ;  /* 0x0000001c001c7308 */ /* 0x000e640000000800 */
[----:B-1----:R1:W-:Y:S01]  /*24e60*/  STL [R1+0x8b0], R28 ;  /* 0x0008b01c01007387 */ /* 0x0023e20000100800 */
[----:B--2---:R-:W-:-:S04]  /*24e70*/  FFMA R0, R0, c[0x0][0x188], -R21 ;  /* 0x0000620000007a23 */ /* 0x004fc80000000815 */
[----:B-1----:R-:W-:Y:S02]  /*24e80*/  FMUL R28, R0, 1.4426950216293334961 ;  /* 0x3fb8aa3b001c7820 */ /* 0x002fe40000400000 */
[----:B-----5:R-:W-:Y:S02]  /*24e90*/  FFMA R0, R22, c[0x0][0x188], -R21 ;  /* 0x0000620016007a23 */ /* 0x020fe40000000815 */
[----:B------:R1:W2:Y:S02]  /*24ea0*/  MUFU.EX2 R22, R28 ;  /* 0x0000001c00167308 */ /* 0x0002a40000000800 */
[----:B-1----:R-:W-:Y:S01]  /*24eb0*/  FMUL R28, R0, 1.4426950216293334961 ;  /* 0x3fb8aa3b001c7820 */ /* 0x002fe20000400000 */
[----:B--2---:R4:W-:Y:S02]  /*24ec0*/  STL [R1+0x8ac], R22 ;  /* 0x0008ac1601007387 */ /* 0x0049e40000100800 */
[----:B----4-:R-:W-:-:S03]  /*24ed0*/  FMNMX R22, R2, R19, !PT ;  /* 0x0000001302167209 */ /* 0x010fc60007800000 */
[----:B------:R1:W2:Y:S01]  /*24ee0*/  MUFU.EX2 R2, R28 ;  /* 0x0000001c00027308 */ /* 0x0002a20000000800 */
[----:B------:R-:W-:Y:S01]  /*24ef0*/  FFMA R0, R20, c[0x0][0x188], -R21 ;  /* 0x0000620014007a23 */ /* 0x000fe20000000815 */
[----:B------:R-:W3:Y:S01]  /*24f00*/  LDL.LU R19, [R1+0x50] ;  /* 0x0000500001137983 */ /* 0x000ee20000300800 */
[----:B------:R-:W-:Y:S02]  /*24f10*/  STL [R1+0x6f8], R22 ;  /* 0x0006f81601007387 */ /* 0x000fe40000100800 */
[----:B------:R-:W0:Y:S02]  /*24f20*/  LDL R20, [R1+0x208] ;  /* 0x0002080001147983 */ /* 0x000e240000100800 */
[----:B-1----:R-:W-:Y:S01]  /*24f30*/  FMUL R28, R0, 1.4426950216293334961 ;  /* 0x3fb8aa3b001c7820 */ /* 0x002fe20000400000 */
[----:B--2---:R-:W-:Y:S01]  /*24f40*/  STL [R1+0x8a8], R2 ;  /* 0x0008a80201007387 */ /* 0x004fe20000100800 */
[----:B------:R-:W2:Y:S02]  /*24f50*/  LDL.LU R21, [R1+0x54] ;  /* 0x0000540001157983 */ /* 0x000ea40000300800 */
[----:B------:R-:W4:Y:S02]  /*24f60*/  LDL.LU R0, [R1+0xb8] ;  /* 0x0000b80001007983 */ /* 0x000f240000300800 */
[----:B------:R-:W1:Y:S01]  /*24f70*/  MUFU.EX2 R28, R28 ;  /* 0x0000001c001c7308 */ /* 0x000e620000000800 */
[----:B------:R-:W5:Y:S04]  /*24f80*/  LDS R2, [R23.X4+0x10180] ;  /* 0x0101800017027984 */ /* 0x000f680000004800 */
[----:B-1----:R1:W-:Y:S01]  /*24f90*/  STL [R1+0x8a4], R28 ;  /* 0x0008a41c01007387 */ /* 0x0023e20000100800 */
[----:B----4-:R-:W-:-:S04]  /*24fa0*/  FFMA R0, R0, c[0x0][0x188], -R22 ;  /* 0x0000620000007a23 */ /* 0x010fc80000000816 */
[----:B-1----:R-:W-:-:S06]  /*24fb0*/  FMUL R28, R0, 1.4426950216293334961 ;  /* 0x3fb8aa3b001c7820 */ /* 0x002fcc0000400000 */
[----:B------:R-:W1:Y:S01]  /*24fc0*/  MUFU.EX2 R28, R28 ;  /* 0x0000001c001c7308 */ /* 0x000e620000000800 */
[----:B------:R-:W-:Y:S02]  /*24fd0*/  FFMA R0, R15, c[0x0][0x188], -R22 ;  /* 0x000062000f007a23 */ /* 0x000fe40000000816 */
[----:B------:R-:W4:Y:S04]  /*24fe0*/  LDL.LU R15, [R1+0x7c] ;  /* 0x00007c00010f7983 */ /* 0x000f280000300800 */
[----:B-1----:R1:W-:Y:S02]  /*24ff0*/  STL [R1+0x8a0], R28 ;  /* 0x0008a01c01007387 */ /* 0x0023e40000100800 */
[----:B-1----:R-:W-:-:S06]  /*25000*/  FMUL R28, R0, 1.4426950216293334961 ;  /* 0x3fb8aa3b001c7820 */ /* 0x002fcc0000400000 */
[----:B------:R-:W1:Y:S01]  /*25010*/  MUFU.EX2 R28, R28 ;  /* 0x0000001c001c7308 */ /* 0x000e620000000800 */
[----:B------:R-:W-:Y:S02]  /*25020*/  FFMA R0, R29, c[0x0][0x188], -R22 ;  /* 0x000062001d007a23 */ /* 0x000fe40000000816 */
[----:B------:R-:W2:Y:S04]  /*25030*/  LDL.LU R29, [R1+0x58] ;  /* 0x00005800011d7983 */ /* 0x000ea80000300800 */
[----:B-1----:R1:W-:Y:S02]  /*25040*/  STL [R1+0x89c], R28 ;  /* 0x00089c1c01007387 */ /* 0x0023e40000100800 */
[----:B-1----:R-:W-:-:S06]  /*25050*/  FMUL R28, R0, 1.4426950216293334961 ;  /* 0x3fb8aa3b001c7820 */ /* 0x002fcc0000400000 */
[----:B------:R-:W1:Y:S01]  /*25060*/  MUFU.EX2 R28, R28 ;  /* 0x0000001c001c7308 */ /* 0x000e620000000800 */
[----:B------:R-:W-:Y:S02]  /*25070*/  FFMA R0, R18, c[0x0][0x188], -R22 ;  /* 0x0000620012007a23 */ /* 0x000fe40000000816 */
[----:B------:R-:W5:Y:S01]  /*25080*/  LDL R22, [R1+0x20c] ;  /* 0x00020c0001167983 */ /* 0x000f620000100800 */
[----:B------:R-:W2:Y:S03]  /*25090*/  LDL.LU R18, [R1+0x5c] ;  /* 0x00005c0001127983 */ /* 0x000ea60000300800 */
[----:B-1----:R1:W-:Y:S02]  /*250a0*/  STL [R1+0x898], R28 ;  /* 0x0008981c01007387 */ /* 0x0023e40000100800 */
[----:B-1----:R-:W-:Y:S02]  /*250b0*/  FMUL R28, R0, 1.4426950216293334961 ;  /* 0x3fb8aa3b001c7820 */ /* 0x002fe40000400000 */
[----:B------:R-:W2:Y:S04]  /*250c0*/  LDL.LU R0, [R1+0x70] ;  /* 0x0000700001007983 */ /* 0x000ea80000300800 */
[----:B------:R-:W1:Y:S01]  /*250d0*/  MUFU.EX2 R28, R28 ;  /* 0x0000001c001c7308 */ /* 0x000e620000000800 */
[----:B0-----:R-:W-:-:S02]  /*250e0*/  FMNMX R20, R3, R20, !PT ;  /* 0x0000001403147209 */ /* 0x001fc40007800000 */
[----:B------:R-:W0:Y:S04]  /*250f0*/  LDS R3, [R23.X4+0x10200] ;  /* 0x0102000017037984 */ /* 0x000e280000004800 */
[----:B------:R-:W-:Y:S04]  /*25100*/  STL [R1+0x6f4], R20 ;  /* 0x0006f41401007387 */ /* 0x000fe80000100800 */
[----:B-1----:R1:W-:Y:S01]  /*25110*/  STL [R1+0x894], R28 ;  /* 0x0008941c01007387 */ /* 0x0023e20000100800 */
[----:B--2---:R-:W-:-:S04]  /*25120*/  FFMA R0, R0, c[0x0][0x188], -R20 ;  /* 0x0000620000007a23 */ /* 0x004fc80000000814 */
[----:B-1----:R-:W-:Y:S02]  /*25130*/  FMUL R28, R0, 1.4426950216293334961 ;  /* 0x3fb8aa3b001c7820 */ /* 0x002fe40000400000 */
[----:B------:R-:W2:Y:S04]  /*25140*/  LDL.LU R0, [R1+0x74] ;  /* 0x0000740001007983 */ /* 0x000ea80000300800 */
[----:B------:R-:W1:Y:S02]  /*25150*/  MUFU.EX2 R28, R28 ;  /* 0x0000001c001c7308 */ /* 0x000e640000000800 */
[----:B-1----:R1:W-:Y:S01]  /*25160*/  STL [R1+0x890], R28 ;  /* 0x0008901c01007387 */ /* 0x0023e20000100800 */
[----:B-----5:R-:W-:Y:S02]  /*25170*/  FMNMX R22, R2, R22, !PT ;  /* 0x0000001602167209 */ /* 0x020fe40007800000 */
[----:B------:R-:W5:Y:S04]  /*25180*/  LDS R2, [R23.X4+0x10280] ;  /* 0x0102800017027984 */ /* 0x000f680000004800 */
[----:B--2---:R-:W-:-:S04]  /*25190*/  FFMA R0, R0, c[0x0][0x188], -R20 ;  /* 0x0000620000007a23 */ /* 0x004fc80000000814 */
[----:B-1----:R-:W-:-:S06]  /*251a0*/  FMUL R28, R0, 1.4426950216293334961 ;  /* 0x3fb8aa3b001c7820 */ /* 0x002fcc0000400000 */
[----:B------:R-:W1:Y:S01]  /*251b0*/  MUFU.EX2 R28, R28 ;  /* 0x0000001c001c7308 */ /* 0x000e620000000800 */
[----:B---3--:R-:W-:Y:S02]  /*251c0*/  FFMA R0, R19, c[0x0][0x188], -R20 ;  /* 0x0000620013007a23 */ /* 0x008fe40000000814 */
[----:B------:R-:W2:Y:S04]  /*251d0*/  LDL.LU R19, [R1+0x10] ;  /* 0x0000100001137983 */ /* 0x000ea80000300800 */
[----:B-1----:R1:W-:Y:S02]  /*251e0*/  STL [R1+0x88c], R28 ;  /* 0x00088c1c01007387 */ /* 0x0023e40000100800 */
[----:B-1----:R-:W-:-:S06]  /*251f0*/  FMUL R28, R0, 1.4426950216293334961 ;  /* 0x3fb8aa3b001c7820 */ /* 0x002fcc0000400000 */
[----:B------:R-:W1:Y:S01]  /*25200*/  MUFU.EX2 R28, R28 ;  /* 0x0000001c001c7308 */ /* 0x000e620000000800 */
[----:B------:R-:W-:Y:S02]  /*25210*/  FFMA R0, R21, c[0x0][0x188], -R20 ;  /* 0x0000620015007a23 */ /* 0x000fe40000000814 */
[----:B------:R-:W3:Y:S01]  /*25220*/  LDL.LU R20, [R1+0x21e0] ;  /* 0x0021e00001147983 */ /* 0x000ee20000300800 */
[----:B------:R-:W0:Y:S02]  /*25230*/  LDL R21, [R1+0x210] ;  /* 0x0002100001157983 */ /* 0x000e240000100800 */
[----:B------:R-:W-:Y:S01]  /*25240*/  STL [R1+0x6f0], R22 ;  /* 0x0006f01601007387 */ /* 0x000fe20000100800 */
[----:B-1----:R1:W-:Y:S02]  /*25250*/  STL [R1+0x888], R28 ;  /* 0x0008881c01007387 */ /* 0x0023e40000100800 */
[----:B-1----:R-:W-:Y:S02]  /*25260*/  FMUL R28, R0, 1.4426950216293334961 ;  /* 0x3fb8aa3b001c7820 */ /* 0x002fe40000400000 */
[----:B------:R-:W2:Y:S04]  /*25270*/  LDL.LU R0, [R1+0x78] ;  /* 0x0000780001007983 */ /* 0x000ea80000300800 */
[----:B------:R-:W1:Y:S02]  /*25280*/  MUFU.EX2 R28, R28 ;  /* 0x0000001c001c7308 */ /* 0x000e640000000800 */
[----:B-1----:R1:W-:Y:S01]  /*25290*/  STL [R1+0x15c], R28 ;  /* 0x00015c1c01007387 */ /* 0x0023e20000100800 */
[----:B--2---:R-:W-:-:S04]  /*252a0*/  FFMA R0, R0, c[0x0][0x188], -R22 ;  /* 0x0000620000007a23 */ /* 0x004fc80000000816 */
[----:B-1----:R-:W-:-:S06]  /*252b0*/  FMUL R28, R0, 1.4426950216293334961 ;  /* 0x3fb8aa3b001c7820 */ /* 0x002fcc0000400000 */
[----:B------:R-:W1:Y:S01]  /*252c0*/  MUFU.EX2 R28, R28 ;  /* 0x0000001c001c7308 */ /* 0x000e620000000800 */
[--C-:B----4-:R-:W-:Y:S02]  /*252d0*/  FFMA R0, R15, c[0x0][0x188], -R22.reuse ;  /* 0x000062000f007a23 */ /* 0x110fe40000000816 */
[----:B------:R-:W2:Y:S04]  /*252e0*/  LDL.LU R15, [R1+0x2c] ;  /* 0x00002c00010f7983 */ /* 0x000ea80000300800 */
[----:B-1----:R1:W-:Y:S02]  /*252f0*/  STL [R1+0x158], R28 ;  /* 0x0001581c01007387 */ /* 0x0023e40000100800 */
[----:B-1----:R-:W-:Y:S02]  /*25300*/  FMUL R28, R0, 1.4426950216293334961 ;  /* 0x3fb8aa3b001c7820 */ /* 0x002fe40000400000 */
[----:B------:R-:W-:-:S02]  /*25310*/  FFMA R0, R29, c[0x0][0x188], -R22 ;  /* 0x000062001d007a23 */ /* 0x000fc40000000816 */
[----:B------:R1:W4:Y:S02]  /*25320*/  MUFU.EX2 R29, R28 ;  /* 0x0000001c001d7308 */ /* 0x0003240000000800 */
[----:B-1----:R-:W-:-:S06]  /*25330*/  FMUL R28, R0, 1.4426950216293334961 ;  /* 0x3fb8aa3b001c7820 */ /* 0x002fcc0000400000 */
[----:B------:R-:W1:Y:S01]  /*25340*/  MUFU.EX2 R28, R28 ;  /* 0x0000001c001c7308 */ /* 0x000e620000000800 */
[----:B------:R-:W-:Y:S01]  /*25350*/  FFMA R0, R18, c[0x0][0x188], -R22 ;  /* 0x0000620012007a23 */ /* 0x000fe20000000816 */
[----:B----4-:R4:W-:Y:S01]  /*25360*/  STL [R1+0x154], R29 ;  /* 0x0001541d01007387 */ /* 0x0109e20000100800 */
[----:B0-----:R-:W-:Y:S01]  /*25370*/  FMNMX R21, R3, R21, !PT ;  /* 0x0000001503157209 */ /* 0x001fe20007800000 */
[----:B------:R-:W5:Y:S02]  /*25380*/  LDL R18, [R1+0x214] ;  /* 0x0002140001127983 */ /* 0x000f640000100800 */
[----:B------:R-:W2:Y:S01]  /*25390*/  LDL.LU R22, [R1+0x1c] ;  /* 0x00001c0001167983 */ /* 0x000ea20000300800 */
[----:B------:R-:W0:Y:S04]  /*253a0*/  LDS R3, [R23.X4+0x10300] ;  /* 0x0103000017037984 */ /* 0x000e280000004800 */
[----:B----4-:R-:W4:Y:S04]  /*253b0*/  LDL.LU R29, [R1] ;  /* 0x00000000011d7983 */ /* 0x010f280000300800 */
[----:B-1----:R1:W-:Y:S01]  /*253c0*/  STL [R1+0x150], R28 ;  /* 0x0001501c01007387 */ /* 0x0023e20000100800 */
[----:B------:R-:W-:Y:S02]  /*253d0*/  STL [R1+0x6ec], R21 ;  /* 0x0006ec1501007387 */ /* 0x000fe40000100800 */
[----:B-1----:R-:W-:-:S02]  /*253e0*/  FMUL R28, R0, 1.4426950216293334961 ;  /* 0x3fb8aa3b001c7820 */ /* 0x002fc40000400000 */
[----:B------:R-:W2:Y:S04]  /*253f0*/  LDL.LU R0, [R1+0x20] ;  /* 0x0000200001007983 */ /* 0x000ea80000300800 */
[----:B------:R-:W1:Y:S02]  /*25400*/  MUFU.EX2 R28, R28 ;  /* 0x0000001c001c7308 */ /* 0x000e640000000800 */
[----:B-1----:R1:W-:Y:S01]  /*25410*/  STL [R1+0x14c], R28 ;  /* 0x00014c1c01007387 */ /* 0x0023e20000100800 */
[----:B--2---:R-:W-:-:S04]  /*25420*/  FFMA R0, R0, c[0x0][0x188], -R21 ;  /* 0x0000620000007a23 */ /* 0x004fc80000000815 */
[----:B-1----:R-:W-:Y:S02]  /*25430*/  FMUL R28, R0, 1.4426950216293334961 ;  /* 0x3fb8aa3b001c7820 */ /* 0x002fe40000400000 */
[----:B------:R-:W2:Y:S04]  /*25440*/  LDL.LU R0, [R1+0x24] ;  /* 0x0000240001007983 */ /* 0x000ea80000300800 */
[----:B------:R-:W1:Y:S02]  /*25450*/  MUFU.EX2 R28, R28 ;  /* 0x0000001c001c7308 */ /* 0x000e640000000800 */
[----:B-1----:R1:W-:Y:S01]  /*25460*/  STL [R1+0x148], R28 ;  /* 0x0001481c01007387 */ /* 0x0023e20000100800 */
[----:B--2---:R-:W-:-:S04]  /*25470*/  FFMA R0, R0, c[0x0][0x188], -R21 ;  /* 0x0000620000007a23 */ /* 0x004fc80000000815 */
[----:B-1----:R-:W-:Y:S02]  /*25480*/  FMUL R28, R0, 1.4426950216293334961 ;  /* 0x3fb8aa3b001c7820 */ /* 0x002fe40000400000 */
[--C-:B------:R-:W-:Y:S02]  /*25490*/  FFMA R0, R19, c[0x0][0x188], -R21.reuse ;  /* 0x0000620013007a23 */ /* 0x100fe40000000815 */
[----:B------:R1:W2:Y:S02]  /*254a0*/  MUFU.EX2 R19, R28 ;  /* 0x0000001c00137308 */ /* 0x0002a40000000800 */
[----:B-1----:R-:W-:Y:S02]  /*254b0*/  FMUL R28, R0, 1.4426950216293334961 ;  /* 0x3fb8aa3b001c7820 */ /* 0x002fe40000400000 */
[----:B------:R-:W3:Y:S04]  /*254c0*/  LDL.LU R0, [R1+0x14] ;  /* 0x0000140001007983 */ /* 0x000ee80000300800 */
[----:B------:R-:W1:Y:S01]  /*254d0*/  MUFU.EX2 R28, R28 ;  /* 0x0000001c001c7308 */ /* 0x000e620000000800 */
[----:B-----5:R-:W-:Y:S01]  /*254e0*/  FMNMX R18, R2, R18, !PT ;  /* 0x0000001202127209 */ /* 0x020fe20007800000 */
[----:B--2---:R2:W-:Y:S04]  /*254f0*/  STL [R1+0x144], R19 ;  /* 0x0001441301007387 */ /* 0x0045e80000100800 */
[----:B------:R-:W5:Y:S04]  /*25500*/  LDS R2, [R23.X4+0x10380] ;  /* 0x0103800017027984 */ /* 0x000f680000004800 */
[----:B--2---:R-:W0:Y:S01]  /*25510*/  LDL R19, [R1+0x218] ;  /* 0x0002180001137983 */ /* 0x004e220000100800 */
[----:B---3--:R-:W-:-:S03]  /*25520*/  FFMA R0, R0, c[0x0][0x188], -R21 ;  /* 0x0000620000007a23 */ /* 0x008fc60000000815 */
[----:B------:R-:W2:Y:S01]  /*25530*/  LDL.LU R21, [R1+0x21dc] ;  /* 0x0021dc0001157983 */ /* 0x000ea20000300800 */
[----:B------:R-:W-:Y:S02]  /*25540*/  STL [R1+0x6e8], R18 ;  /* 0x0006e81201007387 */ /* 0x000fe40000100800 */
[----:B-1----:R1:W-:Y:S02]  /*25550*/  STL [R1+0x140], R28 ;  /* 0x0001401c01007387 */ /* 0x0023e40000100800 */
[----:B-1----:R-:W-:Y:S02]  /*25560*/  FMUL R28, R0, 1.4426950216293334961 ;  /* 0x3fb8aa3b001c7820 */ /* 0x002fe40000400000 */
[----:B------:R-:W3:Y:S04]  /*25570*/  LDL.LU R0, [R1+0x28] ;  /* 0x0000280001007983 */ /* 0x000ee80000300800 */
[----:B------:R-:W1:Y:S02]  /*25580*/  MUFU.EX2 R28, R28 ;  /* 0x0000001c001c7308 */ /* 0x000e640000000800 */
[----:B-1----:R1:W-:Y:S01]  /*25590*/  STL [R1+0x13c], R28 ;  /* 0x00013c1c01007387 */ /* 0x0023e20000100800 */
[----:B---3--:R-:W-:-:S04]  /*255a0*/  FFMA R0, R0, c[0x0][0x188], -R18 ;  /* 0x0000620000007a23 */ /* 0x008fc80000000812 */
[----:B-1----:R-:W-:-:S06]  /*255b0*/  FMUL R28, R0, 1.4426950216293334961 ;  /* 0x3fb8aa3b001c7820 */ /* 0x002fcc0000400000 */
[----:B------:R-:W1:Y:S01]  /*255c0*/  MUFU.EX2 R28, R28 ;  /* 0x0000001c001c7308 */ /* 0x000e620000000800 */
[----:B------:R-:W-:Y:S02]  /*255d0*/  FFMA R0, R15, c[0x0][0x188], -R18 ;  /* 0x000062000f007a23 */ /* 0x000fe40000000812 */
[----:B------:R-:W3:Y:S04]  /*255e0*/  LDL.LU R15, [R1+0xc] ;  /* 0x00000c00010f7983 */ /* 0x000ee80000300800 */
[----:B-1----:R1:W-:Y:S02]  /*255f0*/  STL [R1+0x138], R28 ;  /* 0x0001381c01007387 */ /* 0x0023e40000100800 */
[----:B-1----:R-:W-:Y:S02]  /*25600*/  FMUL R28, R0, 1.4426950216293334961 ;  /* 0x3fb8aa3b001c7820 */ /* 0x002fe40000400000 */
[----:B------:R-:W2:Y:S04]  /*25610*/  LDL.LU R0, [R1+0x18] ;  /* 0x0000180001007983 */ /* 0x000ea80000300800 */
[----:B------:R-:W1:Y:S02]  /*25620*/  MUFU.EX2 R28, R28 ;  /* 0x0000001c001c7308 */ /* 0x000e640000000800 */
[----:B-1----:R1:W-:Y:S01]  /*25630*/  STL [R1+0x134], R28 ;  /* 0x0001341c01007387 */ /* 0x0023e20000100800 */
[----:B0-----:R-:W-:-:S02]  /*25640*/  FMNMX R19, R3, R19, !PT ;  /* 0x0000001303137209 */ /* 0x001fc40007800000 */
[----:B------:R-:W0:Y:S04]  /*25650*/  LDS R3, [R23.X4+0x10400] ;  /* 0x0104000017037984 */ /* 0x000e280000004800 */
[----:B--2---:R-:W-:-:S04]  /*25660*/  FFMA R0, R0, c[0x0][0x188], -R18 ;  /* 0x0000620000007a23 */ /* 0x004fc80000000812 */
[----:B-1----:R-:W-:-:S06]  /*25670*/  FMUL R28, R0, 1.4426950216293334961 ;  /* 0x3fb8aa3b001c7820 */ /* 0x002fcc0000400000 */
[----:B------:R-:W1:Y:S01]  /*25680*/  MUFU.EX2 R28, R28 ;  /* 0x0000001c001c7308 */ /* 0x000e620000000800 */
[----:B------:R-:W-:Y:S02]  /*25690*/  FFMA R0, R22, c[0x0][0x188], -R18 ;  /* 0x0000620016007a23 */ /* 0x000fe40000000812 */
[----:B------:R-:W2:Y:S01]  /*256a0*/  LDL.LU R18, [R1+0x21d8] ;  /* 0x0021d80001127983 */ /* 0x000ea20000300800 */
[----:B------:R-:W5:Y:S03]  /*256b0*/  LDL R22, [R1+0x230] ;  /* 0x0002300001167983 */ /* 0x000f660000100800 */
[----:B-1----:R1:W-:Y:S02]  /*256c0*/  STL [R1+0x130], R28 ;  /* 0x0001301c01007387 */ /* 0x0023e40000100800 */
[----:B-1----:R-:W-:-:S06]  /*256d0*/  FMUL R28, R0, 1.4426950216293334961 ;  /* 0x3fb8aa3b001c7820 */ /* 0x002fcc0000400000 */
[----:B------:R-:W1:Y:S01]  /*256e0*/  MUFU.EX2 R28, R28 ;  /* 0x0000001c001c7308 */ /* 0x000e620000000800 */
[--C-:B----4-:R-:W-:Y:S01]  /*256f0*/  FFMA R0, R29, c[0x0][0x188], -R19.reuse ;  /* 0x000062001d007a23 */ /* 0x110fe20000000813 */
[----:B------:R-:W-:Y:S01]  /*25700*/  STL [R1+0x6e4], R19 ;  /* 0x0006e41301007387 */ /* 0x000fe20000100800 */
[----:B------:R-:W4:Y:S03]  /*25710*/  LDL.LU R29, [R1+0x80] ;  /* 0x00008000011d7983 */ /* 0x000f260000300800 */
[----:B-1----:R1:W-:Y:S02]  /*25720*/  STL [R1+0x12c], R28 ;  /* 0x00012c1c01007387 */ /* 0x0023e40000100800 */
[----:B-1----:R-:W-:Y:S02]  /*25730*/  FMUL R28, R0, 1.4426950216293334961 ;  /* 0x3fb8aa3b001c7820 */ /* 0x002fe40000400000 */
[----:B------:R-:W2:Y:S04]  /*25740*/  LDL.LU R0, [R1+0x4] ;  /* 0x0000040001007983 */ /* 0x000ea80000300800 */
[----:B------:R-:W1:Y:S02]  /*25750*/  MUFU.EX2 R28, R28 ;  /* 0x0000001c001c7308 */ /* 0x000e640000000800 */
[----:B-1----:R1:W-:Y:S01]  /*25760*/  STL [R1+0x128], R28 ;  /* 0x0001281c01007387 */ /* 0x0023e20000100800 */
[----:B--2---:R-:W-:-:S04]  /*25770*/  FFMA R0, R0, c[0x0][0x188], -R19 ;  /* 0x0000620000007a23 */ /* 0x004fc80000000813 */
[----:B-1----:R-:W-:Y:S02]  /*25780*/  FMUL R28, R0, 1.4426950216293334961 ;  /* 0x3fb8aa3b001c7820 */ /* 0x002fe40000400000 */
[----:B------:R-:W-:Y:S02]  /*25790*/  FFMA R0, R8, c[0x0][0x188], -R19 ;  /* 0x0000620008007a23 */ /* 0x000fe40000000813 */
[----:B------:R1:W2:Y:S02]  /*257a0*/  MUFU.EX2 R8, R28 ;  /* 0x0000001c00087308 */ /* 0x0002a40000000800 */
[----:B-1----:R-:W3:Y:S04]  /*257b0*/  LDL.LU R28, [R1+0x8] ;  /* 0x00000800011c7983 */ /* 0x002ee80000300800 */
[----:B--2---:R1:W-:Y:S02]  /*257c0*/  STL [R1+0x124], R8 ;  /* 0x0001240801007387 */ /* 0x0043e40000100800 */
[----:B-1----:R-:W-:-:S06]  /*257d0*/  FMUL R8, R0, 1.4426950216293334961 ;  /* 0x3fb8aa3b00087820 */ /* 0x002fcc0000400000 */
[----:B------:R-:W1:Y:S01]  /*257e0*/  MUFU.EX2 R8, R8 ;  /* 0x0000000800087308 */ /* 0x000e620000000800 */
[----:B-----5:R-:W-:Y:S02]  /*257f0*/  FMNMX R22, R2, R22, !PT ;  /* 0x0000001602167209 */ /* 0x020fe40007800000 */
[----:B------:R-:W-:Y:S01]  /*25800*/  MOV R0, R19 ;  /* 0x0000001300007202 */ /* 0x000fe20000000f00 */
[----:B------:R2:W5:Y:S04]  /*25810*/  LDS R2, [R23.X4+0x10480] ;  /* 0x0104800017027984 */ /* 0x0005680000004800 */
[----:B------:R-:W4:Y:S01]  /*25820*/  LDL.LU R19, [R1+0x21d4] ;  /* 0x0021d40001137983 */ /* 0x000f220000300800 */
[----:B------:R-:W-:Y:S02]  /*25830*/  STL [R1+0x6e0], R22 ;  /* 0x0006e01601007387 */ /* 0x000fe40000100800 */
[----:B------:R-:W-:Y:S01]  /*25840*/  FFMA R0, R9, c[0x0][0x188], -R0 ;  /* 0x0000620009007a23 */ /* 0x000fe20000000800 */
[----:B-1----:R1:W-:Y:S01]  /*25850*/  STL [R1+0x120], R8 ;  /* 0x0001200801007387 */ /* 0x0023e20000100800 */
[----:B--2---:R-:W0:Y:S02]  /*25860*/  LDL R23, [R1+0x8b4] ;  /* 0x0008b40001177983 */ /* 0x004e240000100800 */
[----:B-1----:R-:W-:-:S04]  /*25870*/  FMUL R8, R0, 1.4426950216293334961 ;  /* 0x3fb8aa3b00087820 */ /* 0x002fc80000400000 */
[----:B------:R-:W1:Y:S02]  /*25880*/  MUFU.EX2 R9, R8 ;  /* 0x0000000800097308 */ /* 0x000e640000000800 */
[----:B-1----:R1:W-:Y:S01]  /*25890*/  STL [R1+0x11c], R9 ;  /* 0x00011c0901007387 */ /* 0x0023e20000100800 */
[----:B---3--:R-:W-:-:S03]  /*258a0*/  FFMA R0, R28, c[0x0][0x188], -R22 ;  /* 0x000062001c007a23 */ /* 0x008fc60000000816 */
[----:B------:R-:W2:Y:S01]  /*258b0*/  LDL.LU R28, [R1+0x8c] ;  /* 0x00008c00011c7983 */ /* 0x000ea20000300800 */
[----:B------:R-:W-:Y:S02]  /*258c0*/  FMUL R8, R0, 1.4426950216293334961 ;  /* 0x3fb8aa3b00087820 */ /* 0x000fe40000400000 */
[--C-:B------:R-:W-:Y:S02]  /*258d0*/  FFMA R0, R15, c[0x0][0x188], -R22.reuse ;  /* 0x000062000f007a23 */ /* 0x100fe40000000816 */
[----:B-1----:R1:W3:Y:S02]  /*258e0*/  MUFU.EX2 R9, R8 ;  /* 0x0000000800097308 */ /* 0x0022e40000000800 */
[----:B-1----:R-:W-:Y:S02]  /*258f0*/  FMUL R8, R0, 1.4426950216293334961 ;  /* 0x3fb8aa3b00087820 */ /* 0x002fe40000400000 */
[----:B------:R-:W-:Y:S02]  /*25900*/  FFMA R0, R10, c[0x0][0x188], -R22 ;  /* 0x000062000a007a23 */ /* 0x000fe40000000816 */
[----:B------:R-:W2:Y:S02]  /*25910*/  LDL.LU R10, [R1+0x84] ;  /* 0x00008400010a7983 */ /* 0x000ea40000300800 */
[----:B------:R1:W4:Y:S02]  /*25920*/  MUFU.EX2 R15, R8 ;  /* 0x00000008000f7308 */ /* 0x0003240000000800 */
[----:B---3--:R-:W-:Y:S01]  /*25930*/  STL [R1+0x118], R9 ;  /* 0x0001180901007387 */ /* 0x008fe20000100800 */
[----:B-1----:R-:W-:-:S03]  /*25940*/  FMUL R8, R0, 1.4426950216293334961 ;  /* 0x3fb8aa3b00087820 */ /* 0x002fc60000400000 */
[----:B----4-:R1:W-:Y:S04]  /*25950*/  STL [R1+0x114], R15 ;  /* 0x0001140f01007387 */ /* 0x0103e80000100800 */
[----:B-1----:R-:W1:Y:S01]  /*25960*/  S2R R15, SR_TID.X ;  /* 0x00000000000f7919 */ /* 0x002e620000002100 */
[----:B------:R-:W3:Y:S01]  /*25970*/  MUFU.EX2 R8, R8 ;  /* 0x0000000800087308 */ /* 0x000ee20000000800 */
[----:B------:R-:W-:Y:S01]  /*25980*/  FFMA R0, R11, c[0x0][0x188], -R22 ;  /* 0x000062000b007a23 */ /* 0x000fe20000000816 */
[----:B0-----:R-:W-:Y:S01]  /*25990*/  FMNMX R23, R3, R23, !PT ;  /* 0x0000001703177209 */ /* 0x001fe20007800000 */
[----:B------:R-:W4:Y:S01]  /*259a0*/  LDL.LU R22, [R1+0x21d0] ;  /* 0x0021d00001167983 */ /* 0x000f220000300800 */
[----:B------:R-:W4:Y:S01]  /*259b0*/  LDL.LU R11, [R1+0x88] ;  /* 0x00008800010b7983 */ /* 0x000f220000300800 */
[----:B-1----:R-:W-:-:S02]  /*259c0*/  LOP3.LUT R3, R15, 0x1c, RZ, 0xc0, !PT ;  /* 0x0000001c0f037812 */ /* 0x002fc400078ec0ff */
[----:B------:R-:W5:Y:S01]  /*259d0*/  LDL R15, [R1+0x8b8] ;  /* 0x0008b800010f7983 */ /* 0x000f620000100800 */
[----:B---3--:R0:W-:Y:S03]  /*259e0*/  STL [R1+0x110], R8 ;  /* 0x0001100801007387 */ /* 0x0081e60000100800 */
[----:B------:R-:W1:Y:S01]  /*259f0*/  LDS R3, [R3.X4+0x10500] ;  /* 0x0105000003037984 */ /* 0x000e620000004800 */
[----:B0-----:R-:W-:-:S06]  /*25a00*/  FMUL R8, R0, 1.4426950216293334961 ;  /* 0x3fb8aa3b00087820 */ /* 0x001fcc0000400000 */
[----:B------:R-:W0:Y:S01]  /*25a10*/  MUFU.EX2 R8, R8 ;  /* 0x0000000800087308 */ /* 0x000e220000000800 */
[--C-:B------:R-:W-:Y:S01]  /*25a20*/  FFMA R0, R29, c[0x0][0x188], -R23.reuse ;  /* 0x000062001d007a23 */ /* 0x100fe20000000817 */
[----:B------:R-:W-:Y:S01]  /*25a30*/  STL [R1+0x6dc], R23 ;  /* 0x0006dc1701007387 */ /* 0x000fe20000100800 */
[----:B------:R-:W3:Y:S03]  /*25a40*/  LDL.LU R29, [R1+0x40] ;  /* 0x00004000011d7983 */ /* 0x000ee60000300800 */
[----:B0-----:R0:W-:Y:S02]  /*25a50*/  STL [R1+0x10c], R8 ;  /* 0x00010c0801007387 */ /* 0x0011e40000100800 */
[----:B0-----:R-:W-:Y:S02]  /*25a60*/  FMUL R8, R0, 1.4426950216293334961 ;  /* 0x3fb8aa3b00087820 */ /* 0x001fe40000400000 */
[----:B--2---:R-:W-:-:S02]  /*25a70*/  FFMA R0, R10, c[0x0][0x188], -R23 ;  /* 0x000062000a007a23 */ /* 0x004fc40000000817 */
[----:B------:R0:W2:Y:S02]  /*25a80*/  MUFU.EX2 R10, R8 ;  /* 0x00000008000a7308 */ /* 0x0000a40000000800 */
[----:B0-----:R-:W-:-:S06]  /*25a90*/  FMUL R8, R0, 1.4426950216293334961 ;  /* 0x3fb8aa3b00087820 */ /* 0x001fcc0000400000 */
[----:B------:R-:W0:Y:S01]  /*25aa0*/  MUFU.EX2 R8, R8 ;  /* 0x0000000800087308 */ /* 0x000e220000000800 */
[----:B------:R-:W-:Y:S01]  /*25ab0*/  FFMA R0, R12, c[0x0][0x188], -R23 ;  /* 0x000062000c007a23 */ /* 0x000fe20000000817 */
[----:B--2---:R-:W-:Y:S04]  /*25ac0*/  STL [R1+0x108], R10 ;  /* 0x0001080a01007387 */ /* 0x004fe80000100800 */
[----:B0-----:R0:W-:Y:S02]  /*25ad0*/  STL [R1+0x104], R8 ;  /* 0x0001040801007387 */ /* 0x0011e40000100800 */
[----:B0-----:R-:W-:Y:S02]  /*25ae0*/  FMUL R8, R0, 1.4426950216293334961 ;  /* 0x3fb8aa3b00087820 */ /* 0x001fe40000400000 */
[----:B------:R-:W2:Y:S04]  /*25af0*/  LDL.LU R0, [R1+0x64] ;  /* 0x0000640001007983 */ /* 0x000ea80000300800 */
[----:B------:R-:W0:Y:S01]  /*25b00*/  S2R R12, SR_TID.X ;  /* 0x00000000000c7919 */ /* 0x000e220000002100 */
[----:B-----5:R-:W-:-:S02]  /*25b10*/  FMNMX R15, R2, R15, !PT ;  /* 0x0000000f020f7209 */ /* 0x020fc40007800000 */
[----:B0-----:R-:W-:Y:S01]  /*25b20*/  LOP3.LUT R2, R12, 0x1c, RZ, 0xc0, !PT ;  /* 0x0000001c0c027812 */ /* 0x001fe200078ec0ff */
[----:B------:R-:W0:Y:S05]  /*25b30*/  MUFU.EX2 R8, R8 ;  /* 0x0000000800087308 */ /* 0x000e2a0000000800 */
[----:B------:R-:W5:Y:S01]  /*25b40*/  LDS R2, [R2.X4+0x10580] ;  /* 0x0105800002027984 */ /* 0x000f620000004800 */
[----:B--2---:R-:W-:-:S03]  /*25b50*/  FFMA R0, R0, c[0x0][0x188], -R23 ;  /* 0x0000620000007a23 */ /* 0x004fc60000000817 */
[----:B------:R-:W2:Y:S01]  /*25b60*/  LDL.LU R23, [R1+0x21cc] ;  /* 0x0021cc0001177983 */ /* 0x000ea20000300800 */
[----:B------:R-:W1:Y:S02]  /*25b70*/  LDL R12, [R1+0x8bc] ;  /* 0x0008bc00010c7983 */ /* 0x000e640000100800 */
[----:B------:R-:W-:Y:S02]  /*25b80*/  STL [R1+0x6d8], R15 ;  /* 0x0006d80f01007387 */ /* 0x000fe40000100800 */
[----:B0-----:R0:W-:Y:S02]  /*25b90*/  STL [R1+0x100], R8 ;  /* 0x0001000801007387 */ /* 0x0011e40000100800 */
[----:B0-----:R-:W-:Y:S02]  /*25ba0*/  FMUL R8, R0, 1.4426950216293334961 ;  /* 0x3fb8aa3b00087820 */ /* 0x001fe40000400000 */
[----:B----4-:R-:W-:Y:S02]  /*25bb0*/  FFMA R0, R11, c[0x0][0x188], -R15 ;  /* 0x000062000b007a23 */ /* 0x010fe4000000080f */
[----:B------:R0:W4:Y:S02]  /*25bc0*/  MUFU.EX2 R11, R8 ;  /* 0x00000008000b7308 */ /* 0x0001240000000800 */
[----:B0-----:R-:W-:-:S02]  /*25bd0*/  FMUL R8, R0, 1.4426950216293334961 ;  /* 0x3fb8aa3b00087820 */ /* 0x001fc40000400000 */
[----:B------:R-:W-:Y:S01]  /*25be0*/  FFMA R0, R28, c[0x0][0x188], -R15 ;  /* 0x000062001c007a23 */ /* 0x000fe2000000080f */
[----:B----4-:R0:W-:Y:S01]  /*25bf0*/  STL [R1+0xf4], R11 ;  /* 0x0000f40b01007387 */ /* 0x0101e20000100800 */
[----:B------:R-:W4:Y:S02]  /*25c00*/  LDL.LU R28, [R1+0x48] ;  /* 0x00004800011c7983 */ /* 0x000f240000300800 */
[----:B0-----:R0:W3:Y:S02]  /*25c10*/  MUFU.EX2 R11, R8 ;  /* 0x00000008000b7308 */ /* 0x0010e40000000800 */
[----:B0-----:R-:W-:-:S06]  /*25c20*/  FMUL R8, R0, 1.4426950216293334961 ;  /* 0x3fb8aa3b00087820 */ /* 0x001fcc0000400000 */
[----:B------:R-:W0:Y:S01]  /*25c30*/  MUFU.EX2 R8, R8 ;  /* 0x0000000800087308 */ /* 0x000e220000000800 */
[----:B------:R-:W-:Y:S02]  /*25c40*/  FFMA R0, R13, c[0x0][0x188], -R15 ;  /* 0x000062000d007a23 */ /* 0x000fe4000000080f */
[----:B------:R-:W1:Y:S04]  /*25c50*/  S2R R13, SR_TID.X ;  /* 0x00000000000d7919 */ /* 0x000e680000002100 */
[----:B---3--:R-:W-:Y:S04]  /*25c60*/  STL [R1+0xf0], R11 ;  /* 0x0000f00b01007387 */ /* 0x008fe80000100800 */
[----:B0-----:R0:W-:Y:S02]  /*25c70*/  STL [R1+0xec], R8 ;  /* 0x0000ec0801007387 */ /* 0x0011e40000100800 */
[----:B0-----:R-:W-:-:S06]  /*25c80*/  FMUL R8, R0, 1.4426950216293334961 ;  /* 0x3fb8aa3b00087820 */ /* 0x001fcc0000400000 */
[----:B------:R-:W0:Y:S01]  /*25c90*/  MUFU.EX2 R8, R8 ;  /* 0x0000000800087308 */ /* 0x000e220000000800 */
[----:B------:R-:W-:Y:S02]  /*25ca0*/  FFMA R0, R14, c[0x0][0x188], -R15 ;  /* 0x000062000e007a23 */ /* 0x000fe4000000080f */
[----:B------:R-:W3:Y:S01]  /*25cb0*/  LDL.LU R15, [R1+0x21c8] ;  /* 0x0021c800010f7983 */ /* 0x000ee20000300800 */
[----:B------:R-:W2:Y:S02]  /*25cc0*/  LDL.LU R14, [R1+0x21c4] ;  /* 0x0021c400010e7983 */ /* 0x000ea40000300800 */
[----:B------:R-:W-:Y:S01]  /*25cd0*/  FMUL R0, R0, 1.4426950216293334961 ;  /* 0x3fb8aa3b00007820 */ /* 0x000fe20000400000 */
[----:B-1----:R-:W-:Y:S01]  /*25ce0*/  FMNMX R12, R3, R12, !PT ;  /* 0x0000000c030c7209 */ /* 0x002fe20007800000 */
[----:B------:R-:W-:Y:S02]  /*25cf0*/  LOP3.LUT R3, R13, 0x1c, RZ, 0xc0, !PT ;  /* 0x0000001c0d037812 */ /* 0x000fe400078ec0ff */
[----:B------:R-:W5:Y:S02]  /*25d00*/  LDL R13, [R1+0x8c0] ;  /* 0x0008c000010d7983 */ /* 0x000f640000100800 */
[----:B------:R-:W-:Y:S02]  /*25d10*/  STL [R1+0x6d4], R12 ;  /* 0x0006d40c01007387 */ /* 0x000fe40000100800 */
[----:B0-----:R0:W-:Y:S01]  /*25d20*/  STL [R1+0xe8], R8 ;  /* 0x0000e80801007387 */ /* 0x0011e20000100800 */
[----:B------:R-:W1:Y:S01]  /*25d30*/  LDS R3, [R3.X4+0x10600] ;  /* 0x0106000003037984 */ /* 0x000e620000004800 */
[----:B0-----:R-:W-:-:S02]  /*25d40*/  FFMA R8, R29, c[0x0][0x188], -R12 ;  /* 0x000062001d087a23 */ /* 0x001fc4000000080c */
[----:B------:R0:W4:Y:S02]  /*25d50*/  MUFU.EX2 R29, R0 ;  /* 0x00000000001d7308 */ /* 0x0001240000000800 */
[----:B0-----:R-:W-:Y:S02]  /*25d60*/  FMUL R0, R8, 1.4426950216293334961 ;  /* 0x3fb8aa3b08007820 */ /* 0x001fe40000400000 */
[----:B------:R-:W2:Y:S04]  /*25d70*/  LDL.LU R8, [R1+0x44] ;  /* 0x0000440001087983 */ /* 0x000ea80000300800 */
[----:B------:R-:W0:Y:S01]  /*25d80*/  MUFU.EX2 R0, R0 ;  /* 0x0000000000007308 */ /* 0x000e220000000800 */
[----:B----4-:R-:W-:Y:S01]  /*25d90*/  STL [R1+0xe4], R29 ;  /* 0x0000e41d01007387 */ /* 0x010fe20000100800 */
[----:B------:R4:W-:Y:S03]  /*25da0*/  STL [R1+0x2158], R29 ;  /* 0x0021581d01007387 */ /* 0x0009e60000100800 */
[----:B0-----:R0:W-:Y:S01]  /*25db0*/  STL [R1+0xe0], R0 ;  /* 0x0000e00001007387 */ /* 0x0011e20000100800 */
[----:B----4-:R-:W-:-:S02]  /*25dc0*/  IMAD.MOV.U32 R29, RZ, RZ, R12 ;  /* 0x000000ffff1d7224 */ /* 0x010fc400078e000c */
[----:B--2---:R-:W-:Y:S02]  /*25dd0*/  FFMA R8, R8, c[0x0][0x188], -R12 ;  /* 0x0000620008087a23 */ /* 0x004fe4000000080c */
[----:B------:R-:W2:Y:S02]  /*25de0*/  LDL.LU R12, [R1+0x21c0] ;  /* 0x0021c000010c7983 */ /* 0x000ea40000300800 */
[----:B0-----:R-:W-:-:S06]  /*25df0*/  FMUL R0, R8, 1.4426950216293334961 ;  /* 0x3fb8aa3b08007820 */ /* 0x001fcc0000400000 */
[----:B------:R-:W0:Y:S01]  /*25e00*/  MUFU.EX2 R0, R0 ;  /* 0x0000000000007308 */ /* 0x000e220000000800 */
[----:B------:R-:W-:Y:S01]  /*25e10*/  FFMA R8, R24, c[0x0][0x188], -R29 ;  /* 0x0000620018087a23 */ /* 0x000fe2000000081d */
[----:B------:R-:W-:Y:S02]  /*25e20*/  MOV R24, R29 ;  /* 0x0000001d00187202 */ /* 0x000fe40000000f00 */
[----:B-----5:R-:W-:Y:S01]  /*25e30*/  FMNMX R13, R2, R13, !PT ;  /* 0x0000000d020d7209 */ /* 0x020fe20007800000 */
[----:B0-----:R0:W-:Y:S02]  /*25e40*/  STL [R1+0x2c], R0 ;  /* 0x00002c0001007387 */ /* 0x0011e40000100800 */
[----:B0-----:R-:W-:Y:S01]  /*25e50*/  FMUL R0, R8, 1.4426950216293334961 ;  /* 0x3fb8aa3b08007820 */ /* 0x001fe20000400000 */
[----:B------:R-:W-:Y:S02]  /*25e60*/  MOV R8, R24 ;  /* 0x0000001800087202 */ /* 0x000fe40000000f00 */
[----:B------:R-:W1:Y:S03]  /*25e70*/  LDL R24, [R1+0x8c4] ;  /* 0x0008c40001187983 */ /* 0x000e660000100800 */
[----:B------:R-:W-:-:S02]  /*25e80*/  FFMA R2, R25, c[0x0][0x188], -R8 ;  /* 0x0000620019027a23 */ /* 0x000fc40000000808 */
[----:B------:R-:W4:Y:S01]  /*25e90*/  LDL.LU R25, [R1+0x4c] ;  /* 0x00004c0001197983 */ /* 0x000f220000300800 */
[----:B------:R-:W0:Y:S01]  /*25ea0*/  MUFU.EX2 R8, R0 ;  /* 0x0000000000087308 */ /* 0x000e220000000800 */
[----:B------:R-:W-:Y:S02]  /*25eb0*/  STL [R1+0x6d0], R13 ;  /* 0x0006d00d01007387 */ /* 0x000fe40000100800 */
[----:B------:R-:W-:Y:S01]  /*25ec0*/  FMUL R2, R2, 1.4426950216293334961 ;  /* 0x3fb8aa3b02027820 */ /* 0x000fe20000400000 */
[----:B0-----:R0:W-:Y:S02]  /*25ed0*/  STL [R1+0xfc], R8 ;  /* 0x0000fc0801007387 */ /* 0x0011e40000100800 */
[----:B0-----:R-:W-:Y:S02]  /*25ee0*/  FFMA R8, R28, c[0x0][0x188], -R13 ;  /* 0x000062001c087a23 */ /* 0x001fe4000000080d */
[----:B------:R0:W5:Y:S02]  /*25ef0*/  MUFU.EX2 R28, R2 ;  /* 0x00000002001c7308 */ /* 0x0001640000000800 */
[----:B0-----:R-:W-:-:S06]  /*25f00*/  FMUL R2, R8, 1.4426950216293334961 ;  /* 0x3fb8aa3b08027820 */ /* 0x001fcc0000400000 */
[----:B------:R-:W0:Y:S01]  /*25f10*/  MUFU.EX2 R2, R2 ;  /* 0x0000000200027308 */ /* 0x000e220000000800 */
[----:B-----5:R-:W-:Y:S01]  /*25f20*/  STL [R1+0xf8], R28 ;  /* 0x0000f81c01007387 */ /* 0x020fe20000100800 */
[----:B------:R-:W-:Y:S03]  /*25f30*/  STL [R1+0x215c], R28 ;  /* 0x00215c1c01007387 */ /* 0x000fe60000100800 */
[----:B0-----:R0:W-:Y:S01]  /*25f40*/  STL [R1+0x884], R2 ;  /* 0x0008840201007387 */ /* 0x0011e20000100800 */
[----:B----4-:R-:W-:-:S04]  /*25f50*/  FFMA R8, R25, c[0x0][0x188], -R13 ;  /* 0x0000620019087a23 */ /* 0x010fc8000000080d */
[----:B0-----:R-:W-:-:S04]  /*25f60*/  FMUL R2, R8, 1.4426950216293334961 ;  /* 0x3fb8aa3b08027820 */ /* 0x001fc80000400000 */
[----:B------:R0:W4:Y:S01]  /*25f70*/  MUFU.EX2 R25, R2 ;  /* 0x0000000200197308 */ /* 0x0001220000000800 */
[----:B------:R-:W-:-:S04]  /*25f80*/  FFMA R8, R26, c[0x0][0x188], -R13 ;  /* 0x000062001a087a23 */ /* 0x000fc8000000080d */
[----:B0-----:R-:W-:Y:S02]  /*25f90*/  FMUL R2, R8, 1.4426950216293334961 ;  /* 0x3fb8aa3b08027820 */ /* 0x001fe40000400000 */
[----:B------:R-:W-:Y:S01]  /*25fa0*/  FFMA R8, R27, c[0x0][0x188], -R13 ;  /* 0x000062001b087a23 */ /* 0x000fe2000000080d */
[----:B----4-:R0:W-:Y:S01]  /*25fb0*/  STL [R1+0x880], R25 ;  /* 0x0008801901007387 */ /* 0x0101e20000100800 */
[----:B------:R-:W4:Y:S03]  /*25fc0*/  LDL.LU R13, [R1+0x21bc] ;  /* 0x0021bc00010d7983 */ /* 0x000f260000300800 */
[----:B0-----:R-:W5:Y:S01]  /*25fd0*/  LDL R25, [R1+0x8c8] ;  /* 0x0008c80001197983 */ /* 0x001f620000100800 */
[----:B------:R-:W0:Y:S03]  /*25fe0*/  MUFU.EX2 R26, R2 ;  /* 0x00000002001a7308 */ /* 0x000e260000000800 */
[----:B------:R-:W3:Y:S01]  /*25ff0*/  S2R R29, SR_TID.X ;  /* 0x00000000001d7919 */ /* 0x000ee20000002100 */
[----:B-1----:R-:W-:Y:S01]  /*26000*/  FMNMX R24, R3, R24, !PT ;  /* 0x0000001803187209 */ /* 0x002fe20007800000 */
[----:B------:R-:W-:-:S04]  /*26010*/  FMUL R3, R8, 1.4426950216293334961 ;  /* 0x3fb8aa3b08037820 */ /* 0x000fc80000400000 */
[----:B--2---:R-:W-:Y:S01]  /*26020*/  FFMA R8, R12, c[0x0][0x188], -R24 ;  /* 0x000062000c087a23 */ /* 0x004fe20000000818 */
[----:B0-----:R0:W-:Y:S02]  /*26030*/  STL [R1+0x87c], R26 ;  /* 0x00087c1a01007387 */ /* 0x0011e40000100800 */
[----:B0-----:R0:W1:Y:S02]  /*26040*/  MUFU.EX2 R26, R3 ;  /* 0x00000003001a7308 */ /* 0x0010640000000800 */
[----:B0-----:R-:W-:-:S06]  /*26050*/  FMUL R3, R8, 1.4426950216293334961 ;  /* 0x3fb8aa3b08037820 */ /* 0x001fcc0000400000 */
[----:B------:R-:W0:Y:S01]  /*26060*/  MUFU.EX2 R3, R3 ;  /* 0x0000000300037308 */ /* 0x000e220000000800 */
[----:B---3--:R-:W-:Y:S01]  /*26070*/  LOP3.LUT R29, R29, 0x1c, RZ, 0xc0, !PT ;  /* 0x0000001c1d1d7812 */ /* 0x008fe200078ec0ff */
[----:B------:R-:W-:Y:S01]  /*26080*/  STL [R1+0x6cc], R24 ;  /* 0x0006cc1801007387 */ /* 0x000fe20000100800 */
[----:B-1----:R-:W-:Y:S02]  /*26090*/  STL [R1+0x878], R26 ;  /* 0x0008781a01007387 */ /* 0x002fe40000100800 */
[----:B------:R-:W-:Y:S01]  /*260a0*/  STL [R1+0x2160], R26 ;  /* 0x0021601a01007387 */ /* 0x000fe20000100800 */
[----:B------:R-:W5:Y:S01]  /*260b0*/  LDS R0, [R29.X4+0x10680] ;  /* 0x010680001d007984 */ /* 0x000f620000004800 */
[--C-:B------:R-:W-:Y:S02]  /*260c0*/  FFMA R4, R4, c[0x0][0x188], -R24.reuse ;  /* 0x0000620004047a23 */ /* 0x100fe40000000818 */
[--C-:B------:R-:W-:Y:S01]  /*260d0*/  FFMA R5, R5, c[0x0][0x188], -R24.reuse ;  /* 0x0000620005057a23 */ /* 0x100fe20000000818 */
[----:B------:R-:W1:Y:S04]  /*260e0*/  LDS R2, [R29.X4+0x10700] ;  /* 0x010700001d027984 */ /* 0x000e680000004800 */
[----:B0-----:R0:W-:Y:S01]  /*260f0*/  STL [R1+0x874], R3 ;  /* 0x0008740301007387 */ /* 0x0011e20000100800 */
[----:B------:R-:W1:Y:S02]  /*26100*/  LDL R12, [R1+0x8cc] ;  /* 0x0008cc00010c7983 */ /* 0x000e640000100800 */
[----:B----4-:R-:W-:-:S04]  /*26110*/  FFMA R8, R13, c[0x0][0x188], -R24 ;  /* 0x000062000d087a23 */ /* 0x010fc80000000818 */
[----:B0-----:R-:W-:-:S04]  /*26120*/  FMUL R3, R8, 1.4426950216293334961 ;  /* 0x3fb8aa3b08037820 */ /* 0x001fc80000400000 */
[----:B------:R0:W2:Y:S01]  /*26130*/  MUFU.EX2 R8, R3 ;  /* 0x0000000300087308 */ /* 0x0000a20000000800 */
[----:B-----5:R-:W-:Y:S01]  /*26140*/  FMNMX R13, R0, R25, !PT ;  /* 0x00000019000d7209 */ /* 0x020fe20007800000 */
[----:B0-----:R-:W0:Y:S04]  /*26150*/  LDS R3, [R29.X4+0x10780] ;  /* 0x010780001d037984 */ /* 0x001e280000004800 */
[----:B--2---:R2:W-:Y:S01]  /*26160*/  STL [R1+0x870], R8 ;  /* 0x0008700801007387 */ /* 0x0045e20000100800 */
[----:B------:R-:W-:Y:S02]  /*26170*/  STL [R1+0x6c8], R13 ;  /* 0x0006c80d01007387 */ /* 0x000fe40000100800 */
[----:B------:R-:W-:Y:S02]  /*26180*/  FMUL R0, R4, 1.4426950216293334961 ;  /* 0x3fb8aa3b04007820 */ /* 0x000fe40000400000 */
[--C-:B------:R-:W-:Y:S01]  /*26190*/  FFMA R6, R6, c[0x0][0x188], -R13.reuse ;  /* 0x0000620006067a23 */ /* 0x100fe2000000080d */
[----:B--2---:R-:W0:Y:S03]  /*261a0*/  LDL R8, [R1+0x8d0] ;  /* 0x0008d00001087983 */ /* 0x004e260000100800 */
[----:B------:R-:W2:Y:S01]  /*261b0*/  MUFU.EX2 R0, R0 ;  /* 0x0000000000007308 */ /* 0x000ea20000000800 */
[----:B------:R-:W-:Y:S01]  /*261c0*/  FFMA R4, R14, c[0x0][0x188], -R13 ;  /* 0x000062000e047a23 */ /* 0x000fe2000000080d */
[----:B------:R-:W-:Y:S06]  /*261d0*/  BAR.SYNC.DEFER_BLOCKING 0x0 ;  /* 0x0000000000007b1d */ /* 0x000fec0000010000 */
[----:B--2---:R2:W-:Y:S02]  /*261e0*/  STL [R1+0x86c], R0 ;  /* 0x00086c0001007387 */ /* 0x0045e40000100800 */
[----:B--2---:R-:W-:-:S04]  /*261f0*/  FMUL R0, R5, 1.4426950216293334961 ;  /* 0x3fb8aa3b05007820 */ /* 0x004fc80000400000 */
[----:B------:R2:W3:Y:S02]  /*26200*/  MUFU.EX2 R25, R0 ;  /* 0x0000000000197308 */ /* 0x0004e40000000800 */
[----:B--2---:R-:W-:-:S06]  /*26210*/  FMUL R0, R4, 1.4426950216293334961 ;  /* 0x3fb8aa3b04007820 */ /* 0x004fcc0000400000 */
[----:B------:R-:W2:Y:S01]  /*26220*/  MUFU.EX2 R0, R0 ;  /* 0x0000000000007308 */ /* 0x000ea20000000800 */
[----:B------:R-:W-:Y:S01]  /*26230*/  FFMA R4, R15, c[0x0][0x188], -R13 ;  /* 0x000062000f047a23 */ /* 0x000fe2000000080d */
[----:B---3--:R-:W-:Y:S01]  /*26240*/  STL [R1+0x868], R25 ;  /* 0x0008681901007387 */ /* 0x008fe20000100800 */
[----:B------:R-:W-:Y:S03]  /*26250*/  STL [R1+0x2164], R25 ;  /* 0x0021641901007387 */ /* 0x000fe60000100800 */
[----:B--2---:R2:W-:Y:S02]  /*26260*/  STL [R1+0x864], R0 ;  /* 0x0008640001007387 */ /* 0x0045e40000100800 */
[----:B--2---:R-:W-:-:S04]  /*26270*/  FMUL R0, R4, 1.4426950216293334961 ;  /* 0x3fb8aa3b04007820 */ /* 0x004fc80000400000 */
[----:B------:R-:W2:Y:S01]  /*26280*/  MUFU.EX2 R4, R0 ;  /* 0x0000000000047308 */ /* 0x000ea20000000800 */
[----:B------:R-:W-:Y:S01]  /*26290*/  FMUL R6, R6, 1.4426950216293334961 ;  /* 0x3fb8aa3b06067820 */ /* 0x000fe20000400000 */
[----:B--2---:R1:W-:Y:S01]  /*262a0*/  STL [R1+0x860], R4 ;  /* 0x0008600401007387 */ /* 0x0043e20000100800 */
[----:B------:R-:W-:Y:S01]  /*262b0*/  FFMA R0, R7, c[0x0][0x188], -R13 ;  /* 0x0000620007007a23 */ /* 0x000fe2000000080d */
[----:B-1----:R-:W-:-:S04]  /*262c0*/  FMNMX R4, R2, R12, !PT ;  /* 0x0000000c02047209 */ /* 0x002fc80007800000 */
[----:B------:R-:W1:Y:S01]  /*262d0*/  MUFU.EX2 R2, R6 ;  /* 0x0000000600027308 */ /* 0x000e620000000800 */
[----:B------:R-:W-:-:S07]  /*262e0*/  FMUL R0, R0, 1.4426950216293334961 ;  /* 0x3fb8aa3b00007820 */ /* 0x000fce0000400000 */
[----:B------:R2:W3:Y:S01]  /*262f0*/  MUFU.EX2 R24, R0 ;  /* 0x0000000000187308 */ /* 0x0004e20000000800 */
[----:B------:R-:W-:Y:S01]  /*26300*/  STL [R1+0x6c4], R4 ;  /* 0x0006c40401007387 */ /* 0x000fe20000100800 */
[----:B--2---:R-:W-:-:S03]  /*26310*/  FFMA R0, R17, c[0x0][0x188], -R4 ;  /* 0x0000620011007a23 */ /* 0x004fc60000000804 */
[----:B-1----:R1:W-:Y:S01]  /*26320*/  STL [R1+0x85c], R2 ;  /* 0x00085c0201007387 */ /* 0x0023e20000100800 */
[----:B------:R-:W-:Y:S02]  /*26330*/  FMUL R0, R0, 1.4426950216293334961 ;  /* 0x3fb8aa3b00007820 */ /* 0x000fe40000400000 */
[----:B-1----:R-:W-:-:S04]  /*26340*/  FFMA R2, R16, c[0x0][0x188], -R4 ;  /* 0x0000620010027a23 */ /* 0x002fc80000000804 */
[----:B------:R-:W-:Y:S01]  /*26350*/  FMUL R2, R2, 1.4426950216293334961 ;  /* 0x3fb8aa3b02027820 */ /* 0x000fe20000400000 */
[----:B------:R-:W-:Y:S08]  /*26360*/  MUFU.EX2 R0, R0 ;  /* 0x0000000000007308 */ /* 0x000ff00000000800 */
[----:B------:R-:W1:Y:S01]  /*26370*/  MUFU.EX2 R16, R2 ;  /* 0x0000000200107308 */ /* 0x000e620000000800 */
[----:B---3--:R-:W-:Y:S01]  /*26380*/  STL [R1+0x858], R24 ;  /* 0x0008581801007387 */ /* 0x008fe20000100800 */
[----:B------:R-:W-:Y:S03]  /*26390*/  STL [R1+0x2168], R24 ;  /* 0x0021681801007387 */ /* 0x000fe60000100800 */
[----:B-1----:R-:W-:Y:S01]  /*263a0*/  STL [R1+0x854], R16 ;  /* 0x0008541001007387 */ /* 0x002fe20000100800 */
[----:B------:R-:W-:Y:S02]  /*263b0*/  STL [R1+0x21ac], R16 ;  /* 0x0021ac1001007387 */ /* 0x000fe40000100800 */
[----:B------:R1:W-:Y:S02]  /*263c0*/  STL [R1+0x850], R0 ;  /* 0x0008500001007387 */ /* 0x0003e40000100800 */
[----:B------:R-:W-:-:S02]  /*263d0*/  FFMA R2, R20, c[0x0][0x188], -R4 ;  /* 0x0000620014027a23 */ /* 0x000fc40000000804 */
[----:B-1----:R-:W-:Y:S02]  /*263e0*/  FFMA R0, R21, c[0x0][0x188], -R4 ;  /* 0x0000620015007a23 */ /* 0x002fe40000000804 */
[----:B------:R-:W2:Y:S01]  /*263f0*/  LDL R21, [R1+0x8ac] ;  /* 0x0008ac0001157983 */ /* 0x000ea20000100800 */
[----:B0-----:R-:W-:-:S05]  /*26400*/  FMNMX R17, R3, R8, !PT ;  /* 0x0000000803117209 */ /* 0x001fca0007800000 */
[----:B------:R-:W-:Y:S01]  /*26410*/  STL [R1+0x6c0], R17 ;  /* 0x0006c01101007387 */ /* 0x000fe20000100800 */
[----:B------:R-:W2:Y:S02]  /*26420*/  LDL R3, [R1+0x8b0] ;  /* 0x0008b00001037983 */ /* 0x000ea40000100800 */
[----:B------:R-:W3:Y:S02]  /*26430*/  LDL R16, [R1+0x89c] ;  /* 0x00089c0001107983 */ /* 0x000ee40000100800 */
[----:B------:R-:W3:Y:S01]  /*26440*/  LDL R6, [R1+0x8a0] ;  /* 0x0008a00001067983 */ /* 0x000ee20000100800 */
[----:B------:R-:W4:Y:S04]  /*26450*/  LDL R7, [R1+0x88c] ;  /* 0x00088c0001077983 */ /* 0x000f280000100800 */
[----:B------:R-:W4:Y:S04]  /*26460*/  LDL R4, [R1+0x890] ;  /* 0x0008900001047983 */ /* 0x000f280000100800 */
[----:B------:R-:W5:Y:S04]  /*26470*/  LDL R14, [R1+0x154] ;  /* 0x00015400010e7983 */ /* 0x000f680000100800 */
[----:B------:R-:W5:Y:S04]  /*26480*/  LDL R5, [R1+0x158] ;  /* 0x0001580001057983 */ /* 0x000f680000100800 */
[----:B------:R-:W5:Y:S04]  /*26490*/  LDL R8, [R1+0x144] ;  /* 0x0001440001087983 */ /* 0x000f680000100800 */
[----:B------:R-:W5:Y:S04]  /*264a0*/  LDL R26, [R1+0x148] ;  /* 0x00014800011a7983 */ /* 0x000f680000100800 */
[----:B------:R-:W5:Y:S04]  /*264b0*/  LDL R13, [R1+0x134] ;  /* 0x00013400010d7983 */ /* 0x000f680000100800 */
[----:B------:R-:W5:Y:S04]  /*264c0*/  LDL R12, [R1+0x138] ;  /* 0x00013800010c7983 */ /* 0x000f680000100800 */
[----:B------:R-:W5:Y:S04]  /*264d0*/  LDL R27, [R1+0x124] ;  /* 0x00012400011b7983 */ /* 0x000f680000100800 */
[----:B------:R-:W5:Y:S01]  /*264e0*/  LDL R28, [R1+0x128] ;  /* 0x00012800011c7983 */ /* 0x000f620000100800 */
[----:B------:R-:W-:-:S02]  /*264f0*/  FMUL R2, R2, 1.4426950216293334961 ;  /* 0x3fb8aa3b02027820 */ /* 0x000fc40000400000 */
[----:B------:R-:W-:Y:S01]  /*26500*/  FMUL R0, R0, 1.4426950216293334961 ;  /* 0x3fb8aa3b00007820 */ /* 0x000fe20000400000 */
[----:B------:R-:W5:Y:S01]  /*26510*/  LDL R29, [R1+0x114] ;  /* 0x00011400011d7983 */ /* 0x000f620000100800 */
[----:B------:R0:W1:Y:S08]  /*26520*/  MUFU.EX2 R24, R2 ;  /* 0x0000000200187308 */ /* 0x0000700000000800 */
[----:B------:R1:W1:Y:S01]  /*26530*/  MUFU.EX2 R20, R0 ;  /* 0x0000000000147308 */ /* 0x0002620000000800 */
[----:B0-----:R-:W-:-:S04]  /*26540*/  FFMA R2, R18, c[0x0][0x188], -R17 ;  /* 0x0000620012027a23 */ /* 0x001fc80000000811 */
[----:B------:R-:W-:-:S04]  /*26550*/  FMUL R2, R2, 1.4426950216293334961 ;  /* 0x3fb8aa3b02027820 */ /* 0x000fc80000400000 */
[----:B------:R0:W0:Y:S01]  /*26560*/  MUFU.EX2 R15, R2 ;  /* 0x00000002000f7308 */ /* 0x0000220000000800 */
[--C-:B-1----:R-:W-:Y:S01]  /*26570*/  FFMA R0, R19, c[0x0][0x188], -R17.reuse ;  /* 0x0000620013007a23 */ /* 0x102fe20000000811 */
[----:B------:R-:W-:Y:S01]  /*26580*/  STL [R1+0x84c], R24 ;  /* 0x00084c1801007387 */ /* 0x000fe20000100800 */
[----:B------:R-:W-:Y:S02]  /*26590*/  STL [R1+0x216c], R24 ;  /* 0x00216c1801007387 */ /* 0x000fe40000100800 */
[----:B------:R-:W-:Y:S02]  /*265a0*/  STL [R1+0x848], R20 ;  /* 0x0008481401007387 */ /* 0x000fe40000100800 */
[----:B------:R-:W-:Y:S01]  /*265b0*/  FMUL R0, R0, 1.4426950216293334961 ;  /* 0x3fb8aa3b00007820 */ /* 0x000fe20000400000 */
[----:B------:R-:W-:Y:S01]  /*265c0*/  STL [R1+0x2170], R20 ;  /* 0x0021701401007387 */ /* 0x000fe20000100800 */
[----:B0-----:R-:W-:-:S04]  /*265d0*/  FFMA R2, R22, c[0x0][0x188], -R17 ;  /* 0x0000620016027a23 */ /* 0x001fc80000000811 */
[----:B------:R-:W-:Y:S01]  /*265e0*/  FMUL R2, R2, 1.4426950216293334961 ;  /* 0x3fb8aa3b02027820 */ /* 0x000fe20000400000 */
[----:B------:R-:W-:Y:S01]  /*265f0*/  STL [R1+0x844], R15 ;  /* 0x0008440f01007387 */ /* 0x000fe20000100800 */
[----:B------:R0:W-:Y:S02]  /*26600*/  STL [R1+0x21a8], R15 ;  /* 0x0021a80f01007387 */ /* 0x0001e40000100800 */
[----:B------:R-:W-:Y:S08]  /*26610*/  MUFU.EX2 R25, R2 ;  /* 0x0000000200197308 */ /* 0x000ff00000000800 */
[----:B0-----:R0:W1:Y:S02]  /*26620*/  MUFU.EX2 R15, R0 ;  /* 0x00000000000f7308 */ /* 0x0010640000000800 */
[----:B0-----:R-:W-:-:S04]  /*26630*/  FFMA R0, R23, c[0x0][0x188], -R17 ;  /* 0x0000620017007a23 */ /* 0x001fc80000000811 */
[----:B------:R-:W-:-:S04]  /*26640*/  FMUL R0, R0, 1.4426950216293334961 ;  /* 0x3fb8aa3b00007820 */ /* 0x000fc80000400000 */
[----:B------:R-:W0:Y:S01]  /*26650*/  MUFU.EX2 R17, R0 ;  /* 0x0000000000117308 */ /* 0x000e220000000800 */
[----:B-1----:R-:W-:Y:S01]  /*26660*/  STL [R1+0x840], R15 ;  /* 0x0008400f01007387 */ /* 0x002fe20000100800 */
[----:B--2---:R-:W-:Y:S02]  /*26670*/  FADD R2, R3, R21 ;  /* 0x0000001503027221 */ /* 0x004fe40000000000 */
[----:B---3--:R-:W-:Y:S02]  /*26680*/  FADD R3, R6, R16 ;  /* 0x0000001006037221 */ /* 0x008fe40000000000 */
[----:B----4-:R-:W-:Y:S01]  /*26690*/  FADD R4, R4, R7 ;  /* 0x0000000704047221 */ /* 0x010fe20000000000 */
[----:B------:R-:W-:Y:S01]  /*266a0*/  STL [R1+0x21a4], R2 ;  /* 0x0021a40201007387 */ /* 0x000fe20000100800 */
[----:B------:R-:W-:Y:S02]  /*266b0*/  STL [R1+0x83c], R25 ;  /* 0x00083c1901007387 */ /* 0x000fe40000100800 */
[----:B------:R-:W-:Y:S02]  /*266c0*/  STL [R1+0x2174], R25 ;  /* 0x0021741901007387 */ /* 0x000fe40000100800 */
[----:B-----5:R-:W-:Y:S01]  /*266d0*/  FADD R5, R5, R14 ;  /* 0x0000000e05057221 */ /* 0x020fe20000000000 */
[----:B------:R-:W-:Y:S01]  /*266e0*/  STL [R1+0x21a0], R3 ;  /* 0x0021a00301007387 */ /* 0x000fe20000100800 */
[----:B------:R-:W-:-:S02]  /*266f0*/  FADD R6, R26, R8 ;  /* 0x000000081a067221 */ /* 0x000fc40000000000 */
[----:B------:R-:W-:Y:S02]  /*26700*/  STL [R1+0x219c], R4 ;  /* 0x00219c0401007387 */ /* 0x000fe40000100800 */
[----:B------:R-:W-:Y:S01]  /*26710*/  FADD R7, R12, R13 ;  /* 0x0000000d0c077221 */ /* 0x000fe20000000000 */
[----:B0-----:R-:W-:Y:S01]  /*26720*/  STL [R1+0x838], R17 ;  /* 0x0008381101007387 */ /* 0x001fe20000100800 */
[----:B------:R-:W-:Y:S02]  /*26730*/  FADD R8, R28, R27 ;  /* 0x0000001b1c087221 */ /* 0x000fe40000000000 */
[----:B------:R-:W-:Y:S02]  /*26740*/  STL [R1+0x2178], R17 ;  /* 0x0021781101007387 */ /* 0x000fe40000100800 */
[----:B------:R-:W-:Y:S01]  /*26750*/  STL [R1+0x2198], R5 ;  /* 0x0021980501007387 */ /* 0x000fe20000100800 */
[----:B------:R-:W-:Y:S01]  /*26760*/  STL [R1+0x2194], R6 ;  /* 0x0021940601007387 */ /* 0x000fe20000100800 */
[----:B------:R-:W-:Y:S02]  /*26770*/  STL [R1+0x2190], R7 ;  /* 0x0021900701007387 */ /* 0x000fe40000100800 */
[----:B------:R-:W-:Y:S02]  /*26780*/  STL [R1+0x218c], R8 ;  /* 0x00218c0801007387 */ /* 0x000fe40000100800 */
[----:B------:R-:W2:Y:S02]  /*26790*/  LDL R13, [R1+0x884] ;  /* 0x00088400010d7983 */ /* 0x000ea40000100800 */
[----:B------:R-:W-:Y:S01]  /*267a0*/  FADD R9, R9, R29 ;  /* 0x0000001d09097221 */ /* 0x000fe20000000000 */
[----:B------:R-:W3:Y:S04]  /*267b0*/  LDL R28, [R1+0x104] ;  /* 0x00010400011c7983 */ /* 0x000ee80000100800 */
[----:B------:R-:W4:Y:S04]  /*267c0*/  LDL R29, [R1+0xec] ;  /* 0x0000ec00011d7983 */ /* 0x000f280000100800 */
[----:B------:R-:W5:Y:S04]  /*267d0*/  LDL R12, [R1+0xe0] ;  /* 0x0000e000010c7983 */ /* 0x000f680000100800 */
[----:B--2---:R0:W-:Y:S01]  /*267e0*/  STL [R1+0x21b8], R13 ;  /* 0x0021b80d01007387 */ /* 0x0041e20000100800 */
[----:B------:R-:W2:Y:S03]  /*267f0*/  LDL R14, [R1+0x874] ;  /* 0x00087400010e7983 */ /* 0x000ea60000100800 */
[----:B0-----:R-:W5:Y:S04]  /*26800*/  LDL R13, [R1+0x2c] ;  /* 0x00002c00010d7983 */ /* 0x001f680000100800 */
[----:B--2---:R0:W-:Y:S01]  /*26810*/  STL [R1+0x21b4], R14 ;  /* 0x0021b40e01007387 */ /* 0x0041e20000100800 */
[----:B------:R-:W2:Y:S03]  /*26820*/  LDL R16, [R1+0x860] ;  /* 0x0008600001107983 */ /* 0x000ea60000100800 */
[----:B0-----:R-:W3:Y:S04]  /*26830*/  LDL R14, [R1+0x880] ;  /* 0x00088000010e7983 */ /* 0x001ee80000100800 */
[----:B--2---:R0:W-:Y:S01]  /*26840*/  STL [R1+0x21b0], R16 ;  /* 0x0021b01001007387 */ /* 0x0041e20000100800 */
[----:B------:R-:W2:Y:S02]  /*26850*/  LDL R0, [R1+0x864] ;  /* 0x0008640001007983 */ /* 0x000ea40000100800 */
[----:B------:R-:W2:Y:S02]  /*26860*/  LDL R15, [R1+0x850] ;  /* 0x00085000010f7983 */ /* 0x000ea40000100800 */
[----:B------:R-:W2:Y:S01]  /*26870*/  LDL R2, [R1+0x840] ;  /* 0x0008400001027983 */ /* 0x000ea20000100800 */
[----:B------:R-:W2:Y:S04]  /*26880*/  LDL R3, [R1+0x8a8] ;  /* 0x0008a80001037983 */ /* 0x000ea80000100800 */
[----:B------:R-:W2:Y:S04]  /*26890*/  LDL R4, [R1+0x898] ;  /* 0x0008980001047983 */ /* 0x000ea80000100800 */
[----:B------:R-:W2:Y:S04]  /*268a0*/  LDL R5, [R1+0x888] ;  /* 0x0008880001057983 */ /* 0x000ea80000100800 */
[----:B------:R-:W2:Y:S04]  /*268b0*/  LDL R6, [R1+0x150] ;  /* 0x0001500001067983 */ /* 0x000ea80000100800 */
[----:B0-----:R-:W2:Y:S04]  /*268c0*/  LDL R16, [R1+0x870] ;  /* 0x0008700001107983 */ /* 0x001ea80000100800 */
[----:B------:R-:W2:Y:S04]  /*268d0*/  LDL R7, [R1+0x140] ;  /* 0x0001400001077983 */ /* 0x000ea80000100800 */
[----:B------:R-:W2:Y:S01]  /*268e0*/  LDL R8, [R1+0x130] ;  /* 0x0001300001087983 */ /* 0x000ea20000100800 */
[----:B------:R0:W-:Y:S02]  /*268f0*/  STL [R1+0x2188], R9 ;  /* 0x0021880901007387 */ /* 0x0001e40000100800 */
[----:B------:R-:W2:Y:S01]  /*26900*/  LDL R17, [R1+0xfc] ;  /* 0x0000fc0001117983 */ /* 0x000ea20000100800 */
[----:B0-----:R-:W3:Y:S04]  /*26910*/  LDL R9, [R1+0x120] ;  /* 0x0001200001097983 */ /* 0x001ee80000100800 */
[----:B--2---:R0:W-:Y:S04]  /*26920*/  STL [R1+0x217c], R17 ;  /* 0x00217c1101007387 */ /* 0x0041e80000100800 */
[----:B0-----:R-:W2:Y:S04]  /*26930*/  LDL R17, [R1+0xe8] ;  /* 0x0000e80001117983 */ /* 0x001ea80000100800 */
[----:B--2---:R0:W-:Y:S04]  /*26940*/  STL [R1+0x2180], R17 ;  /* 0x0021801101007387 */ /* 0x0041e80000100800 */
[----:B0-----:R-:W2:Y:S01]  /*26950*/  LDL R17, [R1+0x100] ;  /* 0x0001000001117983 */ /* 0x001ea20000100800 */
[----:B---3--:R-:W-:-:S02]  /*26960*/  FADD R10, R10, R28 ;  /* 0x0000001c0a0a7221 */ /* 0x008fc40000000000 */
[----:B----4-:R-:W-:Y:S02]  /*26970*/  FADD R11, R11, R29 ;  /* 0x0000001d0b0b7221 */ /* 0x010fe40000000000 */
[----:B-----5:R-:W-:Y:S01]  /*26980*/  FADD R12, R12, R13 ;  /* 0x0000000d0c0c7221 */ /* 0x020fe20000000000 */
[----:B--2---:R0:W-:Y:S01]  /*26990*/  STL [R1+0x2184], R17 ;  /* 0x0021841101007387 */ /* 0x0041e20000100800 */
[----:B------:R-:W2:Y:S02]  /*269a0*/  LDL R25, [R1+0x87c] ;  /* 0x00087c0001197983 */ /* 0x000ea40000100800 */
[----:B------:R-:W3:Y:S02]  /*269b0*/  LDL R20, [R1+0x86c] ;  /* 0x00086c0001147983 */ /* 0x000ee40000100800 */
[----:B------:R-:W4:Y:S01]  /*269c0*/  LDL R24, [R1+0x85c] ;  /* 0x00085c0001187983 */ /* 0x000f220000100800 */
[----:B------:R-:W5:Y:S04]  /*269d0*/  LDL R26, [R1+0x8a4] ;  /* 0x0008a400011a7983 */ /* 0x000f680000100800 */
[----:B------:R-:W2:Y:S04]  /*269e0*/  LDL R28, [R1+0x894] ;  /* 0x00089400011c7983 */ /* 0x000ea80000100800 */
[----:B------:R-:W2:Y:S04]  /*269f0*/  LDL R29, [R1+0x15c] ;  /* 0x00015c00011d7983 */ /* 0x000ea80000100800 */
[----:B------:R-:W2:Y:S04]  /*26a00*/  LDL R23, [R1+0x14c] ;  /* 0x00014c0001177983 */ /* 0x000ea80000100800 */
[----:B0-----:R-:W2:Y:S04]  /*26a10*/  LDL R17, [R1+0x110] ;  /* 0x0001100001117983 */ /* 0x001ea80000100800 */
[----:B------:R-:W2:Y:S04]  /*26a20*/  LDL R22, [R1+0x13c] ;  /* 0x00013c0001167983 */ /* 0x000ea80000100800 */
[----:B------:R-:W2:Y:S04]  /*26a30*/  LDL R19, [R1+0x12c] ;  /* 0x00012c0001137983 */ /* 0x000ea80000100800 */
[----:B------:R-:W2:Y:S04]  /*26a40*/  LDL R18, [R1+0x11c] ;  /* 0x00011c0001127983 */ /* 0x000ea80000100800 */
[----:B------:R-:W2:Y:S04]  /*26a50*/  LDL R21, [R1+0x10c] ;  /* 0x00010c0001157983 */ /* 0x000ea80000100800 */
[----:B------:R-:W2:Y:S01]  /*26a60*/  LDL R27, [R1+0xf4] ;  /* 0x0000f400011b7983 */ /* 0x000ea20000100800 */
[----:B------:R-:W2:Y:S02]  /*26a70*/  LDL.LU R13, [R1+0x21b8] ;  /* 0x0021b800010d7983 */ /* 0x000ea40000300800 */
[----:B--2---:R-:W-:-:S02]  /*26a80*/  FADD R13, R13, R14 ;  /* 0x0000000e0d0d7221 */ /* 0x004fc40000000000 */
[----:B------:R-:W2:Y:S02]  /*26a90*/  LDL.LU R14, [R1+0x21b4] ;  /* 0x0021b400010e7983 */ /* 0x000ea40000300800 */
[----:B--2---:R-:W-:Y:S02]  /*26aa0*/  FADD R14, R14, R16 ;  /* 0x000000100e0e7221 */ /* 0x004fe40000000000 */
[----:B------:R-:W2:Y:S02]  /*26ab0*/  LDL.LU R16, [R1+0x21b0] ;  /* 0x0021b00001107983 */ /* 0x000ea40000300800 */
[----:B--2---:R-:W-:Y:S02]  /*26ac0*/  FADD R0, R0, R16 ;  /* 0x0000001000007221 */ /* 0x004fe40000000000 */
        /* <DEDUP_REMOVED lines=24> */
[----:B------:R-:W2:Y:S01]  /*26c50*/  LDL.LU R17, [R1+0x217c] ;  /* 0x00217c0001117983 */ /* 0x000ea20000300800 */
[----:B------:R-:W-:Y:S02]  /*26c60*/  FADD R13, R25, R13 ;  /* 0x0000000d190d7221 */ /* 0x000fe40000000000 */
[----:B---3--:R-:W-:-:S02]  /*26c70*/  FADD R14, R20, R14 ;  /* 0x0000000e140e7221 */ /* 0x008fc40000000000 */
[----:B----4-:R-:W-:Y:S02]  /*26c80*/  FADD R0, R24, R0 ;  /* 0x0000000018007221 */ /* 0x010fe40000000000 */
[----:B--2---:R-:W-:Y:S02]  /*26c90*/  FADD R12, R17, R12 ;  /* 0x0000000c110c7221 */ /* 0x004fe40000000000 */
[----:B------:R-:W2:Y:S01]  /*26ca0*/  LDL.LU R17, [R1+0x2178] ;  /* 0x0021780001117983 */ /* 0x000ea20000300800 */
[----:B------:R-:W3:Y:S02]  /*26cb0*/  LDL.LU R25, [R1+0x2174] ;  /* 0x0021740001197983 */ /* 0x000ee40000300800 */
[----:B------:R-:W4:Y:S02]  /*26cc0*/  LDL.LU R20, [R1+0x2170] ;  /* 0x0021700001147983 */ /* 0x000f240000300800 */
[----:B------:R-:W2:Y:S02]  /*26cd0*/  LDL.LU R24, [R1+0x216c] ;  /* 0x00216c0001187983 */ /* 0x000ea40000300800 */
[----:B--2---:R-:W-:-:S02]  /*26ce0*/  FADD R16, R24, R16 ;  /* 0x0000001018107221 */ /* 0x004fc40000000000 */
[----:B------:R-:W2:Y:S01]  /*26cf0*/  LDL.LU R24, [R1+0x2168] ;  /* 0x0021680001187983 */ /* 0x000ea20000300800 */
[----:B---3--:R-:W-:Y:S02]  /*26d00*/  FADD R15, R25, R15 ;  /* 0x0000000f190f7221 */ /* 0x008fe40000000000 */
[----:B-----5:R-:W-:Y:S02]  /*26d10*/  FADD R2, R26, R2 ;  /* 0x000000021a027221 */ /* 0x020fe40000000000 */
[----:B------:R-:W3:Y:S01]  /*26d20*/  LDL.LU R25, [R1+0x2164] ;  /* 0x0021640001197983 */ /* 0x000ee20000300800 */
[----:B------:R-:W5:Y:S01]  /*26d30*/  LDL.LU R26, [R1+0x2160] ;  /* 0x00216000011a7983 */ /* 0x000f620000300800 */
[----:B------:R-:W-:Y:S02]  /*26d40*/  FADD R3, R28, R3 ;  /* 0x000000031c037221 */ /* 0x000fe40000000000 */
[----:B----4-:R-:W-:Y:S02]  /*26d50*/  FADD R16, R20, R16 ;  /* 0x0000001014107221 */ /* 0x010fe40000000000 */
[----:B------:R-:W4:Y:S02]  /*26d60*/  LDL.LU R28, [R1+0x215c] ;  /* 0x00215c00011c7983 */ /* 0x000f240000300800 */
[----:B------:R-:W-:-:S02]  /*26d70*/  FADD R4, R29, R4 ;  /* 0x000000041d047221 */ /* 0x000fc40000000000 */
[----:B------:R-:W-:Y:S01]  /*26d80*/  FADD R15, R17, R15 ;  /* 0x0000000f110f7221 */ /* 0x000fe20000000000 */
[----:B------:R-:W3:Y:S01]  /*26d90*/  LDL.LU R29, [R1+0x2158] ;  /* 0x00215800011d7983 */ /* 0x000ee20000300800 */
[----:B------:R-:W-:Y:S02]  /*26da0*/  FADD R10, R27, R10 ;  /* 0x0000000a1b0a7221 */ /* 0x000fe40000000000 */
[----:B------:R-:W-:Y:S02]  /*26db0*/  SHFL.BFLY PT, R27, R2, 0x2, 0x1f ;  /* 0x0c401f00021b7f89 */ /* 0x000fe400000e0000 */
[----:B------:R-:W-:Y:S02]  /*26dc0*/  STL [R1+0x2154], R2 ;  /* 0x0021540201007387 */ /* 0x000fe40000100800 */
[----:B--2---:R-:W-:-:S05]  /*26dd0*/  FADD R0, R24, R0 ;  /* 0x0000000018007221 */ /* 0x004fca0000000000 */
[----:B------:R-:W-:Y:S01]  /*26de0*/  SHFL.BFLY PT, R2, R0, 0x2, 0x1f ;  /* 0x0c401f0000027f89 */ /* 0x000fe200000e0000 */
[----:B------:R-:W-:Y:S02]  /*26df0*/  SHFL.BFLY PT, R2, R16, 0x2, 0x1f ;  /* 0x0c401f0010027f89 */ /* 0x000fe400000e0000 */
[----:B------:R-:W0:Y:S02]  /*26e00*/  SHFL.BFLY PT, R2, R15, 0x2, 0x1f ;  /* 0x0c401f000f027f89 */ /* 0x000e2400000e0000 */
[----:B0-----:R-:W2:Y:S01]  /*26e10*/  LDL.LU R2, [R1+0x2154] ;  /* 0x0021540001027983 */ /* 0x001ea20000300800 */
[----:B------:R-:W-:Y:S02]  /*26e20*/  FADD R6, R22, R6 ;  /* 0x0000000616067221 */ /* 0x000fe40000000000 */
[----:B----4-:R-:W-:Y:S02]  /*26e30*/  FADD R12, R28, R12 ;  /* 0x0000000c1c0c7221 */ /* 0x010fe40000000000 */
[----:B-----5:R-:W-:-:S02]  /*26e40*/  FADD R13, R26, R13 ;  /* 0x0000000d1a0d7221 */ /* 0x020fc40000000000 */
[----:B------:R-:W-:Y:S01]  /*26e50*/  FADD R5, R23, R5 ;  /* 0x0000000517057221 */ /* 0x000fe20000000000 */
[----:B------:R-:W0:Y:S04]  /*26e60*/  SHFL.BFLY PT, R26, R3, 0x2, 0x1f ;  /* 0x0c401f00031a7f89 */ /* 0x000e2800000e0000 */
[----:B------:R-:W1:Y:S04]  /*26e70*/  SHFL.BFLY PT, R23, R6, 0x2, 0x1f ;  /* 0x0c401f0006177f89 */ /* 0x000e6800000e0000 */
[----:B------:R-:W4:Y:S01]  /*26e80*/  SHFL.BFLY PT, R17, R12, 0x2, 0x1f ;  /* 0x0c401f000c117f89 */ /* 0x000f2200000e0000 */
[----:B---3--:R-:W-:-:S02]  /*26e90*/  FADD R11, R29, R11 ;  /* 0x0000000b1d0b7221 */ /* 0x008fc40000000000 */
[----:B------:R-:W-:-:S03]  /*26ea0*/  FADD R8, R18, R8 ;  /* 0x0000000812087221 */ /* 0x000fc60000000000 */
[----:B------:R-:W3:Y:S01]  /*26eb0*/  SHFL.BFLY PT, R18, R11, 0x2, 0x1f ;  /* 0x0c401f000b127f89 */ /* 0x000ee200000e0000 */
[----:B0-----:R-:W-:Y:S02]  /*26ec0*/  FADD R3, R3, R26 ;  /* 0x0000001a03037221 */ /* 0x001fe40000000000 */
[----:B-1----:R-:W-:Y:S02]  /*26ed0*/  FADD R6, R6, R23 ;  /* 0x0000001706067221 */ /* 0x002fe40000000000 */
[----:B----4-:R-:W-:Y:S02]  /*26ee0*/  FADD R12, R12, R17 ;  /* 0x000000110c0c7221 */ /* 0x010fe40000000000 */
[----:B------:R-:W-:Y:S04]  /*26ef0*/  SHFL.BFLY PT, R17, R3, 0x1, 0x1f ;  /* 0x0c201f0003117f89 */ /* 0x000fe800000e0000 */
[----:B------:R-:W-:Y:S02]  /*26f00*/  STL [R1+0x2150], R3 ;  /* 0x0021500301007387 */ /* 0x000fe40000100800 */
[----:B------:R-:W-:Y:S02]  /*26f10*/  SHFL.BFLY PT, R3, R6, 0x1, 0x1f ;  /* 0x0c201f0006037f89 */ /* 0x000fe400000e0000 */
[----:B---3--:R-:W-:-:S02]  /*26f20*/  FADD R11, R11, R18 ;  /* 0x000000120b0b7221 */ /* 0x008fc40000000000 */
[----:B--2---:R-:W-:-:S05]  /*26f30*/  FADD R2, R2, R27 ;  /* 0x0000001b02027221 */ /* 0x004fca0000000000 */
[----:B------:R-:W0:Y:S04]  /*26f40*/  SHFL.BFLY PT, R3, R2, 0x1, 0x1f ;  /* 0x0c201f0002037f89 */ /* 0x000e2800000e0000 */
[----:B------:R0:W-:Y:S02]  /*26f50*/  SHFL.BFLY PT, R18, R2, 0x1, 0x1f ;  /* 0x0c201f0002127f89 */ /* 0x0001e400000e0000 */
[----:B0-----:R-:W-:Y:S02]  /*26f60*/  FADD R2, R2, R3 ;  /* 0x0000000302027221 */ /* 0x001fe40000000000 */
[----:B------:R-:W2:Y:S01]  /*26f70*/  LDL.LU R3, [R1+0x2150] ;  /* 0x0021500001037983 */ /* 0x000ea20000300800 */
[----:B------:R-:W-:Y:S02]  /*26f80*/  FADD R14, R25, R14 ;  /* 0x0000000e190e7221 */ /* 0x000fe40000000000 */
[----:B------:R-:W0:Y:S01]  /*26f90*/  SHFL.BFLY PT, R25, R4, 0x2, 0x1f ;  /* 0x0c401f0004197f89 */ /* 0x000e2200000e0000 */
[----:B------:R-:W1:Y:S01]  /*26fa0*/  SHFL.BFLY PT, R24, R5, 0x2, 0x1f ;  /* 0x0c401f0005187f89 */ /* 0x000e6200000e0000 */
[----:B------:R-:W-:-:S02]  /*26fb0*/  FADD R7, R19, R7 ;  /* 0x0000000713077221 */ /* 0x000fc40000000000 */
[----:B------:R-:W-:Y:S02]  /*26fc0*/  FADD R9, R21, R9 ;  /* 0x0000000915097221 */ /* 0x000fe40000000000 */
[----:B0-----:R-:W-:-:S05]  /*26fd0*/  FADD R4, R4, R25 ;  /* 0x0000001904047221 */ /* 0x001fca0000000000 */
[----:B------:R-:W0:Y:S04]  /*26fe0*/  SHFL.BFLY PT, R18, R4, 0x1, 0x1f ;  /* 0x0c201f0004127f89 */ /* 0x000e2800000e0000 */
[----:B------:R-:W3:Y:S04]  /*26ff0*/  SHFL.BFLY PT, R22, R7, 0x2, 0x1f ;  /* 0x0c401f0007167f89 */ /* 0x000ee800000e0000 */
[----:B------:R-:W4:Y:S04]  /*27000*/  SHFL.BFLY PT, R21, R8, 0x2, 0x1f ;  /* 0x0c401f0008157f89 */ /* 0x000f2800000e0000 */
[----:B------:R-:W5:Y:S04]  /*27010*/  SHFL.BFLY PT, R20, R9, 0x2, 0x1f ;  /* 0x0c401f0009147f89 */ /* 0x000f6800000e0000 */
[----:B------:R-:W4:Y:S01]  /*27020*/  SHFL.BFLY PT, R19, R10, 0x2, 0x1f ;  /* 0x0c401f000a137f89 */ /* 0x000f2200000e0000 */
[----:B-1----:R-:W-:-:S03]  /*27030*/  FADD R5, R5, R24 ;  /* 0x0000001805057221 */ /* 0x002fc60000000000 */
[----:B------:R-:W1:Y:S04]  /*27040*/  SHFL.BFLY PT, R28, R13, 0x2, 0x1f ;  /* 0x0c401f000d1c7f89 */ /* 0x000e6800000e0000 */
[----:B------:R-:W1:Y:S01]  /*27050*/  SHFL.BFLY PT, R25, R0, 0x2, 0x1f ;  /* 0x0c401f0000197f89 */ /* 0x000e6200000e0000 */
[----:B0-----:R-:W-:-:S03]  /*27060*/  FADD R4, R4, R18 ;  /* 0x0000001204047221 */ /* 0x001fc60000000000 */
[----:B------:R-:W0:Y:S01]  /*27070*/  SHFL.BFLY PT, R18, R5, 0x1, 0x1f ;  /* 0x0c201f0005127f89 */ /* 0x000e2200000e0000 */
[----:B---3--:R-:W-:Y:S02]  /*27080*/  FADD R7, R7, R22 ;  /* 0x0000001607077221 */ /* 0x008fe40000000000 */
[----:B----4-:R-:W-:Y:S02]  /*27090*/  FADD R8, R8, R21 ;  /* 0x0000001508087221 */ /* 0x010fe40000000000 */
[----:B-----5:R-:W-:Y:S02]  /*270a0*/  FADD R9, R9, R20 ;  /* 0x0000001409097221 */ /* 0x020fe40000000000 */
[----:B------:R-:W-:Y:S01]  /*270b0*/  FADD R10, R10, R19 ;  /* 0x000000130a0a7221 */ /* 0x000fe20000000000 */
[----:B------:R0:W-:Y:S04]  /*270c0*/  SHFL.BFLY PT, R20, R5, 0x1, 0x1f ;  /* 0x0c201f0005147f89 */ /* 0x0001e800000e0000 */
[----:B------:R-:W3:Y:S01]  /*270d0*/  SHFL.BFLY PT, R19, R7, 0x1, 0x1f ;  /* 0x0c201f0007137f89 */ /* 0x000ee200000e0000 */
[----:B------:R-:W4:Y:S03]  /*270e0*/  SHFL.BFLY PT, R20, R8, 0x1, 0x1f ;  /* 0x0c201f0008147f89 */ /* 0x000f2600000e0000 */
[----:B------:R-:W5:Y:S04]  /*270f0*/  SHFL.BFLY PT, R21, R9, 0x1, 0x1f ;  /* 0x0c201f0009157f89 */ /* 0x000f6800000e0000 */
[----:B------:R-:W5:Y:S04]  /*27100*/  SHFL.BFLY PT, R22, R10, 0x1, 0x1f ;  /* 0x0c201f000a167f89 */ /* 0x000f6800000e0000 */
[----:B------:R-:W5:Y:S01]  /*27110*/  SHFL.BFLY PT, R23, R11, 0x1, 0x1f ;  /* 0x0c201f000b177f89 */ /* 0x000f6200000e0000 */
[----:B-1----:R-:W-:-:S03]  /*27120*/  FADD R13, R13, R28 ;  /* 0x0000001c0d0d7221 */ /* 0x002fc60000000000 */
[----:B------:R-:W1:Y:S01]  /*27130*/  SHFL.BFLY PT, R24, R12, 0x1, 0x1f ;  /* 0x0c201f000c187f89 */ /* 0x000e6200000e0000 */
[----:B------:R-:W-:-:S03]  /*27140*/  FADD R0, R0, R25 ;  /* 0x0000001900007221 */ /* 0x000fc60000000000 */
[----:B------:R-:W1:Y:S01]  /*27150*/  SHFL.BFLY PT, R25, R13, 0x1, 0x1f ;  /* 0x0c201f000d197f89 */ /* 0x000e6200000e0000 */
[----:B0-----:R-:W-:Y:S02]  /*27160*/  FADD R5, R5, R18 ;  /* 0x0000001205057221 */ /* 0x001fe40000000000 */
[----:B---3--:R-:W-:Y:S02]  /*27170*/  FADD R7, R7, R19 ;  /* 0x0000001307077221 */ /* 0x008fe40000000000 */
[----:B----4-:R-:W-:Y:S02]  /*27180*/  FADD R8, R8, R20 ;  /* 0x0000001408087221 */ /* 0x010fe40000000000 */
[----:B-----5:R-:W-:Y:S02]  /*27190*/  FADD R9, R9, R21 ;  /* 0x0000001509097221 */ /* 0x020fe40000000000 */
[----:B------:R-:W-:Y:S02]  /*271a0*/  FADD R10, R10, R22 ;  /* 0x000000160a0a7221 */ /* 0x000fe40000000000 */
[----:B------:R-:W-:Y:S01]  /*271b0*/  FADD R11, R11, R23 ;  /* 0x000000170b0b7221 */ /* 0x000fe20000000000 */
[----:B------:R-:W-:Y:S01]  /*271c0*/  SHFL.BFLY PT, R29, R14, 0x2, 0x1f ;  /* 0x0c401f000e1d7f89 */ /* 0x000fe200000e0000 */
[----:B-1----:R-:W-:-:S03]  /*271d0*/  FADD R12, R12, R24 ;  /* 0x000000180c0c7221 */ /* 0x002fc60000000000 */
[----:B------:R-:W-:Y:S04]  /*271e0*/  SHFL.BFLY PT, R26, R16, 0x2, 0x1f ;  /* 0x0c401f00101a7f89 */ /* 0x000fe800000e0000 */
[----:B------:R-:W-:Y:S04]  /*271f0*/  SHFL.BFLY PT, R27, R15, 0x2, 0x1f ;  /* 0x0c401f000f1b7f89 */ /* 0x000fe800000e0000 */
[----:B------:R-:W3:Y:S01]  /*27200*/  LDL.64 R22, [R1+0xd10] ;  /* 0x000d100001167983 */ /* 0x000ee20000100a00 */
[----:B------:R-:W-:Y:S02]  /*27210*/  FADD R13, R13, R25 ;  /* 0x000000190d0d7221 */ /* 0x000fe40000000000 */
[----:B------:R-:W4:Y:S01]  /*27220*/  LDL.64 R24, [R1+0xd18] ;  /* 0x000d180001187983 */ /* 0x000f220000100a00 */
[----:B------:R-:W5:Y:S01]  /*27230*/  LDL.64 R20, [R1+0xcf8] ;  /* 0x000cf80001147983 */ /* 0x000f620000100a00 */
[----:B--2---:R-:W-:-:S03]  /*27240*/  FADD R3, R3, R17 ;  /* 0x0000001103037221 */ /* 0x004fc60000000000 */
[----:B------:R-:W0:Y:S02]  /*27250*/  SHFL.BFLY PT, R17, R6, 0x1, 0x1f ;  /* 0x0c201f0006117f89 */ /* 0x000e2400000e0000 */
[----:B0-----:R-:W-:Y:S02]  /*27260*/  FADD R6, R6, R17 ;  /* 0x0000001106067221 */ /* 0x001fe40000000000 */
[----:B------:R-:W0:Y:S02]  /*27270*/  S2R R17, SR_TID.X ;  /* 0x0000000000117919 */ /* 0x000e240000002100 */
[C---:B0-----:R-:W-:Y:S01]  /*27280*/  LOP3.LUT R18, R17.reuse, 0x1c, RZ, 0xc0, !PT ;  /* 0x0000001c11127812 */ /* 0x041fe200078ec0ff */
[----:B------:R-:W-:-:S04]  /*27290*/  LOP3.LUT R17, R17, 0x7f, RZ, 0xc0, !PT ;  /* 0x0000007f11117812 */ /* 0x000fc800078ec0ff */
[----:B------:R-:W-:Y:S02]  /*272a0*/  SHF.R.U32.HI R17, RZ, 0x3, R17 ;  /* 0x00000003ff117819 */ /* 0x000fe40000011611 */
[----:B------:R-:W-:Y:S02]  /*272b0*/  SHF.L.U32 R18, R18, 0x2, RZ ;  /* 0x0000000212127819 */ /* 0x000fe400000006ff */
[----:B------:R-:W-:-:S05]  /*272c0*/  LOP3.LUT R17, R17, 0xc, RZ, 0xc0, !PT ;  /* 0x0000000c11117812 */ /* 0x000fca00078ec0ff */
[----:B------:R-:W-:Y:S02]  /*272d0*/  IMAD.IADD R17, R18, 0x1, R17 ;  /* 0x0000000112117824 */ /* 0x000fe400078e0211 */
[----:B------:R-:W-:Y:S02]  /*272e0*/  FADD R14, R14, R29 ;  /* 0x0000001d0e0e7221 */ /* 0x000fe40000000000 */
[----:B------:R-:W-:Y:S02]  /*272f0*/  FADD R16, R16, R26 ;  /* 0x0000001a10107221 */ /* 0x000fe40000000000 */
[----:B------:R-:W-:Y:S01]  /*27300*/  FADD R15, R15, R27 ;  /* 0x0000001b0f0f7221 */ /* 0x000fe20000000000 */
[----:B------:R-:W2:Y:S04]  /*27310*/  LDL.64 R18, [R1+0xcf0] ;  /* 0x000cf00001127983 */ /* 0x000ea80000100a00 */
[----:B------:R-:W-:Y:S01]  /*27320*/  @!P0 STS [R17+0x10000], R2 ;  /* 0x0100000211008388 */ /* 0x000fe20000000800 */
[----:B------:R-:W-:Y:S02]  /*27330*/  @!P0 STS [R17+0x10080], R3 ;  /* 0x0100800311008388 */ /* 0x000fe40000000800 */
[----:B------:R-:W-:Y:S02]  /*27340*/  @!P0 STS [R17+0x10100], R4 ;  /* 0x0101000411008388 */ /* 0x000fe40000000800 */
[----:B------:R-:W-:Y:S01]  /*27350*/  @!P0 STS [R17+0x10180], R5 ;  /* 0x0101800511008388 */ /* 0x000fe20000000800 */
[----:B------:R-:W-:Y:S01]  /*27360*/  @!P0 STS [R17+0x10200], R6 ;  /* 0x0102000611008388 */ /* 0x000fe20000000800 */
[----:B------:R-:W-:Y:S02]  /*27370*/  @!P0 STS [R17+0x10280], R7 ;  /* 0x0102800711008388 */ /* 0x000fe40000000800 */
[----:B------:R-:W-:Y:S02]  /*27380*/  @!P0 STS [R17+0x10300], R8 ;  /* 0x0103000811008388 */ /* 0x000fe40000000800 */
[----:B------:R-:W-:Y:S01]  /*27390*/  @!P0 STS [R17+0x10380], R9 ;  /* 0x0103800911008388 */ /* 0x000fe20000000800 */
[----:B------:R-:W-:Y:S01]  /*273a0*/  @!P0 STS [R17+0x10400], R10 ;  /* 0x0104000a11008388 */ /* 0x000fe20000000800 */
[----:B------:R0:W-:Y:S02]  /*273b0*/  @!P0 STS [R17+0x10480], R11 ;  /* 0x0104800b11008388 */ /* 0x0001e40000000800 */
[----:B------:R1:W-:Y:S01]  /*273c0*/  @!P0 STS [R17+0x10500], R12 ;  /* 0x0105000c11008388 */ /* 0x0003e20000000800 */
[----:B------:R-:W3:Y:S04]  /*273d0*/  SHFL.BFLY PT, R26, R14, 0x1, 0x1f ;  /* 0x0c201f000e1a7f89 */ /* 0x000ee800000e0000 */
[----:B------:R-:W4:Y:S04]  /*273e0*/  SHFL.BFLY PT, R27, R0, 0x1, 0x1f ;  /* 0x0c201f00001b7f89 */ /* 0x000f2800000e0000 */
[----:B------:R-:W5:Y:S04]  /*273f0*/  SHFL.BFLY PT, R28, R16, 0x1, 0x1f ;  /* 0x0c201f00101c7f89 */ /* 0x000f6800000e0000 */
[----:B------:R-:W5:Y:S04]  /*27400*/  SHFL.BFLY PT, R29, R15, 0x1, 0x1f ;  /* 0x0c201f000f1d7f89 */ /* 0x000f6800000e0000 */
[----:B0-----:R-:W2:Y:S04]  /*27410*/  LDL.64 R10, [R1+0xce8] ;  /* 0x000ce800010a7983 */ /* 0x001ea80000100a00 */
[----:B-1----:R-:W2:Y:S01]  /*27420*/  LDL R12, [R1+0x340] ;  /* 0x00034000010c7983 */ /* 0x002ea20000100800 */
[----:B------:R-:W-:Y:S02]  /*27430*/  @!P0 STS [R17+0x10580], R13 ;  /* 0x0105800d11008388 */ /* 0x000fe40000000800 */
[----:B---3--:R-:W-:-:S02]  /*27440*/  FADD R14, R14, R26 ;  /* 0x0000001a0e0e7221 */ /* 0x008fc40000000000 */
[----:B----4-:R-:W-:Y:S02]  /*27450*/  FADD R0, R0, R27 ;  /* 0x0000001b00007221 */ /* 0x010fe40000000000 */
[----:B-----5:R-:W-:Y:S02]  /*27460*/  FADD R16, R16, R28 ;  /* 0x0000001c10107221 */ /* 0x020fe40000000000 */
[----:B------:R-:W-:Y:S01]  /*27470*/  FADD R15, R15, R29 ;  /* 0x0000001d0f0f7221 */ /* 0x000fe20000000000 */
[----:B------:R-:W3:Y:S04]  /*27480*/  LDL.64 R26, [R1+0xd00] ;  /* 0x000d0000011a7983 */ /* 0x000ee80000100a00 */
[----:B------:R-:W-:Y:S01]  /*27490*/  @!P0 STS [R17+0x10600], R14 ;  /* 0x0106000e11008388 */ /* 0x000fe20000000800 */
[----:B------:R-:W-:Y:S02]  /*274a0*/  @!P0 STS [R17+0x10680], R0 ;  /* 0x0106800011008388 */ /* 0x000fe40000000800 */
[----:B------:R-:W-:Y:S02]  /*274b0*/  @!P0 STS [R17+0x10700], R16 ;  /* 0x0107001011008388 */ /* 0x000fe40000000800 */
[----:B------:R0:W-:Y:S01]  /*274c0*/  @!P0 STS [R17+0x10780], R15 ;  /* 0x0107800f11008388 */ /* 0x0001e20000000800 */
[----:B------:R-:W4:Y:S04]  /*274d0*/  LDL.64 R28, [R1+0xd08] ;  /* 0x000d0800011c7983 */ /* 0x000f280000100a00 */
[----:B------:R-:W-:Y:S06]  /*274e0*/  BAR.SYNC.DEFER_BLOCKING 0x0 ;  /* 0x0000000000007b1d */ /* 0x000fec0000010000 */
[----:B0-----:R-:W0:Y:S04]  /*274f0*/  S2R R17, SR_TID.X ;  /* 0x0000000000117919 */ /* 0x001e280000002100 */
[----:B------:R-:W5:Y:S01]  /*27500*/  LDL.64 R14, [R1+0xcc0] ;  /* 0x000cc000010e7983 */ /* 0x000f620000100a00 */
[----:B0-----:R-:W-:-:S05]  /*27510*/  LOP3.LUT R17, R17, 0x7f, RZ, 0xc0, !PT ;  /* 0x0000007f11117812 */ /* 0x001fca00078ec0ff */
[----:B------:R-:W0:Y:S04]  /*27520*/  LDS R5, [R17.X4+0x10000] ;  /* 0x0100000011057984 */ /* 0x000e280000004800 */
[----:B------:R-:W1:Y:S04]  /*27530*/  LDS R2, [R17.X4+0x10200] ;  /* 0x0102000011027984 */ /* 0x000e680000004800 */
[----:B------:R-:W1:Y:S04]  /*27540*/  LDS R3, [R17.X4+0x10400] ;  /* 0x0104000011037984 */ /* 0x000e680000004800 */
[----:B------:R-:W1:Y:S04]  /*27550*/  LDS R7, [R17.X4+0x10600] ;  /* 0x0106000011077984 */ /* 0x000e680000004800 */
[----:B0-----:R-:W0:Y:S04]  /*27560*/  SHFL.BFLY PT, R6, R5, 0x2, 0x1f ;  /* 0x0c401f0005067f89 */ /* 0x001e2800000e0000 */
[----:B-1----:R-:W1:Y:S04]  /*27570*/  SHFL.BFLY PT, R4, R2, 0x2, 0x1f ;  /* 0x0c401f0002047f89 */ /* 0x002e6800000e0000 */
[----:B------:R-:W1:Y:S04]  /*27580*/  SHFL.BFLY PT, R0, R3, 0x2, 0x1f ;  /* 0x0c401f0003007f89 */ /* 0x000e6800000e0000 */
[----:B------:R-:W1:Y:S01]  /*27590*/  SHFL.BFLY PT, R8, R7, 0x2, 0x1f ;  /* 0x0c401f0007087f89 */ /* 0x000e6200000e0000 */
[----:B0-----:R-:W-:-:S02]  /*275a0*/  FADD R5, R5, R6 ;  /* 0x0000000605057221 */ /* 0x001fc40000000000 */
[----:B-1----:R-:W-:Y:S02]  /*275b0*/  FADD R4, R2, R4 ;  /* 0x0000000402047221 */ /* 0x002fe40000000000 */
[----:B------:R-:W-:Y:S02]  /*275c0*/  FADD R3, R3, R0 ;  /* 0x0000000003037221 */ /* 0x000fe40000000000 */
[----:B------:R-:W-:Y:S01]  /*275d0*/  FADD R7, R7, R8 ;  /* 0x0000000807077221 */ /* 0x000fe20000000000 */
[----:B------:R-:W0:Y:S04]  /*275e0*/  SHFL.BFLY PT, R6, R5, 0x1, 0x1f ;  /* 0x0c201f0005067f89 */ /* 0x000e2800000e0000 */
[----:B------:R-:W1:Y:S04]  /*275f0*/  SHFL.BFLY PT, R0, R4, 0x1, 0x1f ;  /* 0x0c201f0004007f89 */ /* 0x000e6800000e0000 */
[----:B------:R-:W1:Y:S04]  /*27600*/  SHFL.BFLY PT, R2, R3, 0x1, 0x1f ;  /* 0x0c201f0003027f89 */ /* 0x000e6800000e0000 */
[----:B------:R-:W1:Y:S01]  /*27610*/  SHFL.BFLY PT, R8, R7, 0x1, 0x1f ;  /* 0x0c201f0007087f89 */ /* 0x000e6200000e0000 */
[----:B0-----:R-:W-:-:S02]  /*27620*/  FADD R6, R5, R6 ;  /* 0x0000000605067221 */ /* 0x001fc40000000000 */
[----:B-1----:R-:W-:Y:S02]  /*27630*/  FADD R0, R4, R0 ;  /* 0x0000000004007221 */ /* 0x002fe40000000000 */
[----:B------:R-:W-:Y:S01]  /*27640*/  FADD R2, R3, R2 ;  /* 0x0000000203027221 */ /* 0x000fe20000000000 */
[----:B------:R-:W-:Y:S02]  /*27650*/  @!P0 STS [R17.X4+0x10000], R6 ;  /* 0x0100000611008388 */ /* 0x000fe40000004800 */
[----:B------:R0:W-:Y:S02]  /*27660*/  @!P0 STS [R17.X4+0x10200], R0 ;  /* 0x0102000011008388 */ /* 0x0001e40000004800 */
[----:B------:R-:W-:Y:S02]  /*27670*/  @!P0 STS [R17.X4+0x10400], R2 ;  /* 0x0104000211008388 */ /* 0x000fe40000004800 */
[----:B0-----:R-:W-:-:S05]  /*27680*/  FADD R0, R7, R8 ;  /* 0x0000000807007221 */ /* 0x001fca0000000000 */
[----:B------:R0:W-:Y:S01]  /*27690*/  @!P0 STS [R17.X4+0x10600], R0 ;  /* 0x0106000011008388 */ /* 0x0001e20000004800 */
[----:B------:R-:W-:Y:S06]  /*276a0*/  BAR.SYNC.DEFER_BLOCKING 0x0 ;  /* 0x0000000000007b1d */ /* 0x000fec0000010000 */
[----:B0-----:R-:W5:Y:S01]  /*276b0*/  LDL.64 R16, [R1+0xce0] ;  /* 0x000ce00001107983 */ /* 0x001f620000100a00 */
[----:B--2---:R-:W-:-:S04]  /*276c0*/  IMAD.WIDE R2, R12, 0x2, R24 ;  /* 0x000000020c027825 */ /* 0x004fc800078e0218 */
[C---:B------:R-:W-:Y:S01]  /*276d0*/  IMAD.WIDE R4, R12.reuse, 0x2, R22 ;  /* 0x000000020c047825 */ /* 0x040fe200078e0216 */
[----:B------:R-:W2:Y:S04]  /*276e0*/  LDL.64 R24, [R1+0xcd8] ;  /* 0x000cd80001187983 */ /* 0x000ea80000100a00 */
[----:B------:R4:W2:Y:S04]  /*276f0*/  LDG.E.U16 R0, [R2.64] ;  /* 0x0000000402007981 */ /* 0x0008a8000c1e1500 */
[----:B------:R3:W5:Y:S04]  /*27700*/  LDG.E.U16 R13, [R4.64] ;  /* 0x00000004040d7981 */ /* 0x000768000c1e1500 */
[----:B------:R-:W5:Y:S01]  /*27710*/  LDL.64 R22, [R1+0xcd0] ;  /* 0x000cd00001167983 */ /* 0x000f620000100a00 */
[----:B------:R-:W-:-:S04]  /*27720*/  IMAD.WIDE R6, R12, 0x2, R20 ;  /* 0x000000020c067825 */ /* 0x000fc800078e0214 */
[----:B------:R-:W-:-:S04]  /*27730*/  IMAD.WIDE R8, R12, 0x2, R18 ;  /* 0x000000020c087825 */ /* 0x000fc800078e0212 */
[----:B------:R-:W5:Y:S02]  /*27740*/  LDL.64 R20, [R1+0xcc8] ;  /* 0x000cc80001147983 */ /* 0x000f640000100a00 */
[C---:B---3--:R-:W-:Y:S02]  /*27750*/  IMAD.WIDE R4, R12.reuse, 0x2, R26 ;  /* 0x000000020c047825 */ /* 0x048fe400078e021a */
[----:B------:R0:W2:Y:S04]  /*27760*/  LDG.E.U16 R27, [R6.64] ;  /* 0x00000004061b7981 */ /* 0x0000a8000c1e1500 */
[----:B------:R1:W2:Y:S01]  /*27770*/  LDG.E.U16 R26, [R4.64] ;  /* 0x00000004041a7981 */ /* 0x0002a2000c1e1500 */
[----:B----4-:R-:W-:-:S05]  /*27780*/  IMAD.WIDE R2, R12, 0x2, R28 ;  /* 0x000000020c027825 */ /* 0x010fca00078e021c */
[----:B------:R5:W4:Y:S04]  /*27790*/  LDG.E.U16 R29, [R2.64] ;  /* 0x00000004021d7981 */ /* 0x000b28000c1e1500 */
[----:B--2---:R2:W-:Y:S04]  /*277a0*/  STL [R1+0x834], R0 ;  /* 0x0008340001007387 */ /* 0x0045e80000100800 */
[----:B--2---:R2:W3:Y:S01]  /*277b0*/  LDG.E.U16 R0, [R8.64] ;  /* 0x0000000408007981 */ /* 0x0044e2000c1e1500 */
[----:B------:R-:W-:-:S04]  /*277c0*/  IMAD.WIDE R10, R12, 0x2, R10 ;  /* 0x000000020c0a7825 */ /* 0x000fc800078e020a */
[----:B-----5:R-:W-:-:S04]  /*277d0*/  IMAD.WIDE R2, R12, 0x2, R16 ;  /* 0x000000020c027825 */ /* 0x020fc800078e0210 */
[C---:B-1----:R-:W-:Y:S01]  /*277e0*/  IMAD.WIDE R4, R12.reuse, 0x2, R24 ;  /* 0x000000020c047825 */ /* 0x042fe200078e0218 */
[----:B------:R1:W-:Y:S03]  /*277f0*/  STL [R1+0x830], R13 ;  /* 0x0008300d01007387 */ /* 0x0003e60000100800 */
[----:B0-----:R-:W-:-:S04]  /*27800*/  IMAD.WIDE R6, R12, 0x2, R22 ;  /* 0x000000020c067825 */ /* 0x001fc800078e0216 */
[----:B------:R-:W5:Y:S02]  /*27810*/  LDL.64 R18, [R1+0xcb8] ;  /* 0x000cb80001127983 */ /* 0x000f640000100a00 */
[----:B------:R-:W5:Y:S01]  /*27820*/  LDL.64 R16, [R1+0xcb0] ;  /* 0x000cb00001107983 */ /* 0x000f620000100a00 */
[----:B------:R-:W5:Y:S04]  /*27830*/  LDG.E.U16 R3, [R2.64] ;  /* 0x0000000402037981 */ /* 0x000f68000c1e1500 */
[----:B------:R-:W5:Y:S04]  /*27840*/  LDG.E.U16 R5, [R4.64] ;  /* 0x0000000404057981 */ /* 0x000f68000c1e1500 */
[----:B------:R-:W5:Y:S04]  /*27850*/  LDG.E.U16 R7, [R6.64] ;  /* 0x0000000406077981 */ /* 0x000f68000c1e1500 */
[----:B-1----:R0:W5:Y:S04]  /*27860*/  LDG.E.U16 R13, [R10.64] ;  /* 0x000000040a0d7981 */ /* 0x002168000c1e1500 */
[----:B----4-:R1:W-:Y:S01]  /*27870*/  STL [R1+0x82c], R29 ;  /* 0x00082c1d01007387 */ /* 0x0103e20000100800 */
[----:B--2---:R-:W-:-:S03]  /*27880*/  IMAD.WIDE R8, R12, 0x2, R20 ;  /* 0x000000020c087825 */ /* 0x004fc600078e0214 */
[----:B-1----:R-:W2:Y:S01]  /*27890*/  LDL.64 R28, [R1+0xca8] ;  /* 0x000ca800011c7983 */ /* 0x002ea20000100a00 */
[----:B------:R-:W-:Y:S02]  /*278a0*/  STL [R1+0x824], R27 ;  /* 0x0008241b01007387 */ /* 0x000fe40000100800 */
[----:B------:R1:W-:Y:S02]  /*278b0*/  STL [R1+0x828], R26 ;  /* 0x0008281a01007387 */ /* 0x0003e40000100800 */
[----:B------:R-:W4:Y:S02]  /*278c0*/  LDL.64 R24, [R1+0xc98] ;  /* 0x000c980001187983 */ /* 0x000f240000100a00 */
[C---:B0-----:R-:W-:Y:S02]  /*278d0*/  IMAD.WIDE R10, R12.reuse, 0x2, R14 ;  /* 0x000000020c0a7825 */ /* 0x041fe400078e020e */
[----:B------:R-:W2:Y:S04]  /*278e0*/  LDL.64 R14, [R1+0xc90] ;  /* 0x000c9000010e7983 */ /* 0x000ea80000100a00 */
[----:B-1----:R-:W2:Y:S04]  /*278f0*/  LDL.64 R26, [R1+0xca0] ;  /* 0x000ca000011a7983 */ /* 0x002ea80000100a00 */
[----:B---3--:R0:W-:Y:S01]  /*27900*/  STL [R1+0x820], R0 ;  /* 0x0008200001007387 */ /* 0x0081e20000100800 */
[----:B------:R-:W3:Y:S02]  /*27910*/  LDL.64 R22, [R1+0xc88] ;  /* 0x000c880001167983 */ /* 0x000ee40000100a00 */
[----:B------:R-:W3:Y:S01]  /*27920*/  LDL.64 R20, [R1+0xc80] ;  /* 0x000c800001147983 */ /* 0x000ee20000100a00 */
[----:B0-----:R2:W3:Y:S04]  /*27930*/  LDG.E.U16 R0, [R8.64] ;  /* 0x0000000408007981 */ /* 0x0014e8000c1e1500 */
[----:B-----5:R0:W-:Y:S01]  /*27940*/  STL [R1+0x81c], R13 ;  /* 0x00081c0d01007387 */ /* 0x0201e20000100800 */
[----:B------:R1:W-:Y:S02]  /*27950*/  STL [R1+0x818], R3 ;  /* 0x0008180301007387 */ /* 0x0003e40000100800 */
[----:B------:R5:W-:Y:S01]  /*27960*/  STL [R1+0x814], R5 ;  /* 0x0008140501007387 */ /* 0x000be20000100800 */
[----:B0-----:R4:W3:Y:S01]  /*27970*/  LDG.E.U16 R13, [R10.64] ;  /* 0x000000040a0d7981 */ /* 0x0018e2000c1e1500 */
[----:B-1----:R-:W-:-:S04]  /*27980*/  IMAD.WIDE R2, R12, 0x2, R18 ;  /* 0x000000020c027825 */ /* 0x002fc800078e0212 */
[----:B-----5:R-:W-:-:S04]  /*27990*/  IMAD.WIDE R4, R12, 0x2, R16 ;  /* 0x000000020c047825 */ /* 0x020fc800078e0210 */
[----:B------:R-:W5:Y:S01]  /*279a0*/  LDL.64 R18, [R1+0xc78] ;  /* 0x000c780001127983 */ /* 0x000f620000100a00 */
[----:B------:R-:W5:Y:S01]  /*279b0*/  LDL.64 R16, [R1+0xc70] ;  /* 0x000c700001107983 */ /* 0x000f620000100a00 */
[----:B------:R0:W-:Y:S02]  /*279c0*/  STL [R1+0x810], R7 ;  /* 0x0008100701007387 */ /* 0x0001e40000100800 */
[----:B----4-:R-:W-:-:S04]  /*279d0*/  IMAD.WIDE R10, R12, 0x2, R24 ;  /* 0x000000020c0a7825 */ /* 0x010fc800078e0218 */
[C---:B--2---:R-:W-:Y:S01]  /*279e0*/  IMAD.WIDE R8, R12.reuse, 0x2, R26 ;  /* 0x000000020c087825 */ /* 0x044fe200078e021a */
[----:B------:R1:W2:Y:S04]  /*279f0*/  LDG.E.U16 R24, [R4.64] ;  /* 0x0000000404187981 */ /* 0x0002a8000c1e1500 */
[----:B------:R4:W2:Y:S01]  /*27a00*/  LDG.E.U16 R27, [R2.64] ;  /* 0x00000004021b7981 */ /* 0x0008a2000c1e1500 */
[----:B0-----:R-:W-:-:S05]  /*27a10*/  IMAD.WIDE R6, R12, 0x2, R28 ;  /* 0x000000020c067825 */ /* 0x001fca00078e021c */
[----:B------:R0:W5:Y:S04]  /*27a20*/  LDG.E.U16 R25, [R6.64] ;  /* 0x0000000406197981 */ /* 0x000168000c1e1500 */
[----:B---3--:R3:W-:Y:S04]  /*27a30*/  STL [R1+0x80c], R0 ;  /* 0x00080c0001007387 */ /* 0x0087e80000100800 */
[----:B---3--:R2:W3:Y:S01]  /*27a40*/  LDG.E.U16 R0, [R8.64] ;  /* 0x0000000408007981 */ /* 0x0084e2000c1e1500 */
[----:B-1----:R-:W-:-:S04]  /*27a50*/  IMAD.WIDE R4, R12, 0x2, R22 ;  /* 0x000000020c047825 */ /* 0x002fc800078e0216 */
[----:B----4-:R-:W-:-:S04]  /*27a60*/  IMAD.WIDE R2, R12, 0x2, R14 ;  /* 0x000000020c027825 */ /* 0x010fc800078e020e */
[C---:B0-----:R-:W-:Y:S01]  /*27a70*/  IMAD.WIDE R6, R12.reuse, 0x2, R20 ;  /* 0x000000020c067825 */ /* 0x041fe200078e0214 */
[----:B------:R0:W-:Y:S03]  /*27a80*/  STL [R1+0x808], R13 ;  /* 0x0008080d01007387 */ /* 0x0001e60000100800 */
[----:B------:R-:W4:Y:S02]  /*27a90*/  LDL.64 R14, [R1+0xc68] ;  /* 0x000c6800010e7983 */ /* 0x000f240000100a00 */
[----:B------:R-:W4:Y:S01]  /*27aa0*/  LDL.64 R28, [R1+0xc58] ;  /* 0x000c5800011c7983 */ /* 0x000f220000100a00 */
[----:B------:R-:W4:Y:S04]  /*27ab0*/  LDG.E.U16 R7, [R6.64] ;  /* 0x0000000406077981 */ /* 0x000f28000c1e1500 */
[----:B0-----:R5:W4:Y:S04]  /*27ac0*/  LDG.E.U16 R13, [R10.64] ;  /* 0x000000040a0d7981 */ /* 0x001b28000c1e1500 */
[----:B--2---:R0:W-:Y:S01]  /*27ad0*/  STL [R1+0x804], R27 ;  /* 0x0008041b01007387 */ /* 0x0041e20000100800 */
[----:B-----5:R-:W-:-:S03]  /*27ae0*/  IMAD.WIDE R10, R12, 0x2, R16 ;  /* 0x000000020c0a7825 */ /* 0x020fc600078e0210 */
[----:B0-----:R-:W2:Y:S04]  /*27af0*/  LDL.64 R26, [R1+0xc50] ;  /* 0x000c5000011a7983 */ /* 0x001ea80000100a00 */
[----:B------:R0:W5:Y:S04]  /*27b00*/  LDG.E.U16 R17, [R4.64] ;  /* 0x0000000404117981 */ /* 0x000168000c1e1500 */
[----:B------:R4:W2:Y:S01]  /*27b10*/  LDG.E.U16 R16, [R2.64] ;  /* 0x0000000402107981 */ /* 0x0008a2000c1e1500 */
[----:B------:R-:W-:Y:S02]  /*27b20*/  STL [R1+0x7fc], R25 ;  /* 0x0007fc1901007387 */ /* 0x000fe40000100800 */
[----:B------:R1:W-:Y:S02]  /*27b30*/  STL [R1+0x800], R24 ;  /* 0x0008001801007387 */ /* 0x0003e40000100800 */
[C---:B------:R-:W-:Y:S01]  /*27b40*/  IMAD.WIDE R8, R12.reuse, 0x2, R18 ;  /* 0x000000020c087825 */ /* 0x040fe200078e0212 */
[----:B------:R-:W2:Y:S04]  /*27b50*/  LDL.64 R22, [R1+0xc40] ;  /* 0x000c400001167983 */ /* 0x000ea80000100a00 */
[----:B------:R-:W2:Y:S04]  /*27b60*/  LDL.64 R20, [R1+0xc38] ;  /* 0x000c380001147983 */ /* 0x000ea80000100a00 */
[----:B------:R-:W2:Y:S04]  /*27b70*/  LDL.64 R18, [R1+0xc30] ;  /* 0x000c300001127983 */ /* 0x000ea80000100a00 */
[----:B0-----:R-:W2:Y:S04]  /*27b80*/  LDL.64 R4, [R1+0xc60] ;  /* 0x000c600001047983 */ /* 0x001ea80000100a00 */
[----:B-1----:R-:W2:Y:S04]  /*27b90*/  LDL.64 R24, [R1+0xc48] ;  /* 0x000c480001187983 */ /* 0x002ea80000100a00 */
[----:B---3--:R0:W-:Y:S04]  /*27ba0*/  STL [R1+0x7f8], R0 ;  /* 0x0007f80001007387 */ /* 0x0081e80000100800 */
[----:B0-----:R0:W3:Y:S01]  /*27bb0*/  LDG.E.U16 R0, [R8.64] ;  /* 0x0000000408007981 */ /* 0x0010e2000c1e1500 */
[----:B----4-:R-:W-:-:S03]  /*27bc0*/  IMAD.WIDE R2, R12, 0x2, R14 ;  /* 0x000000020c027825 */ /* 0x010fc600078e020e */
[----:B------:R1:W-:Y:S04]  /*27bd0*/  STL [R1+0x7f4], R13 ;  /* 0x0007f40d01007387 */ /* 0x0003e80000100800 */
[----:B-1----:R1:W4:Y:S04]  /*27be0*/  LDG.E.U16 R13, [R10.64] ;  /* 0x000000040a0d7981 */ /* 0x002328000c1e1500 */
[----:B-----5:R-:W-:Y:S01]  /*27bf0*/  STL [R1+0x7ec], R17 ;  /* 0x0007ec1101007387 */ /* 0x020fe20000100800 */
[----:B--2---:R2:W-:Y:S03]  /*27c00*/  STL [R1+0x7f0], R16 ;  /* 0x0007f01001007387 */ /* 0x0045e60000100800 */
[----:B------:R-:W5:Y:S01]  /*27c10*/  LDL.64 R14, [R1+0xc20] ;  /* 0x000c2000010e7983 */ /* 0x000f620000100a00 */
[----:B0-----:R-:W-:-:S03]  /*27c20*/  IMAD.WIDE R8, R12, 0x2, R26 ;  /* 0x000000020c087825 */ /* 0x001fc600078e021a */
[----:B------:R0:W5:Y:S04]  /*27c30*/  LDG.E.U16 R27, [R2.64] ;  /* 0x00000004021b7981 */ /* 0x000168000c1e1500 */
[----:B--2---:R-:W2:Y:S01]  /*27c40*/  LDL.64 R16, [R1+0xc28] ;  /* 0x000c280001107983 */ /* 0x004ea20000100a00 */
[----:B------:R0:W-:Y:S02]  /*27c50*/  STL [R1+0x7e8], R7 ;  /* 0x0007e80701007387 */ /* 0x0001e40000100800 */
[----:B------:R-:W-:-:S04]  /*27c60*/  IMAD.WIDE R4, R12, 0x2, R4 ;  /* 0x000000020c047825 */ /* 0x000fc800078e0204 */
[C---:B-1----:R-:W-:Y:S02]  /*27c70*/  IMAD.WIDE R10, R12.reuse, 0x2, R24 ;  /* 0x000000020c0a7825 */ /* 0x042fe400078e0218 */
[----:B------:R1:W2:Y:S02]  /*27c80*/  LDG.E.U16 R24, [R4.64] ;  /* 0x0000000404187981 */ /* 0x0002a4000c1e1500 */
[----:B0-----:R-:W-:-:S05]  /*27c90*/  IMAD.WIDE R6, R12, 0x2, R28 ;  /* 0x000000020c067825 */ /* 0x001fca00078e021c */
[----:B------:R0:W2:Y:S04]  /*27ca0*/  LDG.E.U16 R25, [R6.64] ;  /* 0x0000000406197981 */ /* 0x0000a8000c1e1500 */
[----:B---3--:R3:W-:Y:S04]  /*27cb0*/  STL [R1+0x7e4], R0 ;  /* 0x0007e40001007387 */ /* 0x0087e80000100800 */
[----:B---3--:R2:W3:Y:S01]  /*27cc0*/  LDG.E.U16 R0, [R8.64] ;  /* 0x0000000408007981 */ /* 0x0084e2000c1e1500 */
[----:B------:R-:W-:-:S04]  /*27cd0*/  IMAD.WIDE R2, R12, 0x2, R22 ;  /* 0x000000020c027825 */ /* 0x000fc800078e0216 */
[C---:B-1----:R-:W-:Y:S01]  /*27ce0*/  IMAD.WIDE R4, R12.reuse, 0x2, R20 ;  /* 0x000000020c047825 */ /* 0x042fe200078e0214 */
[----:B----4-:R1:W-:Y:S03]  /*27cf0*/  STL [R1+0x7e0], R13 ;  /* 0x0007e00d01007387 */ /* 0x0103e60000100800 */
[----:B------:R-:W4:Y:S02]  /*27d00*/  LDL.64 R28, [R1+0xc08] ;  /* 0x000c0800011c7983 */ /* 0x000f240000100a00 */
[C---:B0-----:R-:W-:Y:S01]  /*27d10*/  IMAD.WIDE R6, R12.reuse, 0x2, R18 ;  /* 0x000000020c067825 */ /* 0x041fe200078e0212 */
[----:B-----5:R0:W-:Y:S05]  /*27d20*/  STL [R1+0x7dc], R27 ;  /* 0x0007dc1b01007387 */ /* 0x0201ea0000100800 */
[----:B------:R-:W5:Y:S04]  /*27d30*/  LDG.E.U16 R7, [R6.64] ;  /* 0x0000000406077981 */ /* 0x000f68000c1e1500 */
[----:B-1----:R1:W4:Y:S01]  /*27d40*/  LDG.E.U16 R13, [R10.64] ;  /* 0x000000040a0d7981 */ /* 0x002322000c1e1500 */
[----:B--2---:R-:W-:-:S03]  /*27d50*/  IMAD.WIDE R8, R12, 0x2, R16 ;  /* 0x000000020c087825 */ /* 0x004fc600078e0210 */
[----:B0-----:R-:W2:Y:S01]  /*27d60*/  LDL.64 R26, [R1+0xc00] ;  /* 0x000c0000011a7983 */ /* 0x001ea20000100a00 */
[----:B-1----:R-:W-:-:S03]  /*27d70*/  IMAD.WIDE R10, R12, 0x2, R14 ;  /* 0x000000020c0a7825 */ /* 0x002fc600078e020e */
[----:B------:R0:W2:Y:S04]  /*27d80*/  LDG.E.U16 R14, [R2.64] ;  /* 0x00000004020e7981 */ /* 0x0000a8000c1e1500 */
[----:B------:R1:W2:Y:S04]  /*27d90*/  LDG.E.U16 R15, [R4.64] ;  /* 0x00000004040f7981 */ /* 0x0002a8000c1e1500 */
[----:B------:R-:W-:Y:S01]  /*27da0*/  STL [R1+0x7d4], R25 ;  /* 0x0007d41901007387 */ /* 0x000fe20000100800 */
[----:B------:R1:W-:Y:S03]  /*27db0*/  STL [R1+0x7d8], R24 ;  /* 0x0007d81801007387 */ /* 0x0003e60000100800 */
[----:B0-----:R-:W5:Y:S01]  /*27dc0*/  LDL.64 R2, [R1+0xc18] ;  /* 0x000c180001027983 */ /* 0x001f620000100a00 */
[----:B-1----:R-:W5:Y:S03]  /*27dd0*/  LDL.64 R4, [R1+0xc10] ;  /* 0x000c100001047983 */ /* 0x002f660000100a00 */
[----:B------:R-:W5:Y:S04]  /*27de0*/  LDL.64 R16, [R1+0xbf0] ;  /* 0x000bf00001107983 */ /* 0x000f680000100a00 */
[----:B------:R-:W5:Y:S04]  /*27df0*/  LDL.64 R24, [R1+0xbf8] ;  /* 0x000bf80001187983 */ /* 0x000f680000100a00 */
[----:B---3--:R0:W-:Y:S04]  /*27e00*/  STL [R1+0x7d0], R0 ;  /* 0x0007d00001007387 */ /* 0x0081e80000100800 */
[----:B0-----:R-:W3:Y:S04]  /*27e10*/  LDG.E.U16 R0, [R8.64] ;  /* 0x0000000408007981 */ /* 0x001ee8000c1e1500 */
[----:B----4-:R0:W-:Y:S01]  /*27e20*/  STL [R1+0x7cc], R13 ;  /* 0x0007cc0d01007387 */ /* 0x0101e20000100800 */
[----:B------:R-:W4:Y:S02]  /*27e30*/  LDL.64 R22, [R1+0xbe8] ;  /* 0x000be80001167983 */ /* 0x000f240000100a00 */
[----:B------:R-:W4:Y:S02]  /*27e40*/  LDL.64 R20, [R1+0xbe0] ;  /* 0x000be00001147983 */ /* 0x000f240000100a00 */
[----:B------:R-:W4:Y:S01]  /*27e50*/  LDL.64 R18, [R1+0xbd8] ;  /* 0x000bd80001127983 */ /* 0x000f220000100a00 */
[----:B0-----:R0:W4:Y:S04]  /*27e60*/  LDG.E.U16 R13, [R10.64] ;  /* 0x000000040a0d7981 */ /* 0x001128000c1e1500 */
[----:B--2---:R-:W-:Y:S01]  /*27e70*/  STL [R1+0x7c4], R15 ;  /* 0x0007c40f01007387 */ /* 0x004fe20000100800 */
[----:B------:R1:W-:Y:S02]  /*27e80*/  STL [R1+0x7c8], R14 ;  /* 0x0007c80e01007387 */ /* 0x0003e40000100800 */
[C---:B-----5:R-:W-:Y:S01]  /*27e90*/  IMAD.WIDE R2, R12.reuse, 0x2, R2 ;  /* 0x000000020c027825 */ /* 0x060fe200078e0202 */
[----:B-1----:R-:W2:Y:S03]  /*27ea0*/  LDL.64 R14, [R1+0xbd0] ;  /* 0x000bd000010e7983 */ /* 0x002ea60000100a00 */
[----:B------:R-:W-:Y:S01]  /*27eb0*/  STL [R1+0x7c0], R7 ;  /* 0x0007c00701007387 */ /* 0x000fe20000100800 */
[----:B---3--:R1:W-:Y:S04]  /*27ec0*/  STL [R1+0x7bc], R0 ;  /* 0x0007bc0001007387 */ /* 0x0083e80000100800 */
[----:B-1----:R1:W3:Y:S01]  /*27ed0*/  LDG.E.U16 R0, [R2.64] ;  /* 0x0000000402007981 */ /* 0x0022e2000c1e1500 */
[----:B------:R-:W-:-:S04]  /*27ee0*/  IMAD.WIDE R4, R12, 0x2, R4 ;  /* 0x000000020c047825 */ /* 0x000fc800078e0204 */
[----:B------:R-:W-:-:S04]  /*27ef0*/  IMAD.WIDE R6, R12, 0x2, R28 ;  /* 0x000000020c067825 */ /* 0x000fc800078e021c */
[----:B0-----:R-:W-:-:S04]  /*27f00*/  IMAD.WIDE R10, R12, 0x2, R24 ;  /* 0x000000020c0a7825 */ /* 0x001fc800078e0218 */
[C---:B------:R-:W-:Y:S01]  /*27f10*/  IMAD.WIDE R8, R12.reuse, 0x2, R26 ;  /* 0x000000020c087825 */ /* 0x040fe200078e021a */
[----:B------:R4:W5:Y:S04]  /*27f20*/  LDG.E.U16 R28, [R4.64] ;  /* 0x00000004041c7981 */ /* 0x000968000c1e1500 */
[----:B------:R0:W5:Y:S04]  /*27f30*/  LDG.E.U16 R29, [R6.64] ;  /* 0x00000004061d7981 */ /* 0x000168000c1e1500 */
[----:B------:R2:W5:Y:S04]  /*27f40*/  LDG.E.U16 R27, [R10.64] ;  /* 0x000000040a1b7981 */ /* 0x000568000c1e1500 */
[----:B------:R2:W5:Y:S01]  /*27f50*/  LDG.E.U16 R26, [R8.64] ;  /* 0x00000004081a7981 */ /* 0x000562000c1e1500 */
[----:B-1----:R-:W-:-:S04]  /*27f60*/  IMAD.WIDE R2, R12, 0x2, R16 ;  /* 0x000000020c027825 */ /* 0x002fc800078e0210 */
[----:B------:R-:W5:Y:S02]  /*27f70*/  LDL.LU R16, [R1+0x200] ;  /* 0x0002000001107983 */ /* 0x000f640000300800 */
[----:B----4-:R-:W-:-:S04]  /*27f80*/  IMAD.WIDE R4, R12, 0x2, R22 ;  /* 0x000000020c047825 */ /* 0x010fc800078e0216 */
[----:B0-----:R-:W-:-:S04]  /*27f90*/  IMAD.WIDE R6, R12, 0x2, R20 ;  /* 0x000000020c067825 */ /* 0x001fc800078e0214 */
[C---:B--2---:R-:W-:Y:S01]  /*27fa0*/  IMAD.WIDE R10, R12.reuse, 0x2, R14 ;  /* 0x000000020c0a7825 */ /* 0x044fe200078e020e */
[----:B------:R0:W-:Y:S04]  /*27fb0*/  STL [R1+0x7b8], R13 ;  /* 0x0007b80d01007387 */ /* 0x0001e80000100800 */
[----:B------:R1:W2:Y:S04]  /*27fc0*/  LDG.E.U16 R14, [R2.64] ;  /* 0x00000004020e7981 */ /* 0x0002a8000c1e1500 */
[----:B------:R4:W2:Y:S01]  /*27fd0*/  LDG.E.U16 R15, [R4.64] ;  /* 0x00000004040f7981 */ /* 0x0008a2000c1e1500 */
[----:B------:R-:W2:Y:S02]  /*27fe0*/  LDL.64 R24, [R1+0xbb0] ;  /* 0x000bb00001187983 */ /* 0x000ea40000100a00 */
[----:B------:R-:W2:Y:S02]  /*27ff0*/  LDL.64 R22, [R1+0xba8] ;  /* 0x000ba80001167983 */ /* 0x000ea40000100a00 */
[C---:B------:R-:W-:Y:S01]  /*28000*/  IMAD.WIDE R8, R12.reuse, 0x2, R18 ;  /* 0x000000020c087825 */ /* 0x040fe200078e0212 */
[----:B------:R-:W2:Y:S04]  /*28010*/  LDG.E.U16 R11, [R10.64] ;  /* 0x000000040a0b7981 */ /* 0x000ea8000c1e1500 */
[----:B0-----:R-:W2:Y:S04]  /*28020*/  LDL R13, [R1+0x6fc] ;  /* 0x0006fc00010d7983 */ /* 0x001ea80000100800 */
[----:B-1----:R-:W2:Y:S04]  /*28030*/  LDL.64 R2, [R1+0xbc8] ;  /* 0x000bc80001027983 */ /* 0x002ea80000100a00 */
[----:B----4-:R-:W4:Y:S04]  /*28040*/  LDL.64 R4, [R1+0xbc0] ;  /* 0x000bc00001047983 */ /* 0x010f280000100a00 */
[----:B------:R-:W4:Y:S04]  /*28050*/  LDG.E.U16 R9, [R8.64] ;  /* 0x0000000408097981 */ /* 0x000f28000c1e1500 */
[----:B---3--:R0:W-:Y:S04]  /*28060*/  STL [R1+0x7b4], R0 ;  /* 0x0007b40001007387 */ /* 0x0081e80000100800 */
[----:B0-----:R0:W3:Y:S04]  /*28070*/  LDG.E.U16 R0, [R6.64] ;  /* 0x0000000406007981 */ /* 0x0010e8000c1e1500 */
[----:B0-----:R-:W3:Y:S01]  /*28080*/  LDL.64 R6, [R1+0xbb8] ;  /* 0x000bb80001067983 */ /* 0x001ee20000100a00 */
[----:B------:R-:W3:Y:S02]  /*28090*/  LDL.LU R21, [R1+0x204] ;  /* 0x0002040001157983 */ /* 0x000ee40000300800 */
[----:B------:R-:W3:Y:S02]  /*280a0*/  LDL R20, [R1+0x6f8] ;  /* 0x0006f80001147983 */ /* 0x000ee40000100800 */
[----:B------:R-:W3:Y:S01]  /*280b0*/  LDL.LU R19, [R1+0x208] ;  /* 0x0002080001137983 */ /* 0x000ee20000300800 */
[----:B------:R-:W3:Y:S01]  /*280c0*/  LDL R18, [R1+0x6f4] ;  /* 0x0006f40001127983 */ /* 0x000ee20000100800 */
[----:B-----5:R-:W-:Y:S02]  /*280d0*/  STL [R1+0x7ac], R29 ;  /* 0x0007ac1d01007387 */ /* 0x020fe40000100800 */
[----:B------:R0:W-:Y:S02]  /*280e0*/  STL [R1+0x7b0], R28 ;  /* 0x0007b01c01007387 */ /* 0x0001e40000100800 */
[----:B--2---:R-:W-:-:S04]  /*280f0*/  IMAD.WIDE R2, R12, 0x2, R2 ;  /* 0x000000020c027825 */ /* 0x004fc800078e0202 */
[C---:B----4-:R-:W-:Y:S01]  /*28100*/  IMAD.WIDE R4, R12.reuse, 0x2, R4 ;  /* 0x000000020c047825 */ /* 0x050fe200078e0204 */
[----:B0-----:R-:W2:Y:S03]  /*28110*/  LDL.64 R28, [R1+0xba0] ;  /* 0x000ba000011c7983 */ /* 0x001ea60000100a00 */
[----:B------:R-:W-:Y:S02]  /*28120*/  STL [R1+0x7a4], R27 ;  /* 0x0007a41b01007387 */ /* 0x000fe40000100800 */
[----:B------:R0:W-:Y:S01]  /*28130*/  STL [R1+0x7a8], R26 ;  /* 0x0007a81a01007387 */ /* 0x0001e20000100800 */
[----:B------:R1:W4:Y:S04]  /*28140*/  LDG.E.U16 R2, [R2.64] ;  /* 0x0000000402027981 */ /* 0x000328000c1e1500 */
[----:B0-----:R-:W5:Y:S01]  /*28150*/  LDL.64 R26, [R1+0xb98] ;  /* 0x000b9800011a7983 */ /* 0x001f620000100a00 */
[----:B------:R-:W-:Y:S02]  /*28160*/  STL [R1+0x79c], R15 ;  /* 0x00079c0f01007387 */ /* 0x000fe40000100800 */
[----:B------:R0:W-:Y:S01]  /*28170*/  STL [R1+0x7a0], R14 ;  /* 0x0007a00e01007387 */ /* 0x0001e20000100800 */
[----:B-1----:R-:W2:Y:S04]  /*28180*/  LDG.E.U16 R3, [R4.64] ;  /* 0x0000000404037981 */ /* 0x002ea8000c1e1500 */
[----:B0-----:R-:W5:Y:S04]  /*28190*/  LDL.64 R14, [R1+0xb90] ;  /* 0x000b9000010e7983 */ /* 0x001f680000100a00 */
[----:B---3--:R-:W-:Y:S01]  /*281a0*/  STL [R1+0x798], R0 ;  /* 0x0007980001007387 */ /* 0x008fe20000100800 */
[----:B------:R0:W-:Y:S02]  /*281b0*/  STL [R1+0x794], R9 ;  /* 0x0007940901007387 */ /* 0x0001e40000100800 */
[----:B------:R-:W-:-:S04]  /*281c0*/  IMAD.WIDE R6, R12, 0x2, R6 ;  /* 0x000000020c067825 */ /* 0x000fc800078e0206 */
[C---:B0-----:R-:W-:Y:S02]  /*281d0*/  IMAD.WIDE R8, R12.reuse, 0x2, R24 ;  /* 0x000000020c087825 */ /* 0x041fe400078e0218 */
[----:B------:R0:W3:Y:S04]  /*281e0*/  LDG.E.U16 R7, [R6.64] ;  /* 0x0000000406077981 */ /* 0x0000e8000c1e1500 */
[----:B------:R1:W5:Y:S04]  /*281f0*/  LDG.E.U16 R9, [R8.64] ;  /* 0x0000000408097981 */ /* 0x000368000c1e1500 */
[----:B------:R0:W-:Y:S01]  /*28200*/  STL [R1+0x790], R11 ;  /* 0x0007900b01007387 */ /* 0x0001e20000100800 */
[----:B------:R-:W5:Y:S02]  /*28210*/  LDL.64 R24, [R1+0xb88] ;  /* 0x000b880001187983 */ /* 0x000f640000100a00 */
[----:B0-----:R-:W-:-:S04]  /*28220*/  IMAD.WIDE R10, R12, 0x2, R22 ;  /* 0x000000020c0a7825 */ /* 0x001fc800078e0216 */
[----:B------:R-:W-:Y:S01]  /*28230*/  FADD R6, -R13, R16 ;  /* 0x000000100d067221 */ /* 0x000fe20000000100 */
[----:B------:R-:W5:Y:S03]  /*28240*/  LDL.64 R22, [R1+0xb80] ;  /* 0x000b800001167983 */ /* 0x000f660000100a00 */
[----:B-1----:R-:W-:Y:S01]  /*28250*/  FMUL R8, R6, 1.4426950216293334961 ;  /* 0x3fb8aa3b06087820 */ /* 0x002fe20000400000 */
[----:B------:R0:W5:Y:S04]  /*28260*/  LDG.E.U16 R10, [R10.64] ;  /* 0x000000040a0a7981 */ /* 0x000168000c1e1500 */
[----:B--2---:R-:W-:Y:S01]  /*28270*/  STL [R1+0x788], R3 ;  /* 0x0007880301007387 */ /* 0x004fe20000100800 */
[----:B----4-:R-:W-:Y:S03]  /*28280*/  STL [R1+0x78c], R2 ;  /* 0x00078c0201007387 */ /* 0x010fe60000100800 */
[----:B------:R-:W1:Y:S04]  /*28290*/  S2R R17, SR_TID.X ;  /* 0x0000000000117919 */ /* 0x000e680000002100 */
[----:B---3--:R5:W-:Y:S02]  /*282a0*/  STL [R1+0x784], R7 ;  /* 0x0007840701007387 */ /* 0x008be40000100800 */
[----:B-----5:R-:W-:-:S02]  /*282b0*/  IMAD.WIDE R6, R12, 0x2, R14 ;  /* 0x000000020c067825 */ /* 0x020fc400078e020e */
[----:B------:R-:W2:Y:S02]  /*282c0*/  LDL.LU R14, [R1+0x8dc] ;  /* 0x0008dc00010e7983 */ /* 0x000ea40000300800 */
[----:B------:R-:W3:Y:S02]  /*282d0*/  LDL.LU R13, [R1+0x490] ;  /* 0x00049000010d7983 */ /* 0x000ee40000300800 */
[----:B------:R4:W-:Y:S02]  /*282e0*/  STL [R1+0x780], R9 ;  /* 0x0007800901007387 */ /* 0x0009e40000100800 */
[----:B----4-:R-:W4:Y:S01]  /*282f0*/  LDL.LU R9, [R1+0x494] ;  /* 0x0004940001097983 */ /* 0x010f220000300800 */
[----:B-1----:R-:W-:Y:S01]  /*28300*/  LOP3.LUT R17, R17, 0x1c, RZ, 0xc0, !PT ;  /* 0x0000001c11117812 */ /* 0x002fe200078ec0ff */
[----:B------:R-:W-:-:S04]  /*28310*/  IMAD.WIDE R4, R12, 0x2, R28 ;  /* 0x000000020c047825 */ /* 0x000fc800078e021c */
[C---:B------:R-:W-:Y:S01]  /*28320*/  IMAD.WIDE R2, R12.reuse, 0x2, R26 ;  /* 0x000000020c027825 */ /* 0x040fe200078e021a */
[----:B0-----:R-:W5:Y:S04]  /*28330*/  LDL.LU R11, [R1+0x4a0] ;  /* 0x0004a000010b7983 */ /* 0x001f680000300800 */
[----:B------:R-:W2:Y:S04]  /*28340*/  LDS R0, [R17.X4+0x10000] ;  /* 0x0100000011007984 */ /* 0x000ea80000004800 */
[----:B------:R0:W5:Y:S04]  /*28350*/  LDG.E.U16 R27, [R4.64] ;  /* 0x00000004041b7981 */ /* 0x000168000c1e1500 */
[----:B------:R1:W5:Y:S04]  /*28360*/  LDG.E.U16 R15, [R2.64] ;  /* 0x00000004020f7981 */ /* 0x000368000c1e1500 */
[----:B------:R1:W5:Y:S01]  /*28370*/  LDG.E.U16 R26, [R6.64] ;  /* 0x00000004061a7981 */ /* 0x000362000c1e1500 */
[----:B0-----:R-:W2:Y:S01]  /*28380*/  MUFU.EX2 R5, R8 ;  /* 0x0000000800057308 */ /* 0x001ea20000000800 */
[----:B-1----:R-:W-:-:S04]  /*28390*/  IMAD.WIDE R2, R12, 0x2, R24 ;  /* 0x000000020c027825 */ /* 0x002fc800078e0218 */
[----:B------:R-:W-:-:S04]  /*283a0*/  IMAD.WIDE R6, R12, 0x2, R22 ;  /* 0x000000020c067825 */ /* 0x000fc800078e0216 */
[----:B------:R-:W-:Y:S01]  /*283b0*/  FADD R4, -R18, R19 ;  /* 0x0000001312047221 */ /* 0x000fe20000000100 */
[----:B------:R0:W5:Y:S04]  /*283c0*/  LDG.E.U16 R24, [R2.64] ;  /* 0x0000000402187981 */ /* 0x000168000c1e1500 */
[----:B------:R1:W-:Y:S04]  /*283d0*/  STL [R1+0x77c], R10 ;  /* 0x00077c0a01007387 */ /* 0x0003e80000100800 */
[----:B------:R3:W5:Y:S01]  /*283e0*/  LDG.E.U16 R23, [R6.64] ;  /* 0x0000000406177981 */ /* 0x000762000c1e1500 */
[----:B0-----:R-:W-:-:S03]  /*283f0*/  FADD R3, -R20, R21 ;  /* 0x0000001514037221 */ /* 0x001fc60000000100 */
[----:B-1----:R-:W5:Y:S04]  /*28400*/  LDL.LU R10, [R1+0x4a4] ;  /* 0x0004a400010a7983 */ /* 0x002f680000300800 */
[----:B------:R-:W0:Y:S01]  /*28410*/  LDS R2, [R17.X4+0x10080] ;  /* 0x0100800011027984 */ /* 0x000e220000004800 */
[----:B------:R-:W-:Y:S02]  /*28420*/  FMUL R3, R3, 1.4426950216293334961 ;  /* 0x3fb8aa3b03037820 */ /* 0x000fe40000400000 */
[C---:B--2---:R-:W-:Y:S02]  /*28430*/  FFMA R14, R5.reuse, R14, R0 ;  /* 0x0000000e050e7223 */ /* 0x044fe40000000000 */
[----:B------:R-:W-:Y:S02]  /*28440*/  FMUL R0, R4, 1.4426950216293334961 ;  /* 0x3fb8aa3b04007820 */ /* 0x000fe40000400000 */
[C---:B---3--:R-:W-:Y:S01]  /*28450*/  FMUL R6, R5.reuse, R13 ;  /* 0x0000000d05067220 */ /* 0x048fe20000400000 */
[----:B------:R4:W1:Y:S01]  /*28460*/  MUFU.EX2 R4, R3 ;  /* 0x0000000300047308 */ /* 0x0008620000000800 */
[----:B------:R-:W-:Y:S01]  /*28470*/  STL [R1+0x8dc], R14 ;  /* 0x0008dc0e01007387 */ /* 0x000fe20000100800 */
[----:B------:R-:W2:Y:S02]  /*28480*/  LDL.LU R21, [R1+0x480] ;  /* 0x0004800001157983 */ /* 0x000ea40000300800 */
[----:B------:R5:W-:Y:S02]  /*28490*/  STL [R1+0x60], R6 ;  /* 0x0000600601007387 */ /* 0x000be40000100800 */
[----:B----4-:R-:W-:-:S02]  /*284a0*/  FMUL R3, R5, R9 ;  /* 0x0000000905037220 */ /* 0x010fc40000400000 */
[----:B------:R-:W3:Y:S03]  /*284b0*/  LDL.LU R9, [R1+0x484] ;  /* 0x0004840001097983 */ /* 0x000ee60000300800 */
[----:B------:R-:W-:Y:S02]  /*284c0*/  STL [R1+0x64], R3 ;  /* 0x0000640301007387 */ /* 0x000fe40000100800 */
[----:B------:R-:W4:Y:S02]  /*284d0*/  LDL.LU R20, [R1+0x4b0] ;  /* 0x0004b00001147983 */ /* 0x000f240000300800 */
[----:B------:R-:W4:Y:S01]  /*284e0*/  LDL.LU R7, [R1+0x4b4] ;  /* 0x0004b40001077983 */ /* 0x000f220000300800 */
[----:B------:R-:W4:Y:S01]  /*284f0*/  LDL.LU R22, [R1+0x4c0] ;  /* 0x0004c00001167983 */ /* 0x000f220000300800 */
[----:B-----5:R-:W-:-:S03]  /*28500*/  FMUL R6, R5, R11 ;  /* 0x0000000b05067220 */ /* 0x020fc60000400000 */
[----:B------:R-:W5:Y:S01]  /*28510*/  LDL.LU R16, [R1+0x4d0] ;  /* 0x0004d00001107983 */ /* 0x000f620000300800 */
[----:B------:R-:W5:Y:S03]  /*28520*/  LDL.LU R8, [R1+0x4e0] ;  /* 0x0004e00001087983 */ /* 0x000f660000300800 */
[----:B------:R-:W-:Y:S01]  /*28530*/  STL [R1+0x778], R27 ;  /* 0x0007781b01007387 */ /* 0x000fe20000100800 */
[----:B------:R-:W5:Y:S02]  /*28540*/  LDL.LU R19, [R1+0x4c4] ;  /* 0x0004c40001137983 */ /* 0x000f640000300800 */
[----:B------:R-:W-:Y:S02]  /*28550*/  STL [R1+0x50], R6 ;  /* 0x0000500601007387 */ /* 0x000fe40000100800 */
[----:B------:R0:W-:Y:S01]  /*28560*/  STL [R1+0x774], R15 ;  /* 0x0007740f01007387 */ /* 0x0001e20000100800 */
[----:B------:R0:W1:Y:S04]  /*28570*/  LDS R3, [R17.X4+0x10100] ;  /* 0x0101000011037984 */ /* 0x0000680000004800 */
[----:B0-----:R-:W5:Y:S01]  /*28580*/  LDL.LU R15, [R1+0x4d4] ;  /* 0x0004d400010f7983 */ /* 0x001f620000300800 */
[----:B------:R-:W-:Y:S02]  /*28590*/  STL [R1+0x770], R26 ;  /* 0x0007701a01007387 */ /* 0x000fe40000100800 */
[----:B------:R-:W5:Y:S02]  /*285a0*/  LDL.LU R6, [R1+0x4e4] ;  /* 0x0004e40001067983 */ /* 0x000f640000300800 */
[----:B------:R-:W5:Y:S01]  /*285b0*/  LDL.LU R18, [R1+0x20c] ;  /* 0x00020c0001127983 */ /* 0x000f620000300800 */
[----:B------:R-:W5:Y:S01]  /*285c0*/  LDL R17, [R1+0x6f0] ;  /* 0x0006f00001117983 */ /* 0x000f620000100800 */
[----:B------:R-:W-:Y:S02]  /*285d0*/  STL [R1+0x76c], R24 ;  /* 0x00076c1801007387 */ /* 0x000fe40000100800 */
[----:B------:R-:W5:Y:S02]  /*285e0*/  LDL.LU R14, [R1+0x4f0] ;  /* 0x0004f000010e7983 */ /* 0x000f640000300800 */
[----:B------:R-:W5:Y:S02]  /*285f0*/  LDL.LU R13, [R1+0x4f4] ;  /* 0x0004f400010d7983 */ /* 0x000f640000300800 */
[C---:B------:R-:W-:Y:S01]  /*28600*/  FMUL R10, R5.reuse, R10 ;  /* 0x0000000a050a7220 */ /* 0x040fe20000400000 */
[----:B------:R-:W-:Y:S04]  /*28610*/  STL [R1+0x768], R23 ;  /* 0x0007681701007387 */ /* 0x000fe80000100800 */
[----:B------:R0:W-:Y:S01]  /*28620*/  STL [R1+0x54], R10 ;  /* 0x0000540a01007387 */ /* 0x0001e20000100800 */
[----:B------:R-:W1:Y:S03]  /*28630*/  LDL.LU R11, [R1+0x498] ;  /* 0x00049800010b7983 */ /* 0x000e660000300800 */
[----:B0-----:R-:W5:Y:S01]  /*28640*/  LDL.LU R10, [R1+0x49c] ;  /* 0x00049c00010a7983 */ /* 0x001f620000300800 */
[----:B--2---:R-:W-:-:S02]  /*28650*/  FMUL R24, R5, R21 ;  /* 0x0000001505187220 */ /* 0x004fc40000400000 */
[C---:B---3--:R-:W-:Y:S02]  /*28660*/  FMUL R25, R5.reuse, R9 ;  /* 0x0000000905197220 */ /* 0x048fe40000400000 */
[----:B------:R-:W2:Y:S01]  /*28670*/  LDL.LU R9, [R1+0x4a8] ;  /* 0x0004a80001097983 */ /* 0x000ea20000300800 */
[----:B----4-:R-:W-:-:S03]  /*28680*/  FMUL R21, R5, R7 ;  /* 0x0000000705157220 */ /* 0x010fc60000400000 */
[----:B------:R-:W3:Y:S01]  /*28690*/  LDL.LU R7, [R1+0x4ac] ;  /* 0x0004ac0001077983 */ /* 0x000ee20000300800 */
[C---:B------:R-:W-:Y:S02]  /*286a0*/  FMUL R26, R5.reuse, R22 ;  /* 0x00000016051a7220 */ /* 0x040fe40000400000 */
[C---:B-----5:R-:W-:Y:S02]  /*286b0*/  FMUL R22, R5.reuse, R16 ;  /* 0x0000001005167220 */ /* 0x060fe40000400000 */
[C---:B------:R-:W-:Y:S01]  /*286c0*/  FMUL R23, R5.reuse, R19 ;  /* 0x0000001305177220 */ /* 0x040fe20000400000 */
[----:B------:R-:W-:Y:S01]  /*286d0*/  STL [R1+0x1c0], R26 ;  /* 0x0001c01a01007387 */ /* 0x000fe20000100800 */
[C---:B------:R-:W-:Y:S02]  /*286e0*/  FMUL R16, R5.reuse, R8 ;  /* 0x0000000805107220 */ /* 0x040fe40000400000 */
[C---:B------:R-:W-:Y:S01]  /*286f0*/  FMUL R20, R5.reuse, R20 ;  /* 0x0000001405147220 */ /* 0x040fe20000400000 */
[----:B------:R-:W-:Y:S01]  /*28700*/  STL [R1+0x1c4], R23 ;  /* 0x0001c41701007387 */ /* 0x000fe20000100800 */
[----:B------:R0:W-:Y:S02]  /*28710*/  STL [R1+0x260], R22 ;  /* 0x0002601601007387 */ /* 0x0001e40000100800 */
[----:B------:R-:W-:-:S02]  /*28720*/  FMUL R19, R5, R15 ;  /* 0x0000000f05137220 */ /* 0x000fc40000400000 */
[----:B------:R-:W-:-:S03]  /*28730*/  FMUL R15, R5, R6 ;  /* 0x00000006050f7220 */ /* 0x000fc60000400000 */
[----:B------:R4:W-:Y:S01]  /*28740*/  STL [R1+0x264], R19 ;  /* 0x0002641301007387 */ /* 0x0009e20000100800 */
[C---:B------:R-:W-:Y:S02]  /*28750*/  FMUL R14, R5.reuse, R14 ;  /* 0x0000000e050e7220 */ /* 0x040fe40000400000 */
[----:B------:R-:W5:Y:S02]  /*28760*/  LDL.LU R8, [R1+0x488] ;  /* 0x0004880001087983 */ /* 0x000f640000300800 */
[----:B------:R-:W-:Y:S01]  /*28770*/  FMUL R5, R5, R13 ;  /* 0x0000000d05057220 */ /* 0x000fe20000400000 */
[----:B------:R-:W-:Y:S01]  /*28780*/  STL [R1+0x2a0], R16 ;  /* 0x0002a01001007387 */ /* 0x000fe20000100800 */
[----:B------:R-:W5:Y:S02]  /*28790*/  LDL.LU R6, [R1+0x48c] ;  /* 0x00048c0001067983 */ /* 0x000f640000300800 */
[----:B------:R-:W-:Y:S02]  /*287a0*/  STL [R1+0x2a4], R15 ;  /* 0x0002a40f01007387 */ /* 0x000fe40000100800 */
[----:B------:R-:W-:Y:S01]  /*287b0*/  STL [R1+0x2c0], R14 ;  /* 0x0002c00e01007387 */ /* 0x000fe20000100800 */
[----:B------:R4:W-:Y:S01]  /*287c0*/  STL [R1+0x2c4], R5 ;  /* 0x0002c40501007387 */ /* 0x0009e20000100800 */
[----:B0-----:R-:W5:Y:S02]  /*287d0*/  LDL.LU R22, [R1+0x4b8] ;  /* 0x0004b80001167983 */ /* 0x001f640000300800 */
[----:B-1----:R-:W-:-:S05]  /*287e0*/  FMUL R11, R4, R11 ;  /* 0x0000000b040b7220 */ /* 0x002fca0000400000 */
[----:B------:R-:W-:Y:S01]  /*287f0*/  STL [R1+0x68], R11 ;  /* 0x0000680b01007387 */ /* 0x000fe20000100800 */
[----:B----4-:R-:W4:Y:S02]  /*28800*/  LDL.LU R19, [R1+0x4bc] ;  /* 0x0004bc0001137983 */ /* 0x010f240000300800 */
[----:B------:R-:W-:-:S05]  /*28810*/  FMUL R5, R4, R10 ;  /* 0x0000000a04057220 */ /* 0x000fca0000400000 */
[----:B------:R3:W-:Y:S01]  /*28820*/  STL [R1+0x6c], R5 ;  /* 0x00006c0501007387 */ /* 0x0007e20000100800 */
[----:B------:R-:W4:Y:S02]  /*28830*/  LDL.LU R16, [R1+0x4c8] ;  /* 0x0004c80001107983 */ /* 0x000f240000300800 */
[C---:B--2---:R-:W-:Y:S02]  /*28840*/  FMUL R9, R4.reuse, R9 ;  /* 0x0000000904097220 */ /* 0x044fe40000400000 */
[----:B---3--:R-:W-:-:S03]  /*28850*/  FMUL R5, R4, R7 ;  /* 0x0000000704057220 */ /* 0x008fc60000400000 */
[----:B------:R-:W-:Y:S01]  /*28860*/  STL [R1+0x58], R9 ;  /* 0x0000580901007387 */ /* 0x000fe20000100800 */
[----:B------:R-:W2:Y:S03]  /*28870*/  LDL.LU R15, [R1+0x4cc] ;  /* 0x0004cc00010f7983 */ /* 0x000ea60000300800 */
[----:B------:R0:W-:Y:S01]  /*28880*/  STL [R1+0x5c], R5 ;  /* 0x00005c0501007387 */ /* 0x0001e20000100800 */
[----:B------:R-:W3:Y:S03]  /*28890*/  LDL.LU R14, [R1+0x4d8] ;  /* 0x0004d800010e7983 */ /* 0x000ee60000300800 */
[----:B------:R-:W3:Y:S01]  /*288a0*/  LDL.LU R13, [R1+0x4dc] ;  /* 0x0004dc00010d7983 */ /* 0x000ee20000300800 */
[----:B------:R-:W3:Y:S02]  /*288b0*/  LDL.LU R11, [R1+0x4e8] ;  /* 0x0004e800010b7983 */ /* 0x000ee40000300800 */
[----:B------:R-:W3:Y:S02]  /*288c0*/  LDL.LU R7, [R1+0x4ec] ;  /* 0x0004ec0001077983 */ /* 0x000ee40000300800 */
[----:B------:R-:W3:Y:S02]  /*288d0*/  LDL.LU R10, [R1+0x4f8] ;  /* 0x0004f800010a7983 */ /* 0x000ee40000300800 */
[----:B-----5:R-:W-:-:S02]  /*288e0*/  FMUL R27, R4, R6 ;  /* 0x00000006041b7220 */ /* 0x020fc40000400000 */
[----:B------:R-:W5:Y:S01]  /*288f0*/  LDL.LU R6, [R1+0x4fc] ;  /* 0x0004fc0001067983 */ /* 0x000f620000300800 */
[----:B0-----:R-:W5:Y:S02]  /*28900*/  LDL.LU R5, [R1+0x8e0] ;  /* 0x0008e00001057983 */ /* 0x001f640000300800 */
[C---:B------:R-:W-:Y:S02]  /*28910*/  FMUL R26, R4.reuse, R8 ;  /* 0x00000008041a7220 */ /* 0x040fe40000400000 */
[C---:B------:R-:W-:Y:S01]  /*28920*/  FMUL R22, R4.reuse, R22 ;  /* 0x0000001604167220 */ /* 0x040fe20000400000 */
[----:B------:R-:W5:Y:S02]  /*28930*/  LDL.64 R8, [R1+0xb78] ;  /* 0x000b780001087983 */ /* 0x000f640000100a00 */
[----:B------:R-:W-:Y:S02]  /*28940*/  STL.64 [R1+0x20a8], R26 ;  /* 0x0020a81a01007387 */ /* 0x000fe40000100a00 */
[----:B------:R-:W-:Y:S02]  /*28950*/  STL.64 [R1+0x20a0], R24 ;  /* 0x0020a01801007387 */ /* 0x000fe40000100a00 */
[----:B----4-:R-:W-:-:S05]  /*28960*/  FMUL R23, R4, R19 ;  /* 0x0000001304177220 */ /* 0x010fca0000400000 */
[----:B------:R-:W-:Y:S01]  /*28970*/  STL.64 [R1+0x2098], R22 ;  /* 0x0020981601007387 */ /* 0x000fe20000100a00 */
[----:B------:R-:W-:-:S03]  /*28980*/  FMUL R19, R4, R16 ;  /* 0x0000001004137220 */ /* 0x000fc60000400000 */
[----:B------:R-:W-:Y:S04]  /*28990*/  STL.64 [R1+0x2090], R20 ;  /* 0x0020901401007387 */ /* 0x000fe80000100a00 */
[----:B------:R-:W-:Y:S01]  /*289a0*/  STL [R1+0x1c8], R19 ;  /* 0x0001c81301007387 */ /* 0x000fe20000100800 */
[C---:B--2---:R-:W-:Y:S02]  /*289b0*/  FMUL R16, R4.reuse, R15 ;  /* 0x0000000f04107220 */ /* 0x044fe40000400000 */
[C---:B---3--:R-:W-:Y:S02]  /*289c0*/  FMUL R15, R4.reuse, R14 ;  /* 0x0000000e040f7220 */ /* 0x048fe40000400000 */
[C---:B------:R-:W-:Y:S02]  /*289d0*/  FMUL R14, R4.reuse, R13 ;  /* 0x0000000d040e7220 */ /* 0x040fe40000400000 */
[C---:B------:R-:W-:Y:S01]  /*289e0*/  FMUL R13, R4.reuse, R11 ;  /* 0x0000000b040d7220 */ /* 0x040fe20000400000 */
[----:B------:R-:W-:Y:S01]  /*289f0*/  STL [R1+0x1cc], R16 ;  /* 0x0001cc1001007387 */ /* 0x000fe20000100800 */
[----:B------:R-:W-:Y:S02]  /*28a00*/  STL [R1+0x268], R15 ;  /* 0x0002680f01007387 */ /* 0x000fe40000100800 */
[----:B------:R-:W-:Y:S02]  /*28a10*/  STL [R1+0x26c], R14 ;  /* 0x00026c0e01007387 */ /* 0x000fe40000100800 */
[C---:B------:R-:W-:Y:S01]  /*28a20*/  FMUL R11, R4.reuse, R7 ;  /* 0x00000007040b7220 */ /* 0x040fe20000400000 */
[----:B------:R-:W-:Y:S01]  /*28a30*/  STL [R1+0x2a8], R13 ;  /* 0x0002a80d01007387 */ /* 0x000fe20000100800 */
[----:B------:R-:W2:Y:S02]  /*28a40*/  LDL.LU R7, [R1+0x8e4] ;  /* 0x0008e40001077983 */ /* 0x000ea40000300800 */
[C---:B------:R-:W-:Y:S01]  /*28a50*/  FMUL R10, R4.reuse, R10 ;  /* 0x0000000a040a7220 */ /* 0x040fe20000400000 */
[----:B------:R-:W-:Y:S04]  /*28a60*/  STL [R1+0x2ac], R11 ;  /* 0x0002ac0b01007387 */ /* 0x000fe80000100800 */
[----:B------:R0:W-:Y:S01]  /*28a70*/  STL [R1+0x2c8], R10 ;  /* 0x0002c80a01007387 */ /* 0x0001e20000100800 */
[----:B------:R-:W2:Y:S01]  /*28a80*/  MUFU.EX2 R0, R0 ;  /* 0x0000000000007308 */ /* 0x000ea20000000800 */
[----:B-----5:R-:W-:-:S02]  /*28a90*/  FMUL R6, R4, R6 ;  /* 0x0000000604067220 */ /* 0x020fc40000400000 */
[----:B------:R-:W-:-:S03]  /*28aa0*/  FFMA R5, R4, R5, R2 ;  /* 0x0000000504057223 */ /* 0x000fc60000000002 */
[----:B------:R-:W-:Y:S01]  /*28ab0*/  STL [R1+0x2cc], R6 ;  /* 0x0002cc0601007387 */ /* 0x000fe20000100800 */
[----:B0-----:R-:W3:Y:S02]  /*28ac0*/  LDL.LU R10, [R1+0x3c0] ;  /* 0x0003c000010a7983 */ /* 0x001ee40000300800 */
[----:B------:R0:W-:Y:S02]  /*28ad0*/  STL [R1+0x8e0], R5 ;  /* 0x0008e00501007387 */ /* 0x0001e40000100800 */
[----:B0-----:R-:W-:Y:S02]  /*28ae0*/  IMAD.WIDE R4, R12, 0x2, R8 ;  /* 0x000000020c047825 */ /* 0x001fe400078e0208 */
[----:B------:R-:W4:Y:S02]  /*28af0*/  LDL.LU R9, [R1+0x3c4] ;  /* 0x0003c40001097983 */ /* 0x000f240000300800 */
[----:B------:R-:W5:Y:S02]  /*28b00*/  LDL.LU R24, [R1+0x3a0] ;  /* 0x0003a00001187983 */ /* 0x000f640000300800 */
[----:B------:R-:W-:-:S02]  /*28b10*/  FADD R6, -R17, R18 ;  /* 0x0000001211067221 */ /* 0x000fc40000000100 */
[----:B------:R-:W5:Y:S01]  /*28b20*/  LDL.LU R22, [R1+0x390] ;  /* 0x0003900001167983 */ /* 0x000f620000300800 */
[----:B------:R-:W5:Y:S01]  /*28b30*/  LDL.LU R18, [R1+0x380] ;  /* 0x0003800001127983 */ /* 0x000f620000300800 */
[----:B------:R-:W5:Y:S02]  /*28b40*/  LDL.LU R16, [R1+0x410] ;  /* 0x0004100001107983 */ /* 0x000f640000300800 */
[----:B------:R-:W5:Y:S02]  /*28b50*/  LDL.LU R14, [R1+0x420] ;  /* 0x00042000010e7983 */ /* 0x000f640000300800 */
[----:B------:R-:W5:Y:S01]  /*28b60*/  LDL.LU R8, [R1+0x3cc] ;  /* 0x0003cc0001087983 */ /* 0x000f620000300800 */
[----:B------:R-:W5:Y:S04]  /*28b70*/  LDL.LU R23, [R1+0x3a4] ;  /* 0x0003a40001177983 */ /* 0x000f680000300800 */
[----:B------:R3:W5:Y:S01]  /*28b80*/  LDG.E.U16 R25, [R4.64] ;  /* 0x0000000404197981 */ /* 0x000762000c1e1500 */
[----:B------:R-:W5:Y:S02]  /*28b90*/  LDL.LU R20, [R1+0x394] ;  /* 0x0003940001147983 */ /* 0x000f640000300800 */
[----:B------:R-:W5:Y:S02]  /*28ba0*/  LDL.LU R17, [R1+0x384] ;  /* 0x0003840001117983 */ /* 0x000f640000300800 */
[----:B--2---:R-:W-:-:S05]  /*28bb0*/  FFMA R7, R0, R7, R3 ;  /* 0x0000000700077223 */ /* 0x004fca0000000003 */
[----:B------:R0:W-:Y:S01]  /*28bc0*/  STL [R1+0x8e4], R7 ;  /* 0x0008e40701007387 */ /* 0x0001e20000100800 */
[----:B------:R-:W2:Y:S03]  /*28bd0*/  LDL.LU R15, [R1+0x414] ;  /* 0x00041400010f7983 */ /* 0x000ea60000300800 */
[----:B0-----:R-:W2:Y:S04]  /*28be0*/  LDL.LU R7, [R1+0x424] ;  /* 0x0004240001077983 */ /* 0x001ea80000300800 */
[----:B------:R-:W0:Y:S01]  /*28bf0*/  S2R R19, SR_TID.X ;  /* 0x0000000000137919 */ /* 0x000e220000002100 */
[----:B------:R-:W2:Y:S02]  /*28c00*/  LDL.LU R13, [R1+0x210] ;  /* 0x00021000010d7983 */ /* 0x000ea40000300800 */
[----:B------:R-:W2:Y:S02]  /*28c10*/  LDL R29, [R1+0x6ec] ;  /* 0x0006ec00011d7983 */ /* 0x000ea40000100800 */
[----:B------:R-:W2:Y:S02]  /*28c20*/  LDL.LU R28, [R1+0x214] ;  /* 0x00021400011c7983 */ /* 0x000ea40000300800 */
[----:B---3--:R-:W-:-:S02]  /*28c30*/  FMUL R5, R0, R10 ;  /* 0x0000000a00057220 */ /* 0x008fc40000400000 */
[----:B------:R-:W-:-:S04]  /*28c40*/  FMUL R6, R6, 1.4426950216293334961 ;  /* 0x3fb8aa3b06067820 */ /* 0x000fc80000400000 */
[----:B------:R1:W3:Y:S01]  /*28c50*/  MUFU.EX2 R3, R6 ;  /* 0x0000000600037308 */ /* 0x0002e20000000800 */
[C---:B----4-:R-:W-:Y:S02]  /*28c60*/  FMUL R4, R0.reuse, R9 ;  /* 0x0000000900047220 */ /* 0x050fe40000400000 */
[C---:B-----5:R-:W-:Y:S01]  /*28c70*/  FMUL R24, R0.reuse, R24 ;  /* 0x0000001800187220 */ /* 0x060fe20000400000 */
[----:B0-----:R-:W-:Y:S02]  /*28c80*/  LOP3.LUT R21, R19, 0x1c, RZ, 0xc0, !PT ;  /* 0x0000001c13157812 */ /* 0x001fe400078ec0ff */
[----:B------:R-:W4:Y:S01]  /*28c90*/  LDL R19, [R1+0x6e8] ;  /* 0x0006e80001137983 */ /* 0x000f220000100800 */
[----:B------:R-:W5:Y:S02]  /*28ca0*/  LDL.LU R11, [R1+0x440] ;  /* 0x00044000010b7983 */ /* 0x000f640000300800 */
[----:B------:R0:W-:Y:S02]  /*28cb0*/  STL [R1+0x1d0], R5 ;  /* 0x0001d00501007387 */ /* 0x0001e40000100800 */
[----:B------:R-:W3:Y:S01]  /*28cc0*/  LDL.LU R10, [R1+0x444] ;  /* 0x00044400010a7983 */ /* 0x000ee20000300800 */
[----:B------:R0:W-:Y:S01]  /*28cd0*/  STL [R1+0x1d4], R4 ;  /* 0x0001d40401007387 */ /* 0x0001e20000100800 */
[----:B------:R-:W4:Y:S02]  /*28ce0*/  LDL.LU R9, [R1+0x450] ;  /* 0x0004500001097983 */ /* 0x000f240000300800 */
[----:B------:R-:W-:-:S02]  /*28cf0*/  FMUL R23, R0, R23 ;  /* 0x0000001700177220 */ /* 0x000fc40000400000 */
[C---:B-1----:R-:W-:Y:S02]  /*28d00*/  FMUL R6, R0.reuse, R22 ;  /* 0x0000001600067220 */ /* 0x042fe40000400000 */
[C---:B------:R-:W-:Y:S02]  /*28d10*/  FMUL R20, R0.reuse, R20 ;  /* 0x0000001400147220 */ /* 0x040fe40000400000 */
[C---:B------:R-:W-:Y:S02]  /*28d20*/  FMUL R18, R0.reuse, R18 ;  /* 0x0000001200127220 */ /* 0x040fe40000400000 */
[C---:B------:R-:W-:Y:S01]  /*28d30*/  FMUL R16, R0.reuse, R16 ;  /* 0x0000001000107220 */ /* 0x040fe20000400000 */
[----:B------:R-:W1:Y:S04]  /*28d40*/  LDS R2, [R21.X4+0x10180] ;  /* 0x0101800015027984 */ /* 0x000e680000004800 */
[----:B0-----:R-:W4:Y:S01]  /*28d50*/  LDL.LU R5, [R1+0x454] ;  /* 0x0004540001057983 */ /* 0x001f220000300800 */
[----:B------:R-:W4:Y:S02]  /*28d60*/  LDL.LU R4, [R1+0x3c8] ;  /* 0x0003c80001047983 */ /* 0x000f240000300800 */
[----:B------:R-:W-:Y:S02]  /*28d70*/  STL [R1+0x3bc], R25 ;  /* 0x0003bc1901007387 */ /* 0x000fe40000100800 */
[----:B------:R-:W-:Y:S01]  /*28d80*/  STL [R1+0x220], R24 ;  /* 0x0002201801007387 */ /* 0x000fe20000100800 */
[----:B------:R-:W-:Y:S01]  /*28d90*/  STL [R1+0x224], R23 ;  /* 0x0002241701007387 */ /* 0x000fe20000100800 */
[----:B------:R0:W-:Y:S02]  /*28da0*/  STL [R1+0x250], R6 ;  /* 0x0002500601007387 */ /* 0x0001e40000100800 */
[----:B------:R-:W-:Y:S02]  /*28db0*/  STL [R1+0x254], R20 ;  /* 0x0002541401007387 */ /* 0x000fe40000100800 */
[----:B------:R-:W-:Y:S02]  /*28dc0*/  STL [R1+0x280], R18 ;  /* 0x0002801201007387 */ /* 0x000fe40000100800 */
[----:B0-----:R-:W-:-:S05]  /*28dd0*/  FMUL R6, R0, R17 ;  /* 0x0000001100067220 */ /* 0x001fca0000400000 */
[----:B------:R0:W-:Y:S01]  /*28de0*/  STL [R1+0x284], R6 ;  /* 0x0002840601007387 */ /* 0x0001e20000100800 */
[----:B------:R-:W-:Y:S02]  /*28df0*/  STL [R1+0x290], R16 ;  /* 0x0002901001007387 */ /* 0x000fe40000100800 */
[C---:B0-----:R-:W-:Y:S02]  /*28e00*/  FMUL R6, R0.reuse, R14 ;  /* 0x0000000e00067220 */ /* 0x041fe40000400000 */
[----:B--2---:R-:W-:-:S05]  /*28e10*/  FMUL R15, R0, R15 ;  /* 0x0000000f000f7220 */ /* 0x004fca0000400000 */
[----:B------:R-:W-:Y:S01]  /*28e20*/  STL [R1+0x294], R15 ;  /* 0x0002940f01007387 */ /* 0x000fe20000100800 */
[----:B------:R-:W-:-:S03]  /*28e30*/  FMUL R14, R0, R7 ;  /* 0x00000007000e7220 */ /* 0x000fc60000400000 */
[----:B------:R-:W2:Y:S01]  /*28e40*/  LDL.LU R7, [R1+0x3a8] ;  /* 0x0003a80001077983 */ /* 0x000ea20000300800 */
[----:B------:R0:W-:Y:S03]  /*28e50*/  STL [R1+0x2b0], R6 ;  /* 0x0002b00601007387 */ /* 0x0001e60000100800 */
[----:B0-----:R-:W2:Y:S01]  /*28e60*/  LDL.LU R6, [R1+0x3ac] ;  /* 0x0003ac0001067983 */ /* 0x001ea20000300800 */
[----:B------:R-:W-:Y:S02]  /*28e70*/  STL [R1+0x2b4], R14 ;  /* 0x0002b40e01007387 */ /* 0x000fe40000100800 */
[C---:B-----5:R-:W-:Y:S02]  /*28e80*/  FMUL R11, R0.reuse, R11 ;  /* 0x0000000b000b7220 */ /* 0x060fe40000400000 */
[C---:B---3--:R-:W-:Y:S02]  /*28e90*/  FMUL R10, R0.reuse, R10 ;  /* 0x0000000a000a7220 */ /* 0x048fe40000400000 */
[C---:B----4-:R-:W-:Y:S01]  /*28ea0*/  FMUL R9, R0.reuse, R9 ;  /* 0x0000000900097220 */ /* 0x050fe20000400000 */
[----:B------:R-:W-:Y:S02]  /*28eb0*/  STL [R1+0x2e0], R11 ;  /* 0x0002e00b01007387 */ /* 0x000fe40000100800 */
[----:B------:R-:W-:Y:S02]  /*28ec0*/  STL [R1+0x2e4], R10 ;  /* 0x0002e40a01007387 */ /* 0x000fe40000100800 */
[----:B------:R-:W-:-:S02]  /*28ed0*/  FMUL R5, R0, R5 ;  /* 0x0000000500057220 */ /* 0x000fc40000400000 */
[C---:B------:R-:W-:Y:S01]  /*28ee0*/  FMUL R4, R3.reuse, R4 ;  /* 0x0000000403047220 */ /* 0x040fe20000400000 */
[----:B------:R-:W-:Y:S01]  /*28ef0*/  STL [R1+0x3d0], R9 ;  /* 0x0003d00901007387 */ /* 0x000fe20000100800 */
[C---:B------:R-:W-:Y:S02]  /*28f00*/  FMUL R0, R3.reuse, R8 ;  /* 0x0000000803007220 */ /* 0x040fe40000400000 */
[----:B------:R0:W-:Y:S02]  /*28f10*/  STL [R1+0x3d4], R5 ;  /* 0x0003d40501007387 */ /* 0x0001e40000100800 */
[----:B0-----:R-:W3:Y:S01]  /*28f20*/  LDL.LU R5, [R1+0x398] ;  /* 0x0003980001057983 */ /* 0x001ee20000300800 */
[----:B------:R0:W-:Y:S03]  /*28f30*/  STL [R1+0x1d8], R4 ;  /* 0x0001d80401007387 */ /* 0x0001e60000100800 */
[----:B0-----:R-:W4:Y:S01]  /*28f40*/  LDL.LU R4, [R1+0x39c] ;  /* 0x00039c0001047983 */ /* 0x001f220000300800 */
[----:B------:R-:W-:Y:S02]  /*28f50*/  STL [R1+0x1dc], R0 ;  /* 0x0001dc0001007387 */ /* 0x000fe40000100800 */
[----:B------:R-:W5:Y:S02]  /*28f60*/  LDL.LU R26, [R1+0x388] ;  /* 0x00038800011a7983 */ /* 0x000f640000300800 */
[----:B------:R-:W5:Y:S01]  /*28f70*/  LDL.LU R25, [R1+0x38c] ;  /* 0x00038c0001197983 */ /* 0x000f620000300800 */
[----:B------:R-:W5:Y:S01]  /*28f80*/  LDL.LU R11, [R1+0x418] ;  /* 0x00041800010b7983 */ /* 0x000f620000300800 */
[----:B------:R-:W5:Y:S02]  /*28f90*/  LDL.LU R10, [R1+0x41c] ;  /* 0x00041c00010a7983 */ /* 0x000f640000300800 */
[----:B------:R-:W5:Y:S02]  /*28fa0*/  LDL.LU R18, [R1+0x218] ;  /* 0x0002180001127983 */ /* 0x000f640000300800 */
[----:B------:R-:W5:Y:S01]  /*28fb0*/  LDL R17, [R1+0x6e4] ;  /* 0x0006e40001117983 */ /* 0x000f620000100800 */
[----:B------:R-:W5:Y:S04]  /*28fc0*/  LDL.LU R24, [R1+0x428] ;  /* 0x0004280001187983 */ /* 0x000f680000300800 */
[----:B------:R-:W0:Y:S01]  /*28fd0*/  LDS R0, [R21.X4+0x10200] ;  /* 0x0102000015007984 */ /* 0x000e220000004800 */
[----:B--2---:R-:W-:-:S05]  /*28fe0*/  FMUL R7, R3, R7 ;  /* 0x0000000703077220 */ /* 0x004fca0000400000 */
[----:B------:R-:W-:Y:S01]  /*28ff0*/  STL [R1+0x228], R7 ;  /* 0x0002280701007387 */ /* 0x000fe20000100800 */
[----:B------:R-:W2:Y:S02]  /*29000*/  LDL.LU R23, [R1+0x42c] ;  /* 0x00042c0001177983 */ /* 0x000ea40000300800 */
[----:B------:R-:W-:-:S05]  /*29010*/  FMUL R6, R3, R6 ;  /* 0x0000000603067220 */ /* 0x000fca0000400000 */
[----:B------:R0:W-:Y:S01]  /*29020*/  STL [R1+0x22c], R6 ;  /* 0x00022c0601007387 */ /* 0x0001e20000100800 */
[----:B------:R-:W2:Y:S02]  /*29030*/  LDL.LU R22, [R1+0x448] ;  /* 0x0004480001167983 */ /* 0x000ea40000300800 */
[----:B------:R-:W2:Y:S02]  /*29040*/  LDL.LU R20, [R1+0x44c] ;  /* 0x00044c0001147983 */ /* 0x000ea40000300800 */
[----:B------:R-:W2:Y:S01]  /*29050*/  LDL.LU R16, [R1+0x458] ;  /* 0x0004580001107983 */ /* 0x000ea20000300800 */
[----:B------:R-:W2:Y:S01]  /*29060*/  LDL.LU R9, [R1+0x45c] ;  /* 0x00045c0001097983 */ /* 0x000ea20000300800 */
[----:B------:R-:W1:Y:S03]  /*29070*/  LDL.LU R8, [R1+0x8e8] ;  /* 0x0008e80001087983 */ /* 0x000e660000300800 */
[----:B0-----:R-:W2:Y:S01]  /*29080*/  LDL.64 R6, [R1+0xb70] ;  /* 0x000b700001067983 */ /* 0x001ea20000100a00 */
[----:B---3--:R-:W-:-:S05]  /*29090*/  FMUL R5, R3, R5 ;  /* 0x0000000503057220 */ /* 0x008fca0000400000 */
[----:B------:R0:W-:Y:S01]  /*290a0*/  STL [R1+0x258], R5 ;  /* 0x0002580501007387 */ /* 0x0001e20000100800 */
[C---:B----4-:R-:W-:Y:S02]  /*290b0*/  FMUL R14, R3.reuse, R4 ;  /* 0x00000004030e7220 */ /* 0x050fe40000400000 */
[C---:B-----5:R-:W-:Y:S02]  /*290c0*/  FMUL R26, R3.reuse, R26 ;  /* 0x0000001a031a7220 */ /* 0x060fe40000400000 */
[C---:B------:R-:W-:Y:S01]  /*290d0*/  FMUL R27, R3.reuse, R25 ;  /* 0x00000019031b7220 */ /* 0x040fe20000400000 */
[----:B0-----:R-:W3:Y:S01]  /*290e0*/  LDL.64 R4, [R1+0xb68] ;  /* 0x000b680001047983 */ /* 0x001ee20000100a00 */
[----:B------:R0:W-:Y:S02]  /*290f0*/  STL [R1+0x25c], R14 ;  /* 0x00025c0e01007387 */ /* 0x0001e40000100800 */
[C---:B------:R-:W-:Y:S01]  /*29100*/  FMUL R25, R3.reuse, R11 ;  /* 0x0000000b03197220 */ /* 0x040fe20000400000 */
[----:B0-----:R-:W4:Y:S01]  /*29110*/  LDL.64 R14, [R1+0xb60] ;  /* 0x000b6000010e7983 */ /* 0x001f220000100a00 */
[----:B------:R0:W-:Y:S02]  /*29120*/  STL [R1+0x288], R26 ;  /* 0x0002881a01007387 */ /* 0x0001e40000100800 */
[----:B------:R-:W-:Y:S02]  /*29130*/  STL [R1+0x28c], R27 ;  /* 0x00028c1b01007387 */ /* 0x000fe40000100800 */
[----:B0-----:R-:W-:-:S02]  /*29140*/  FMUL R26, R3, R10 ;  /* 0x0000000a031a7220 */ /* 0x001fc40000400000 */
[----:B------:R-:W5:Y:S01]  /*29150*/  LDL.64 R10, [R1+0xb58] ;  /* 0x000b5800010a7983 */ /* 0x000f620000100a00 */
[----:B------:R0:W-:Y:S02]  /*29160*/  STL [R1+0x298], R25 ;  /* 0x0002981901007387 */ /* 0x0001e40000100800 */
[----:B------:R-:W-:Y:S02]  /*29170*/  STL [R1+0x29c], R26 ;  /* 0x00029c1a01007387 */ /* 0x000fe40000100800 */
[----:B0-----:R-:W-:-:S05]  /*29180*/  FMUL R25, R3, R24 ;  /* 0x0000001803197220 */ /* 0x001fca0000400000 */
[----:B------:R-:W-:Y:S01]  /*29190*/  STL [R1+0x2b8], R25 ;  /* 0x0002b81901007387 */ /* 0x000fe20000100800 */
[----:B--2---:R-:W-:-:S05]  /*291a0*/  FMUL R24, R3, R23 ;  /* 0x0000001703187220 */ /* 0x004fca0000400000 */
[----:B------:R-:W-:Y:S01]  /*291b0*/  STL [R1+0x2bc], R24 ;  /* 0x0002bc1801007387 */ /* 0x000fe20000100800 */
[C---:B------:R-:W-:Y:S02]  /*291c0*/  FMUL R23, R3.reuse, R22 ;  /* 0x0000001603177220 */ /* 0x040fe40000400000 */
[C---:B------:R-:W-:Y:S02]  /*291d0*/  FMUL R22, R3.reuse, R20 ;  /* 0x0000001403167220 */ /* 0x040fe40000400000 */
[C---:B------:R-:W-:Y:S02]  /*291e0*/  FMUL R20, R3.reuse, R16 ;  /* 0x0000001003147220 */ /* 0x040fe40000400000 */
[C---:B------:R-:W-:Y:S01]  /*291f0*/  FMUL R16, R3.reuse, R9 ;  /* 0x0000000903107220 */ /* 0x040fe20000400000 */
[----:B------:R0:W-:Y:S01]  /*29200*/  STL [R1+0x2e8], R23 ;  /* 0x0002e81701007387 */ /* 0x0001e20000100800 */
[----:B------:R-:W-:Y:S02]  /*29210*/  STL [R1+0x2ec], R22 ;  /* 0x0002ec1601007387 */ /* 0x000fe40000100800 */
[----:B------:R-:W2:Y:S02]  /*29220*/  LDL.LU R9, [R1+0x8ec] ;  /* 0x0008ec0001097983 */ /* 0x000ea40000300800 */
[----:B-1----:R-:W-:-:S02]  /*29230*/  FFMA R8, R3, R8, R2 ;  /* 0x0000000803087223 */ /* 0x002fc40000000002 */
[----:B------:R-:W-:Y:S01]  /*29240*/  FADD R2, -R29, R13 ;  /* 0x0000000d1d027221 */ /* 0x000fe20000000100 */
[----:B------:R-:W-:Y:S01]  /*29250*/  STL [R1+0x3d8], R20 ;  /* 0x0003d81401007387 */ /* 0x000fe20000100800 */
[----:B------:R-:W-:Y:S02]  /*29260*/  STL [R1+0x3dc], R16 ;  /* 0x0003dc1001007387 */ /* 0x000fe40000100800 */
[----:B------:R1:W-:Y:S02]  /*29270*/  STL [R1+0x8e8], R8 ;  /* 0x0008e80801007387 */ /* 0x0003e40000100800 */
[----:B------:R-:W-:Y:S01]  /*29280*/  IMAD.WIDE R6, R12, 0x2, R6 ;  /* 0x000000020c067825 */ /* 0x000fe200078e0206 */
[----:B0-----:R-:W2:Y:S04]  /*29290*/  LDL.LU R23, [R1+0x400] ;  /* 0x0004000001177983 */ /* 0x001ea80000300800 */
[----:B------:R0:W2:Y:S01]  /*292a0*/  LDG.E.U16 R27, [R6.64] ;  /* 0x00000004061b7981 */ /* 0x0000a2000c1e1500 */
[----:B-1----:R-:W-:-:S03]  /*292b0*/  FMUL R8, R2, 1.4426950216293334961 ;  /* 0x3fb8aa3b02087820 */ /* 0x002fc60000400000 */
[----:B0-----:R-:W2:Y:S01]  /*292c0*/  LDL.LU R7, [R1+0x404] ;  /* 0x0004040001077983 */ /* 0x001ea20000300800 */
[----:B------:R-:W2:Y:S02]  /*292d0*/  LDL.LU R6, [R1+0x370] ;  /* 0x0003700001067983 */ /* 0x000ea40000300800 */
[----:B------:R-:W2:Y:S01]  /*292e0*/  MUFU.EX2 R8, R8 ;  /* 0x0000000800087308 */ /* 0x000ea20000000800 */
[----:B---3--:R-:W-:-:S05]  /*292f0*/  IMAD.WIDE R4, R12, 0x2, R4 ;  /* 0x000000020c047825 */ /* 0x008fca00078e0204 */
[----:B------:R0:W3:Y:S01]  /*29300*/  LDG.E.U16 R26, [R4.64] ;  /* 0x00000004041a7981 */ /* 0x0000e2000c1e1500 */
[----:B----4-:R-:W-:-:S05]  /*29310*/  IMAD.WIDE R2, R12, 0x2, R14 ;  /* 0x000000020c027825 */ /* 0x010fca00078e020e */
[----:B------:R5:W4:Y:S02]  /*29320*/  LDG.E.U16 R24, [R2.64] ;  /* 0x0000000402187981 */ /* 0x000b24000c1e1500 */
[----:B-----5:R-:W-:-:S05]  /*29330*/  IMAD.WIDE R2, R12, 0x2, R10 ;  /* 0x000000020c027825 */ /* 0x020fca00078e020a */
[----:B------:R1:W5:Y:S01]  /*29340*/  LDG.E.U16 R25, [R2.64] ;  /* 0x0000000402197981 */ /* 0x000362000c1e1500 */
[----:B--2---:R-:W-:Y:S02]  /*29350*/  FFMA R9, R8, R9, R0 ;  /* 0x0000000908097223 */ /* 0x004fe40000000000 */
[----:B0-----:R-:W-:Y:S01]  /*29360*/  FADD R4, -R19, R28 ;  /* 0x0000001c13047221 */ /* 0x001fe20000000100 */
[----:B-1----:R-:W0:Y:S04]  /*29370*/  LDS R3, [R21.X4+0x10280] ;  /* 0x0102800015037984 */ /* 0x002e280000004800 */
[----:B------:R1:W-:Y:S01]  /*29380*/  STL [R1+0x8ec], R9 ;  /* 0x0008ec0901007387 */ /* 0x0003e20000100800 */
[----:B------:R-:W2:Y:S02]  /*29390*/  LDL.LU R5, [R1+0x374] ;  /* 0x0003740001057983 */ /* 0x000ea40000300800 */
[----:B------:R-:W2:Y:S02]  /*293a0*/  LDL.LU R22, [R1+0x360] ;  /* 0x0003600001167983 */ /* 0x000ea40000300800 */
[----:B------:R-:W2:Y:S01]  /*293b0*/  LDL.LU R20, [R1+0x364] ;  /* 0x0003640001147983 */ /* 0x000ea20000300800 */
[----:B------:R-:W2:Y:S01]  /*293c0*/  LDL.LU R19, [R1+0x350] ;  /* 0x0003500001137983 */ /* 0x000ea20000300800 */
[----:B------:R-:W2:Y:S02]  /*293d0*/  LDL.LU R16, [R1+0x354] ;  /* 0x0003540001107983 */ /* 0x000ea40000300800 */
[----:B------:R-:W-:-:S02]  /*293e0*/  FMUL R4, R4, 1.4426950216293334961 ;  /* 0x3fb8aa3b04047820 */ /* 0x000fc40000400000 */
[----:B------:R-:W2:Y:S01]  /*293f0*/  LDL.LU R15, [R1+0x310] ;  /* 0x00031000010f7983 */ /* 0x000ea20000300800 */
[----:B------:R-:W2:Y:S01]  /*29400*/  LDL.LU R14, [R1+0x314] ;  /* 0x00031400010e7983 */ /* 0x000ea20000300800 */
[----:B------:R-:W2:Y:S02]  /*29410*/  LDL.LU R13, [R1+0x300] ;  /* 0x00030000010d7983 */ /* 0x000ea40000300800 */
[----:B------:R-:W2:Y:S02]  /*29420*/  LDL.LU R11, [R1+0x304] ;  /* 0x00030400010b7983 */ /* 0x000ea40000300800 */
[----:B------:R-:W2:Y:S01]  /*29430*/  LDL.LU R10, [R1+0x2f0] ;  /* 0x0002f000010a7983 */ /* 0x000ea20000300800 */
[----:B------:R1:W0:Y:S01]  /*29440*/  MUFU.EX2 R0, R4 ;  /* 0x0000000400007308 */ /* 0x0002220000000800 */
[----:B------:R-:W-:Y:S01]  /*29450*/  FADD R2, -R17, R18 ;  /* 0x0000001211027221 */ /* 0x000fe20000000100 */
[----:B-1----:R-:W2:Y:S01]  /*29460*/  LDL.LU R9, [R1+0x2f4] ;  /* 0x0002f40001097983 */ /* 0x002ea20000300800 */
[----:B------:R-:W2:Y:S02]  /*29470*/  LDL.LU R18, [R1+0x230] ;  /* 0x0002300001127983 */ /* 0x000ea40000300800 */
[----:B------:R-:W2:Y:S02]  /*29480*/  LDL R17, [R1+0x6e0] ;  /* 0x0006e00001117983 */ /* 0x000ea40000100800 */
[----:B------:R-:W-:-:S02]  /*29490*/  FMUL R4, R8, R23 ;  /* 0x0000001708047220 */ /* 0x000fc40000400000 */
[C---:B------:R-:W-:Y:S02]  /*294a0*/  FMUL R23, R8.reuse, R7 ;  /* 0x0000000708177220 */ /* 0x040fe40000400000 */
[----:B------:R-:W2:Y:S01]  /*294b0*/  LDL.LU R7, [R1+0x2d0] ;  /* 0x0002d00001077983 */ /* 0x000ea20000300800 */
[----:B------:R-:W-:Y:S02]  /*294c0*/  STL [R1+0x3b8], R27 ;  /* 0x0003b81b01007387 */ /* 0x000fe40000100800 */
[----:B------:R1:W-:Y:S01]  /*294d0*/  STL [R1+0x1e0], R4 ;  /* 0x0001e00401007387 */ /* 0x0003e20000100800 */
[----:B---3--:R-:W-:Y:S01]  /*294e0*/  STL [R1+0x3b4], R26 ;  /* 0x0003b41a01007387 */ /* 0x008fe20000100800 */
[----:B-1----:R-:W3:Y:S03]  /*294f0*/  LDL.LU R4, [R1+0x2d4] ;  /* 0x0002d40001047983 */ /* 0x002ee60000300800 */
[----:B----4-:R1:W-:Y:S01]  /*29500*/  STL [R1+0x3b0], R24 ;  /* 0x0003b01801007387 */ /* 0x0103e20000100800 */
[----:B------:R2:W-:Y:S02]  /*29510*/  STL [R1+0x1e4], R23 ;  /* 0x0001e41701007387 */ /* 0x0005e40000100800 */
[----:B-1----:R-:W-:-:S02]  /*29520*/  FMUL R24, R8, R6 ;  /* 0x0000000608187220 */ /* 0x002fc40000400000 */
[----:B------:R-:W0:Y:S01]  /*29530*/  LDL.LU R6, [R1+0x408] ;  /* 0x0004080001067983 */ /* 0x000e220000300800 */
[----:B-----5:R-:W-:Y:S03]  /*29540*/  STL [R1+0x38c], R25 ;  /* 0x00038c1901007387 */ /* 0x020fe60000100800 */
[----:B------:R-:W-:Y:S01]  /*29550*/  STL [R1+0x1f0], R24 ;  /* 0x0001f01801007387 */ /* 0x000fe20000100800 */
[----:B--2---:R-:W-:-:S03]  /*29560*/  FMUL R23, R8, R5 ;  /* 0x0000000508177220 */ /* 0x004fc60000400000 */
[----:B------:R-:W2:Y:S02]  /*29570*/  LDL.LU R5, [R1+0x40c] ;  /* 0x00040c0001057983 */ /* 0x000ea40000300800 */
[----:B------:R1:W-:Y:S02]  /*29580*/  STL [R1+0x1f4], R23 ;  /* 0x0001f41701007387 */ /* 0x0003e40000100800 */
[C---:B-1----:R-:W-:Y:S02]  /*29590*/  FMUL R23, R8.reuse, R22 ;  /* 0x0000001608177220 */ /* 0x042fe40000400000 */
[C---:B------:R-:W-:Y:S02]  /*295a0*/  FMUL R22, R8.reuse, R20 ;  /* 0x0000001408167220 */ /* 0x040fe40000400000 */
[C---:B------:R-:W-:Y:S02]  /*295b0*/  FMUL R20, R8.reuse, R19 ;  /* 0x0000001308147220 */ /* 0x040fe40000400000 */
[----:B------:R-:W-:-:S02]  /*295c0*/  FMUL R19, R8, R16 ;  /* 0x0000001008137220 */ /* 0x000fc40000400000 */
[C---:B------:R-:W-:Y:S01]  /*295d0*/  FMUL R16, R8.reuse, R15 ;  /* 0x0000000f08107220 */ /* 0x040fe20000400000 */
[----:B------:R-:W-:Y:S01]  /*295e0*/  STL [R1+0x200], R23 ;  /* 0x0002001701007387 */ /* 0x000fe20000100800 */
[C---:B------:R-:W-:Y:S02]  /*295f0*/  FMUL R15, R8.reuse, R14 ;  /* 0x0000000e080f7220 */ /* 0x040fe40000400000 */
[----:B------:R-:W-:Y:S02]  /*29600*/  STL [R1+0x204], R22 ;  /* 0x0002041601007387 */ /* 0x000fe40000100800 */
[C---:B------:R-:W-:Y:S01]  /*29610*/  FMUL R14, R8.reuse, R13 ;  /* 0x0000000d080e7220 */ /* 0x040fe20000400000 */
[----:B------:R-:W-:Y:S01]  /*29620*/  STL [R1+0x210], R20 ;  /* 0x0002101401007387 */ /* 0x000fe20000100800 */
[C---:B------:R-:W-:Y:S02]  /*29630*/  FMUL R13, R8.reuse, R11 ;  /* 0x0000000b080d7220 */ /* 0x040fe40000400000 */
[----:B------:R-:W-:Y:S02]  /*29640*/  STL [R1+0x214], R19 ;  /* 0x0002141301007387 */ /* 0x000fe40000100800 */
[C---:B------:R-:W-:Y:S01]  /*29650*/  FMUL R11, R8.reuse, R10 ;  /* 0x0000000a080b7220 */ /* 0x040fe20000400000 */
[----:B------:R-:W-:Y:S01]  /*29660*/  STL [R1+0x240], R16 ;  /* 0x0002401001007387 */ /* 0x000fe20000100800 */
[----:B------:R-:W-:-:S02]  /*29670*/  FMUL R10, R8, R9 ;  /* 0x00000009080a7220 */ /* 0x000fc40000400000 */
[----:B------:R-:W-:Y:S02]  /*29680*/  STL [R1+0x244], R15 ;  /* 0x0002440f01007387 */ /* 0x000fe40000100800 */
[----:B------:R-:W-:Y:S02]  /*29690*/  STL [R1+0x3a0], R14 ;  /* 0x0003a00e01007387 */ /* 0x000fe40000100800 */
[C---:B------:R-:W-:Y:S01]  /*296a0*/  FMUL R7, R8.reuse, R7 ;  /* 0x0000000708077220 */ /* 0x040fe20000400000 */
[----:B------:R-:W-:Y:S01]  /*296b0*/  STL [R1+0x3a4], R13 ;  /* 0x0003a40d01007387 */ /* 0x000fe20000100800 */
[----:B------:R1:W-:Y:S02]  /*296c0*/  STL [R1+0x3c0], R11 ;  /* 0x0003c00b01007387 */ /* 0x0003e40000100800 */
[----:B------:R4:W-:Y:S01]  /*296d0*/  STL [R1+0x3c4], R10 ;  /* 0x0003c40a01007387 */ /* 0x0009e20000100800 */
[----:B------:R-:W5:Y:S04]  /*296e0*/  LDS R9, [R21.X4+0x10300] ;  /* 0x0103000015097984 */ /* 0x000f680000004800 */
[----:B-1----:R-:W5:Y:S01]  /*296f0*/  LDL.LU R11, [R1+0x378] ;  /* 0x00037800010b7983 */ /* 0x002f620000300800 */
[----:B---3--:R-:W-:-:S03]  /*29700*/  FMUL R4, R8, R4 ;  /* 0x0000000408047220 */ /* 0x008fc60000400000 */
[----:B------:R-:W-:Y:S04]  /*29710*/  STL [R1+0x400], R7 ;  /* 0x0004000701007387 */ /* 0x000fe80000100800 */
[----:B----4-:R-:W3:Y:S01]  /*29720*/  LDL.LU R10, [R1+0x37c] ;  /* 0x00037c00010a7983 */ /* 0x010ee20000300800 */
[----:B------:R1:W-:Y:S02]  /*29730*/  STL [R1+0x404], R4 ;  /* 0x0004040401007387 */ /* 0x0003e40000100800 */
[----:B------:R-:W4:Y:S02]  /*29740*/  LDL.LU R25, [R1+0x368] ;  /* 0x0003680001197983 */ /* 0x000f240000300800 */
[----:B-1----:R-:W-:Y:S02]  /*29750*/  FMUL R4, R2, 1.4426950216293334961 ;  /* 0x3fb8aa3b02047820 */ /* 0x002fe40000400000 */
[----:B0-----:R-:W-:-:S05]  /*29760*/  FMUL R6, R0, R6 ;  /* 0x0000000600067220 */ /* 0x001fca0000400000 */
[----:B------:R0:W-:Y:S01]  /*29770*/  STL [R1+0x1e8], R6 ;  /* 0x0001e80601007387 */ /* 0x0001e20000100800 */
[----:B------:R-:W4:Y:S02]  /*29780*/  LDL.LU R24, [R1+0x36c] ;  /* 0x00036c0001187983 */ /* 0x000f240000300800 */
[----:B--2---:R-:W-:-:S05]  /*29790*/  FMUL R2, R0, R5 ;  /* 0x0000000500027220 */ /* 0x004fca0000400000 */
[----:B------:R1:W-:Y:S01]  /*297a0*/  STL [R1+0x1ec], R2 ;  /* 0x0001ec0201007387 */ /* 0x0003e20000100800 */
[----:B------:R-:W2:Y:S02]  /*297b0*/  LDL.LU R7, [R1+0x358] ;  /* 0x0003580001077983 */ /* 0x000ea40000300800 */
[----:B0-----:R-:W2:Y:S02]  /*297c0*/  LDL.LU R6, [R1+0x35c] ;  /* 0x00035c0001067983 */ /* 0x001ea40000300800 */
[----:B------:R-:W2:Y:S01]  /*297d0*/  LDL.LU R23, [R1+0x318] ;  /* 0x0003180001177983 */ /* 0x000ea20000300800 */
[----:B------:R-:W2:Y:S01]  /*297e0*/  LDL.LU R22, [R1+0x31c] ;  /* 0x00031c0001167983 */ /* 0x000ea20000300800 */
[----:B------:R-:W2:Y:S02]  /*297f0*/  LDL.LU R20, [R1+0x308] ;  /* 0x0003080001147983 */ /* 0x000ea40000300800 */
[----:B------:R-:W2:Y:S02]  /*29800*/  LDL.LU R19, [R1+0x30c] ;  /* 0x00030c0001137983 */ /* 0x000ea40000300800 */
[----:B------:R-:W2:Y:S01]  /*29810*/  LDL.LU R16, [R1+0x2f8] ;  /* 0x0002f80001107983 */ /* 0x000ea20000300800 */
[----:B------:R-:W2:Y:S01]  /*29820*/  LDL.LU R13, [R1+0x2fc] ;  /* 0x0002fc00010d7983 */ /* 0x000ea20000300800 */
[----:B------:R-:W2:Y:S02]  /*29830*/  LDL.LU R8, [R1+0x2d8] ;  /* 0x0002d80001087983 */ /* 0x000ea40000300800 */
[----:B------:R-:W2:Y:S02]  /*29840*/  LDL.LU R5, [R1+0x2dc] ;  /* 0x0002dc0001057983 */ /* 0x000ea40000300800 */
[----:B-1----:R-:W2:Y:S01]  /*29850*/  LDL.LU R2, [R1+0x8f0] ;  /* 0x0008f00001027983 */ /* 0x002ea20000300800 */
[----:B------:R-:W2:Y:S01]  /*29860*/  LDL.64 R14, [R1+0xb50] ;  /* 0x000b5000010e7983 */ /* 0x000ea20000100a00 */
[----:B-----5:R-:W-:-:S02]  /*29870*/  FMUL R27, R0, R11 ;  /* 0x0000000b001b7220 */ /* 0x020fc40000400000 */
[C---:B---3--:R-:W-:Y:S02]  /*29880*/  FMUL R26, R0.reuse, R10 ;  /* 0x0000000a001a7220 */ /* 0x048fe40000400000 */
[----:B------:R-:W3:Y:S01]  /*29890*/  LDL.64 R10, [R1+0xb48] ;  /* 0x000b4800010a7983 */ /* 0x000ee20000100a00 */
[----:B------:R4:W-:Y:S02]  /*298a0*/  STL [R1+0x1f8], R27 ;  /* 0x0001f81b01007387 */ /* 0x0009e40000100800 */
[----:B------:R0:W-:Y:S02]  /*298b0*/  STL [R1+0x1fc], R26 ;  /* 0x0001fc1a01007387 */ /* 0x0001e40000100800 */
[----:B----4-:R-:W-:-:S05]  /*298c0*/  FMUL R27, R0, R25 ;  /* 0x00000019001b7220 */ /* 0x010fca0000400000 */
[----:B------:R-:W-:Y:S01]  /*298d0*/  STL [R1+0x208], R27 ;  /* 0x0002081b01007387 */ /* 0x000fe20000100800 */
[----:B0-----:R-:W-:-:S05]  /*298e0*/  FMUL R26, R0, R24 ;  /* 0x00000018001a7220 */ /* 0x001fca0000400000 */
[----:B------:R-:W-:Y:S01]  /*298f0*/  STL [R1+0x20c], R26 ;  /* 0x00020c1a01007387 */ /* 0x000fe20000100800 */
[C---:B--2---:R-:W-:Y:S02]  /*29900*/  FMUL R25, R0.reuse, R7 ;  /* 0x0000000700197220 */ /* 0x044fe40000400000 */
[C---:B------:R-:W-:Y:S02]  /*29910*/  FMUL R24, R0.reuse, R6 ;  /* 0x0000000600187220 */ /* 0x040fe40000400000 */
[C---:B------:R-:W-:Y:S02]  /*29920*/  FMUL R23, R0.reuse, R23 ;  /* 0x0000001700177220 */ /* 0x040fe40000400000 */
[C---:B------:R-:W-:Y:S01]  /*29930*/  FMUL R22, R0.reuse, R22 ;  /* 0x0000001600167220 */ /* 0x040fe20000400000 */
[----:B------:R-:W2:Y:S01]  /*29940*/  LDL.64 R6, [R1+0xb40] ;  /* 0x000b400001067983 */ /* 0x000ea20000100a00 */
[C---:B------:R-:W-:Y:S02]  /*29950*/  FMUL R20, R0.reuse, R20 ;  /* 0x0000001400147220 */ /* 0x040fe40000400000 */
[----:B------:R-:W-:Y:S02]  /*29960*/  STL [R1+0x218], R25 ;  /* 0x0002181901007387 */ /* 0x000fe40000100800 */
[C---:B------:R-:W-:Y:S01]  /*29970*/  FMUL R19, R0.reuse, R19 ;  /* 0x0000001300137220 */ /* 0x040fe20000400000 */
[----:B------:R-:W-:Y:S01]  /*29980*/  STL [R1+0x21c], R24 ;  /* 0x00021c1801007387 */ /* 0x000fe20000100800 */
[----:B------:R-:W-:-:S02]  /*29990*/  FMUL R16, R0, R16 ;  /* 0x0000001000107220 */ /* 0x000fc40000400000 */
[----:B------:R-:W-:Y:S02]  /*299a0*/  STL [R1+0x248], R23 ;  /* 0x0002481701007387 */ /* 0x000fe40000100800 */
[C---:B------:R-:W-:Y:S01]  /*299b0*/  FMUL R13, R0.reuse, R13 ;  /* 0x0000000d000d7220 */ /* 0x040fe20000400000 */
[----:B------:R-:W-:Y:S01]  /*299c0*/  STL [R1+0x24c], R22 ;  /* 0x00024c1601007387 */ /* 0x000fe20000100800 */
[C---:B------:R-:W-:Y:S02]  /*299d0*/  FMUL R8, R0.reuse, R8 ;  /* 0x0000000800087220 */ /* 0x040fe40000400000 */
[----:B------:R0:W-:Y:S02]  /*299e0*/  STL [R1+0x3a8], R20 ;  /* 0x0003a81401007387 */ /* 0x0001e40000100800 */
[C---:B------:R-:W-:Y:S01]  /*299f0*/  FFMA R2, R0.reuse, R2, R3 ;  /* 0x0000000200027223 */ /* 0x040fe20000000003 */
[----:B------:R1:W-:Y:S01]  /*29a00*/  STL [R1+0x3ac], R19 ;  /* 0x0003ac1301007387 */ /* 0x0003e20000100800 */
[----:B------:R-:W-:-:S02]  /*29a10*/  FMUL R5, R0, R5 ;  /* 0x0000000500057220 */ /* 0x000fc40000400000 */
[----:B------:R-:W-:Y:S02]  /*29a20*/  STL [R1+0x3c8], R16 ;  /* 0x0003c81001007387 */ /* 0x000fe40000100800 */
[----:B------:R-:W-:Y:S01]  /*29a30*/  STL [R1+0x3cc], R13 ;  /* 0x0003cc0d01007387 */ /* 0x000fe20000100800 */
[----:B------:R-:W-:Y:S01]  /*29a40*/  STL [R1+0x408], R8 ;  /* 0x0004080801007387 */ /* 0x000fe20000100800 */
[----:B------:R4:W-:Y:S02]  /*29a50*/  STL [R1+0x8f0], R2 ;  /* 0x0008f00201007387 */ /* 0x0009e40000100800 */
[----:B------:R3:W-:Y:S01]  /*29a60*/  STL [R1+0x40c], R5 ;  /* 0x00040c0501007387 */ /* 0x0007e20000100800 */
[----:B0-----:R-:W5:Y:S01]  /*29a70*/  LDL.LU R20, [R1+0x8f4] ;  /* 0x0008f40001147983 */ /* 0x001f620000300800 */
[----:B-1----:R-:W5:Y:S01]  /*29a80*/  LDL.LU R19, [R1+0x470] ;  /* 0x0004700001137983 */ /* 0x002f620000300800 */
[----:B------:R3:W5:Y:S01]  /*29a90*/  MUFU.EX2 R0, R4 ;  /* 0x0000000400007308 */ /* 0x0007620000000800 */
[----:B----4-:R-:W-:-:S02]  /*29aa0*/  IMAD.WIDE R2, R12, 0x2, R14 ;  /* 0x000000020c027825 */ /* 0x010fc400078e020e */
[----:B------:R-:W4:Y:S02]  /*29ab0*/  LDL.LU R14, [R1+0x474] ;  /* 0x00047400010e7983 */ /* 0x000f240000300800 */
[----:B------:R-:W4:Y:S02]  /*29ac0*/  LDL.LU R13, [R1+0x460] ;  /* 0x00046000010d7983 */ /* 0x000f240000300800 */
[----:B------:R-:W4:Y:S01]  /*29ad0*/  LDL.LU R8, [R1+0x464] ;  /* 0x0004640001087983 */ /* 0x000f220000300800 */
[----:B------:R0:W4:Y:S01]  /*29ae0*/  LDG.E.U16 R24, [R2.64] ;  /* 0x0000000402187981 */ /* 0x000122000c1e1500 */
[----:B---3--:R-:W-:-:S05]  /*29af0*/  IMAD.WIDE R4, R12, 0x2, R10 ;  /* 0x000000020c047825 */ /* 0x008fca00078e020a */
[----:B------:R1:W3:Y:S01]  /*29b00*/  LDG.E.U16 R23, [R4.64] ;  /* 0x0000000404177981 */ /* 0x0002e2000c1e1500 */
[----:B0-----:R-:W-:-:S03]  /*29b10*/  FADD R2, -R17, R18 ;  /* 0x0000001211027221 */ /* 0x001fc60000000100 */
[----:B------:R-:W3:Y:S01]  /*29b20*/  LDL.LU R18, [R1+0x3e0] ;  /* 0x0003e00001127983 */ /* 0x000ee20000300800 */
[----:B------:R-:W3:Y:S03]  /*29b30*/  LDL.LU R17, [R1+0x3e4] ;  /* 0x0003e40001117983 */ /* 0x000ee60000300800 */
[----:B------:R-:W3:Y:S01]  /*29b40*/  LDL.LU R16, [R1+0x3f0] ;  /* 0x0003f00001107983 */ /* 0x000ee20000300800 */
[----:B------:R-:W3:Y:S02]  /*29b50*/  LDL.LU R15, [R1+0x3f4] ;  /* 0x0003f400010f7983 */ /* 0x000ee40000300800 */
[----:B------:R-:W3:Y:S02]  /*29b60*/  LDL.LU R11, [R1+0x430] ;  /* 0x00043000010b7983 */ /* 0x000ee40000300800 */
[----:B------:R-:W3:Y:S01]  /*29b70*/  LDL.LU R10, [R1+0x434] ;  /* 0x00043400010a7983 */ /* 0x000ee20000300800 */
[----:B------:R-:W0:Y:S01]  /*29b80*/  LDS R3, [R21.X4+0x10380] ;  /* 0x0103800015037984 */ /* 0x000e220000004800 */
[----:B--2---:R-:W-:-:S05]  /*29b90*/  IMAD.WIDE R6, R12, 0x2, R6 ;  /* 0x000000020c067825 */ /* 0x004fca00078e0206 */
[----:B------:R4:W2:Y:S01]  /*29ba0*/  LDG.E.U16 R22, [R6.64] ;  /* 0x0000000406167981 */ /* 0x0008a2000c1e1500 */
[C---:B-----5:R-:W-:Y:S02]  /*29bb0*/  FFMA R20, R0.reuse, R20, R9 ;  /* 0x0000001400147223 */ /* 0x060fe40000000009 */
[----:B-1----:R-:W-:-:S03]  /*29bc0*/  FMUL R4, R0, R19 ;  /* 0x0000001300047220 */ /* 0x002fc60000400000 */
[----:B------:R-:W-:Y:S01]  /*29bd0*/  STL [R1+0x8f4], R20 ;  /* 0x0008f41401007387 */ /* 0x000fe20000100800 */
[----:B------:R-:W5:Y:S02]  /*29be0*/  LDL.LU R5, [R1+0x330] ;  /* 0x0003300001057983 */ /* 0x000f640000300800 */
[----:B------:R1:W-:Y:S02]  /*29bf0*/  STL [R1+0x230], R4 ;  /* 0x0002300401007387 */ /* 0x0003e40000100800 */
[----:B-1----:R-:W5:Y:S01]  /*29c00*/  LDL.LU R4, [R1+0x334] ;  /* 0x0003340001047983 */ /* 0x002f620000300800 */
[C---:B----4-:R-:W-:Y:S02]  /*29c10*/  FMUL R6, R0.reuse, R14 ;  /* 0x0000000e00067220 */ /* 0x050fe40000400000 */
[----:B------:R-:W-:-:S03]  /*29c20*/  FMUL R7, R0, R13 ;  /* 0x0000000d00077220 */ /* 0x000fc60000400000 */
[----:B------:R1:W-:Y:S01]  /*29c30*/  STL [R1+0x234], R6 ;  /* 0x0002340601007387 */ /* 0x0003e20000100800 */
[----:B------:R-:W4:Y:S02]  /*29c40*/  LDL.LU R14, [R1+0x320] ;  /* 0x00032000010e7983 */ /* 0x000f240000300800 */
[----:B------:R0:W-:Y:S02]  /*29c50*/  STL [R1+0x390], R7 ;  /* 0x0003900701007387 */ /* 0x0001e40000100800 */
[----:B------:R-:W4:Y:S02]  /*29c60*/  LDL.LU R13, [R1+0x324] ;  /* 0x00032400010d7983 */ /* 0x000f240000300800 */
[C---:B-1----:R-:W-:Y:S02]  /*29c70*/  FMUL R6, R0.reuse, R8 ;  /* 0x0000000800067220 */ /* 0x042fe40000400000 */
[----:B---3--:R-:W-:-:S03]  /*29c80*/  FMUL R20, R0, R18 ;  /* 0x0000001200147220 */ /* 0x008fc60000400000 */
[----:B------:R1:W-:Y:S01]  /*29c90*/  STL [R1+0x394], R6 ;  /* 0x0003940601007387 */ /* 0x0003e20000100800 */
[----:B------:R-:W3:Y:S02]  /*29ca0*/  LDL.LU R9, [R1+0x270] ;  /* 0x0002700001097983 */ /* 0x000ee40000300800 */
[----:B------:R-:W3:Y:S02]  /*29cb0*/  LDL.LU R8, [R1+0x274] ;  /* 0x0002740001087983 */ /* 0x000ee40000300800 */
[----:B0-----:R-:W3:Y:S02]  /*29cc0*/  LDL.LU R7, [R1+0x478] ;  /* 0x0004780001077983 */ /* 0x001ee40000300800 */
[C---:B------:R-:W-:Y:S02]  /*29cd0*/  FMUL R19, R0.reuse, R17 ;  /* 0x0000001100137220 */ /* 0x040fe40000400000 */
[C---:B------:R-:W-:Y:S02]  /*29ce0*/  FMUL R18, R0.reuse, R16 ;  /* 0x0000001000127220 */ /* 0x040fe40000400000 */
[C---:B------:R-:W-:Y:S01]  /*29cf0*/  FMUL R17, R0.reuse, R15 ;  /* 0x0000000f00117220 */ /* 0x040fe20000400000 */
[----:B-1----:R-:W3:Y:S01]  /*29d00*/  LDL.LU R6, [R1+0x47c] ;  /* 0x00047c0001067983 */ /* 0x002ee20000300800 */
[----:B------:R-:W-:Y:S02]  /*29d10*/  STL [R1+0x388], R24 ;  /* 0x0003881801007387 */ /* 0x000fe40000100800 */
[----:B------:R-:W-:Y:S02]  /*29d20*/  STL [R1+0x384], R23 ;  /* 0x0003841701007387 */ /* 0x000fe40000100800 */
[----:B------:R-:W-:-:S02]  /*29d30*/  FMUL R16, R0, R11 ;  /* 0x0000000b00107220 */ /* 0x000fc40000400000 */
[C---:B------:R-:W-:Y:S01]  /*29d40*/  FMUL R15, R0.reuse, R10 ;  /* 0x0000000a000f7220 */ /* 0x040fe20000400000 */
[----:B--2---:R-:W-:Y:S01]  /*29d50*/  STL [R1+0x380], R22 ;  /* 0x0003801601007387 */ /* 0x004fe20000100800 */
[----:B------:R-:W-:Y:S02]  /*29d60*/  STL [R1+0x3e0], R20 ;  /* 0x0003e01401007387 */ /* 0x000fe40000100800 */
[----:B------:R-:W-:Y:S02]  /*29d70*/  STL [R1+0x3e4], R19 ;  /* 0x0003e41301007387 */ /* 0x000fe40000100800 */
[----:B------:R-:W-:Y:S01]  /*29d80*/  STL [R1+0x3f0], R18 ;  /* 0x0003f01201007387 */ /* 0x000fe20000100800 */
[----:B------:R-:W-:Y:S01]  /*29d90*/  STL [R1+0x3f4], R17 ;  /* 0x0003f41101007387 */ /* 0x000fe20000100800 */
[----:B------:R-:W2:Y:S02]  /*29da0*/  LDL.LU R11, [R1+0x468] ;  /* 0x00046800010b7983 */ /* 0x000ea40000300800 */
[----:B------:R5:W-:Y:S02]  /*29db0*/  STL [R1+0x410], R16 ;  /* 0x0004101001007387 */ /* 0x000be40000100800 */
[----:B------:R-:W2:Y:S01]  /*29dc0*/  LDL.LU R10, [R1+0x46c] ;  /* 0x00046c00010a7983 */ /* 0x000ea20000300800 */
[----:B------:R0:W-:Y:S01]  /*29dd0*/  STL [R1+0x414], R15 ;  /* 0x0004140f01007387 */ /* 0x0001e20000100800 */
[----:B-----5:R-:W-:-:S03]  /*29de0*/  FMUL R16, R0, R5 ;  /* 0x0000000500107220 */ /* 0x020fc60000400000 */
[----:B------:R-:W5:Y:S02]  /*29df0*/  LDL.LU R5, [R1+0x3e8] ;  /* 0x0003e80001057983 */ /* 0x000f640000300800 */
[----:B------:R-:W-:Y:S02]  /*29e00*/  STL [R1+0x430], R16 ;  /* 0x0004301001007387 */ /* 0x000fe40000100800 */
[----:B0-----:R-:W-:Y:S02]  /*29e10*/  FMUL R15, R0, R4 ;  /* 0x00000004000f7220 */ /* 0x001fe40000400000 */
[----:B------:R-:W5:Y:S01]  /*29e20*/  LDL.LU R4, [R1+0x3ec] ;  /* 0x0003ec0001047983 */ /* 0x000f620000300800 */
[----:B------:R-:W-:-:S06]  /*29e30*/  FMUL R2, R2, 1.4426950216293334961 ;  /* 0x3fb8aa3b02027820 */ /* 0x000fcc0000400000 */
[----:B------:R-:W0:Y:S01]  /*29e40*/  MUFU.EX2 R2, R2 ;  /* 0x0000000200027308 */ /* 0x000e220000000800 */
[----:B------:R4:W-:Y:S02]  /*29e50*/  STL [R1+0x434], R15 ;  /* 0x0004340f01007387 */ /* 0x0009e40000100800 */
[C---:B----4-:R-:W-:Y:S02]  /*29e60*/  FMUL R15, R0.reuse, R14 ;  /* 0x0000000e000f7220 */ /* 0x050fe40000400000 */
[C---:B------:R-:W-:Y:S02]  /*29e70*/  FMUL R14, R0.reuse, R13 ;  /* 0x0000000d000e7220 */ /* 0x040fe40000400000 */
[C---:B---3--:R-:W-:Y:S02]  /*29e80*/  FMUL R13, R0.reuse, R9 ;  /* 0x00000009000d7220 */ /* 0x048fe40000400000 */
[----:B------:R-:W-:Y:S01]  /*29e90*/  FMUL R9, R0, R8 ;  /* 0x0000000800097220 */ /* 0x000fe20000400000 */
[----:B------:R1:W-:Y:S01]  /*29ea0*/  STL [R1+0x460], R15 ;  /* 0x0004600f01007387 */ /* 0x0003e20000100800 */
[----:B0-----:R-:W-:-:S02]  /*29eb0*/  FMUL R8, R2, R7 ;  /* 0x0000000702087220 */ /* 0x001fc40000400000 */
[----:B------:R0:W-:Y:S02]  /*29ec0*/  STL [R1+0x464], R14 ;  /* 0x0004640e01007387 */ /* 0x0001e40000100800 */
[----:B------:R-:W-:Y:S01]  /*29ed0*/  STL [R1+0x480], R13 ;  /* 0x0004800d01007387 */ /* 0x000fe20000100800 */
[----:B------:R3:W-:Y:S01]  /*29ee0*/  STL [R1+0x484], R9 ;  /* 0x0004840901007387 */ /* 0x0007e20000100800 */
[----:B------:R-:W4:Y:S02]  /*29ef0*/  LDL.LU R7, [R1+0x3f8] ;  /* 0x0003f80001077983 */ /* 0x000f240000300800 */
[C---:B------:R-:W-:Y:S02]  /*29f00*/  FMUL R0, R2.reuse, R6 ;  /* 0x0000000602007220 */ /* 0x040fe40000400000 */
[----:B------:R3:W-:Y:S01]  /*29f10*/  STL [R1+0x238], R8 ;  /* 0x0002380801007387 */ /* 0x0007e20000100800 */
[----:B------:R-:W4:Y:S02]  /*29f20*/  LDL.LU R6, [R1+0x3fc] ;  /* 0x0003fc0001067983 */ /* 0x000f240000300800 */
[----:B------:R2:W-:Y:S02]  /*29f30*/  STL [R1+0x23c], R0 ;  /* 0x00023c0001007387 */ /* 0x0005e40000100800 */
[----:B-1----:R-:W4:Y:S01]  /*29f40*/  LDL.LU R15, [R1+0x438] ;  /* 0x00043800010f7983 */ /* 0x002f220000300800 */
[----:B0-----:R-:W4:Y:S01]  /*29f50*/  LDL.LU R14, [R1+0x43c] ;  /* 0x00043c00010e7983 */ /* 0x001f220000300800 */
[----:B---3--:R-:W3:Y:S03]  /*29f60*/  LDL.LU R9, [R1+0x338] ;  /* 0x0003380001097983 */ /* 0x008ee60000300800 */
[----:B------:R-:W3:Y:S01]  /*29f70*/  LDL.LU R8, [R1+0x33c] ;  /* 0x00033c0001087983 */ /* 0x000ee20000300800 */
[----:B------:R-:W3:Y:S02]  /*29f80*/  LDL.LU R18, [R1+0x328] ;  /* 0x0003280001127983 */ /* 0x000ee40000300800 */
[----:B--2---:R-:W-:-:S02]  /*29f90*/  FMUL R11, R2, R11 ;  /* 0x0000000b020b7220 */ /* 0x004fc40000400000 */
[----:B------:R-:W-:-:S03]  /*29fa0*/  FMUL R0, R2, R10 ;  /* 0x0000000a02007220 */ /* 0x000fc60000400000 */
[----:B------:R-:W-:Y:S01]  /*29fb0*/  STL [R1+0x398], R11 ;  /* 0x0003980b01007387 */ /* 0x000fe20000100800 */
[----:B------:R-:W2:Y:S02]  /*29fc0*/  LDL.LU R17, [R1+0x32c] ;  /* 0x00032c0001117983 */ /* 0x000ea40000300800 */
[----:B------:R0:W-:Y:S02]  /*29fd0*/  STL [R1+0x39c], R0 ;  /* 0x00039c0001007387 */ /* 0x0001e40000100800 */
[----:B------:R-:W2:Y:S02]  /*29fe0*/  LDL.LU R16, [R1+0x278] ;  /* 0x0002780001107983 */ /* 0x000ea40000300800 */
[----:B-----5:R-:W-:-:S05]  /*29ff0*/  FMUL R5, R2, R5 ;  /* 0x0000000502057220 */ /* 0x020fca0000400000 */
[----:B------:R-:W-:Y:S01]  /*2a000*/  STL [R1+0x3e8], R5 ;  /* 0x0003e80501007387 */ /* 0x000fe20000100800 */
[----:B------:R-:W5:Y:S02]  /*2a010*/  LDL.LU R13, [R1+0x27c] ;  /* 0x00027c00010d7983 */ /* 0x000f640000300800 */
[----:B0-----:R-:W-:-:S05]  /*2a020*/  FMUL R0, R2, R4 ;  /* 0x0000000402007220 */ /* 0x001fca0000400000 */
[----:B------:R0:W-:Y:S04]  /*2a030*/  STL [R1+0x3ec], R0 ;  /* 0x0003ec0001007387 */ /* 0x0001e80000100800 */
[----:B0-----:R-:W5:Y:S01]  /*2a040*/  LDL.LU R0, [R1+0x8f8] ;  /* 0x0008f80001007983 */ /* 0x001f620000300800 */
[----:B------:R-:W5:Y:S02]  /*2a050*/  LDL.64 R10, [R1+0xb38] ;  /* 0x000b3800010a7983 */ /* 0x000f640000100a00 */
[----:B------:R-:W5:Y:S02]  /*2a060*/  LDL.64 R4, [R1+0xb30] ;  /* 0x000b300001047983 */ /* 0x000f640000100a00 */
[C---:B----4-:R-:W-:Y:S02]  /*2a070*/  FMUL R20, R2.reuse, R7 ;  /* 0x0000000702147220 */ /* 0x050fe40000400000 */
[----:B------:R-:W-:-:S02]  /*2a080*/  FMUL R19, R2, R6 ;  /* 0x0000000602137220 */ /* 0x000fc40000400000 */
[C---:B------:R-:W-:Y:S01]  /*2a090*/  FMUL R15, R2.reuse, R15 ;  /* 0x0000000f020f7220 */ /* 0x040fe20000400000 */
[----:B------:R-:W4:Y:S01]  /*2a0a0*/  LDL.64 R6, [R1+0xb28] ;  /* 0x000b280001067983 */ /* 0x000f220000100a00 */
[C---:B------:R-:W-:Y:S02]  /*2a0b0*/  FMUL R14, R2.reuse, R14 ;  /* 0x0000000e020e7220 */ /* 0x040fe40000400000 */
[----:B------:R-:W-:Y:S02]  /*2a0c0*/  STL [R1+0x3f8], R20 ;  /* 0x0003f81401007387 */ /* 0x000fe40000100800 */
[C---:B---3--:R-:W-:Y:S01]  /*2a0d0*/  FMUL R9, R2.reuse, R9 ;  /* 0x0000000902097220 */ /* 0x048fe20000400000 */
[----:B------:R0:W-:Y:S01]  /*2a0e0*/  STL [R1+0x3fc], R19 ;  /* 0x0003fc1301007387 */ /* 0x0001e20000100800 */
[----:B------:R-:W-:Y:S02]  /*2a0f0*/  STL [R1+0x418], R15 ;  /* 0x0004180f01007387 */ /* 0x000fe40000100800 */
[----:B------:R1:W-:Y:S02]  /*2a100*/  STL [R1+0x41c], R14 ;  /* 0x00041c0e01007387 */ /* 0x0003e40000100800 */
[----:B------:R-:W-:-:S02]  /*2a110*/  FMUL R18, R2, R18 ;  /* 0x0000001202127220 */ /* 0x000fc40000400000 */
[C---:B0-----:R-:W-:Y:S01]  /*2a120*/  FMUL R19, R2.reuse, R8 ;  /* 0x0000000802137220 */ /* 0x041fe20000400000 */
[----:B-1----:R-:W3:Y:S01]  /*2a130*/  LDL.64 R14, [R1+0xb20] ;  /* 0x000b2000010e7983 */ /* 0x002ee20000100a00 */
[----:B------:R0:W-:Y:S03]  /*2a140*/  STL [R1+0x438], R9 ;  /* 0x0004380901007387 */ /* 0x0001e60000100800 */
[----:B0-----:R-:W3:Y:S01]  /*2a150*/  LDL.64 R8, [R1+0xb18] ;  /* 0x000b180001087983 */ /* 0x001ee20000100a00 */
[----:B------:R-:W-:Y:S02]  /*2a160*/  STL [R1+0x43c], R19 ;  /* 0x00043c1301007387 */ /* 0x000fe40000100800 */
[----:B------:R-:W3:Y:S02]  /*2a170*/  LDL.64 R22, [R1+0xb10] ;  /* 0x000b100001167983 */ /* 0x000ee40000100a00 */
[----:B------:R0:W-:Y:S02]  /*2a180*/  STL [R1+0x468], R18 ;  /* 0x0004681201007387 */ /* 0x0001e40000100800 */
[----:B--2---:R-:W-:-:S02]  /*2a190*/  FMUL R17, R2, R17 ;  /* 0x0000001102117220 */ /* 0x004fc40000400000 */
[----:B------:R-:W-:-:S03]  /*2a1a0*/  FMUL R16, R2, R16 ;  /* 0x0000001002107220 */ /* 0x000fc60000400000 */
[----:B------:R-:W-:Y:S02]  /*2a1b0*/  STL [R1+0x46c], R17 ;  /* 0x00046c1101007387 */ /* 0x000fe40000100800 */
[----:B------:R1:W-:Y:S02]  /*2a1c0*/  STL [R1+0x488], R16 ;  /* 0x0004881001007387 */ /* 0x0003e40000100800 */
[----:B-----5:R-:W-:-:S05]  /*2a1d0*/  FMUL R13, R2, R13 ;  /* 0x0000000d020d7220 */ /* 0x020fca0000400000 */
[----:B------:R2:W-:Y:S01]  /*2a1e0*/  STL [R1+0x48c], R13 ;  /* 0x00048c0d01007387 */ /* 0x0005e20000100800 */
[----:B------:R-:W-:Y:S02]  /*2a1f0*/  FFMA R0, R2, R0, R3 ;  /* 0x0000000002007223 */ /* 0x000fe40000000003 */
[C---:B------:R-:W-:Y:S02]  /*2a200*/  IMAD.WIDE R2, R12.reuse, 0x2, R10 ;  /* 0x000000020c027825 */ /* 0x040fe400078e020a */
[----:B------:R-:W5:Y:S02]  /*2a210*/  LDL.64 R10, [R1+0xb08] ;  /* 0x000b0800010a7983 */ /* 0x000f640000100a00 */
[----:B------:R2:W-:Y:S02]  /*2a220*/  STL [R1+0x8f8], R0 ;  /* 0x0008f80001007387 */ /* 0x0005e40000100800 */
[----:B0-----:R-:W5:Y:S02]  /*2a230*/  LDL.64 R18, [R1+0xb00] ;  /* 0x000b000001127983 */ /* 0x001f640000100a00 */
[C---:B------:R-:W-:Y:S01]  /*2a240*/  IMAD.WIDE R4, R12.reuse, 0x2, R4 ;  /* 0x000000020c047825 */ /* 0x040fe200078e0204 */
[----:B-1----:R-:W5:Y:S04]  /*2a250*/  LDL.64 R16, [R1+0xaf8] ;  /* 0x000af80001107983 */ /* 0x002f680000100a00 */
[----:B------:R3:W5:Y:S04]  /*2a260*/  LDG.E.U16 R26, [R2.64] ;  /* 0x00000004021a7981 */ /* 0x000768000c1e1500 */
[----:B------:R0:W5:Y:S01]  /*2a270*/  LDG.E.U16 R24, [R4.64] ;  /* 0x0000000404187981 */ /* 0x000162000c1e1500 */
[----:B----4-:R-:W-:-:S05]  /*2a280*/  IMAD.WIDE R6, R12, 0x2, R6 ;  /* 0x000000020c067825 */ /* 0x010fca00078e0206 */
[----:B------:R1:W4:Y:S01]  /*2a290*/  LDG.E.U16 R25, [R6.64] ;  /* 0x0000000406197981 */ /* 0x000322000c1e1500 */
[----:B---3--:R-:W-:-:S03]  /*2a2a0*/  IMAD.WIDE R2, R12, 0x2, R14 ;  /* 0x000000020c027825 */ /* 0x008fc600078e020e */
[----:B------:R-:W3:Y:S04]  /*2a2b0*/  LDL.64 R14, [R1+0xaf0] ;  /* 0x000af000010e7983 */ /* 0x000ee80000100a00 */
[----:B------:R5:W4:Y:S01]  /*2a2c0*/  LDG.E.U16 R20, [R2.64] ;  /* 0x0000000402147981 */ /* 0x000b22000c1e1500 */
[----:B0-----:R-:W-:-:S04]  /*2a2d0*/  IMAD.WIDE R4, R12, 0x2, R8 ;  /* 0x000000020c047825 */ /* 0x001fc800078e0208 */
[C---:B-1----:R-:W-:Y:S01]  /*2a2e0*/  IMAD.WIDE R6, R12.reuse, 0x2, R22 ;  /* 0x000000020c067825 */ /* 0x042fe200078e0216 */
[----:B------:R-:W4:Y:S04]  /*2a2f0*/  LDL.64 R8, [R1+0xae8] ;  /* 0x000ae80001087983 */ /* 0x000f280000100a00 */
[----:B------:R-:W4:Y:S04]  /*2a300*/  LDL.64 R22, [R1+0xae0] ;  /* 0x000ae00001167983 */ /* 0x000f280000100a00 */
[----:B--2---:R0:W2:Y:S04]  /*2a310*/  LDG.E.U16 R13, [R4.64] ;  /* 0x00000004040d7981 */ /* 0x0040a8000c1e1500 */
[----:B------:R1:W2:Y:S01]  /*2a320*/  LDG.E.U16 R28, [R6.64] ;  /* 0x00000004061c7981 */ /* 0x0002a2000c1e1500 */
[----:B-----5:R-:W-:-:S03]  /*2a330*/  IMAD.WIDE R2, R12, 0x2, R10 ;  /* 0x000000020c027825 */ /* 0x020fc600078e020a */
[----:B------:R-:W5:Y:S01]  /*2a340*/  LDL.64 R10, [R1+0xad8] ;  /* 0x000ad800010a7983 */ /* 0x000f620000100a00 */
[----:B0-----:R-:W-:-:S04]  /*2a350*/  IMAD.WIDE R4, R12, 0x2, R18 ;  /* 0x000000020c047825 */ /* 0x001fc800078e0212 */
[----:B------:R-:W2:Y:S02]  /*2a360*/  LDL.64 R18, [R1+0xad0] ;  /* 0x000ad00001127983 */ /* 0x000ea40000100a00 */
[C---:B-1----:R-:W-:Y:S01]  /*2a370*/  IMAD.WIDE R6, R12.reuse, 0x2, R16 ;  /* 0x000000020c067825 */ /* 0x042fe200078e0210 */
[----:B------:R3:W2:Y:S04]  /*2a380*/  LDG.E.U16 R27, [R2.64] ;  /* 0x00000004021b7981 */ /* 0x0006a8000c1e1500 */
[----:B------:R-:W2:Y:S04]  /*2a390*/  LDL.64 R16, [R1+0xac8] ;  /* 0x000ac80001107983 */ /* 0x000ea80000100a00 */
[----:B------:R4:W2:Y:S04]  /*2a3a0*/  LDG.E.U16 R29, [R4.64] ;  /* 0x00000004041d7981 */ /* 0x0008a8000c1e1500 */
[----:B------:R0:W2:Y:S01]  /*2a3b0*/  LDG.E.U16 R0, [R6.64] ;  /* 0x0000000406007981 */ /* 0x0000a2000c1e1500 */
[----:B---3--:R-:W-:-:S03]  /*2a3c0*/  IMAD.WIDE R2, R12, 0x2, R14 ;  /* 0x000000020c027825 */ /* 0x008fc600078e020e */
[----:B------:R-:W3:Y:S01]  /*2a3d0*/  LDL.64 R14, [R1+0xac0] ;  /* 0x000ac000010e7983 */ /* 0x000ee20000100a00 */
[----:B----4-:R-:W-:-:S04]  /*2a3e0*/  IMAD.WIDE R4, R12, 0x2, R8 ;  /* 0x000000020c047825 */ /* 0x010fc800078e0208 */
[C---:B0-----:R-:W-:Y:S01]  /*2a3f0*/  IMAD.WIDE R6, R12.reuse, 0x2, R22 ;  /* 0x000000020c067825 */ /* 0x041fe200078e0216 */
[----:B------:R-:W4:Y:S04]  /*2a400*/  LDL.64 R8, [R1+0xab8] ;  /* 0x000ab80001087983 */ /* 0x000f280000100a00 */
[----:B------:R-:W4:Y:S01]  /*2a410*/  LDL.64 R22, [R1+0xab0] ;  /* 0x000ab00001167983 */ /* 0x000f220000100a00 */
[----:B------:R0:W-:Y:S02]  /*2a420*/  STL [R1+0x37c], R26 ;  /* 0x00037c1a01007387 */ /* 0x0001e40000100800 */
[----:B------:R1:W-:Y:S02]  /*2a430*/  STL [R1+0x378], R24 ;  /* 0x0003781801007387 */ /* 0x0003e40000100800 */
[----:B------:R1:W-:Y:S01]  /*2a440*/  STL [R1+0x374], R25 ;  /* 0x0003741901007387 */ /* 0x0003e20000100800 */
[----:B0-----:R5:W4:Y:S04]  /*2a450*/  LDG.E.U16 R26, [R2.64] ;  /* 0x00000004021a7981 */ /* 0x001b28000c1e1500 */
[----:B-1----:R2:W4:Y:S04]  /*2a460*/  LDG.E.U16 R24, [R4.64] ;  /* 0x0000000404187981 */ /* 0x002528000c1e1500 */
[----:B------:R0:W4:Y:S01]  /*2a470*/  LDG.E.U16 R25, [R6.64] ;  /* 0x0000000406197981 */ /* 0x000122000c1e1500 */
[----:B-----5:R-:W-:-:S03]  /*2a480*/  IMAD.WIDE R2, R12, 0x2, R10 ;  /* 0x000000020c027825 */ /* 0x020fc600078e020a */
[----:B------:R-:W5:Y:S01]  /*2a490*/  LDL.64 R10, [R1+0xaa8] ;  /* 0x000aa800010a7983 */ /* 0x000f620000100a00 */
[----:B--2---:R-:W-:-:S03]  /*2a4a0*/  IMAD.WIDE R4, R12, 0x2, R18 ;  /* 0x000000020c047825 */ /* 0x004fc600078e0212 */
[----:B------:R-:W2:Y:S01]  /*2a4b0*/  LDL.64 R18, [R1+0xaa0] ;  /* 0x000aa00001127983 */ /* 0x000ea20000100a00 */
[----:B0-----:R-:W-:-:S03]  /*2a4c0*/  IMAD.WIDE R6, R12, 0x2, R16 ;  /* 0x000000020c067825 */ /* 0x001fc600078e0210 */
[----:B------:R-:W2:Y:S01]  /*2a4d0*/  LDL.64 R16, [R1+0xa98] ;  /* 0x000a980001107983 */ /* 0x000ea20000100a00 */
[----:B------:R0:W-:Y:S02]  /*2a4e0*/  STL [R1+0x370], R20 ;  /* 0x0003701401007387 */ /* 0x0001e40000100800 */
[----:B------:R1:W-:Y:S02]  /*2a4f0*/  STL [R1+0x36c], R13 ;  /* 0x00036c0d01007387 */ /* 0x0003e40000100800 */
[----:B------:R1:W-:Y:S01]  /*2a500*/  STL [R1+0x368], R28 ;  /* 0x0003681c01007387 */ /* 0x0003e20000100800 */
[----:B0-----:R3:W2:Y:S04]  /*2a510*/  LDG.E.U16 R20, [R2.64] ;  /* 0x0000000402147981 */ /* 0x0016a8000c1e1500 */
[----:B-1----:R4:W2:Y:S04]  /*2a520*/  LDG.E.U16 R13, [R4.64] ;  /* 0x00000004040d7981 */ /* 0x0028a8000c1e1500 */
[----:B------:R0:W2:Y:S01]  /*2a530*/  LDG.E.U16 R28, [R6.64] ;  /* 0x00000004061c7981 */ /* 0x0000a2000c1e1500 */
[----:B---3--:R-:W-:-:S03]  /*2a540*/  IMAD.WIDE R2, R12, 0x2, R14 ;  /* 0x000000020c027825 */ /* 0x008fc600078e020e */
[----:B------:R-:W3:Y:S01]  /*2a550*/  LDL.64 R14, [R1+0xa90] ;  /* 0x000a9000010e7983 */ /* 0x000ee20000100a00 */
[----:B----4-:R-:W-:-:S04]  /*2a560*/  IMAD.WIDE R4, R12, 0x2, R8 ;  /* 0x000000020c047825 */ /* 0x010fc800078e0208 */
[C---:B0-----:R-:W-:Y:S01]  /*2a570*/  IMAD.WIDE R6, R12.reuse, 0x2, R22 ;  /* 0x000000020c067825 */ /* 0x041fe200078e0216 */
[----:B------:R-:W4:Y:S03]  /*2a580*/  LDL.64 R8, [R1+0xa88] ;  /* 0x000a880001087983 */ /* 0x000f260000100a00 */
[----:B------:R0:W-:Y:S02]  /*2a590*/  STL [R1+0x364], R27 ;  /* 0x0003641b01007387 */ /* 0x0001e40000100800 */
[----:B------:R-:W4:Y:S02]  /*2a5a0*/  LDL.64 R22, [R1+0xa80] ;  /* 0x000a800001167983 */ /* 0x000f240000100a00 */
[----:B------:R1:W-:Y:S01]  /*2a5b0*/  STL [R1+0x360], R29 ;  /* 0x0003601d01007387 */ /* 0x0003e20000100800 */
[----:B------:R1:W-:Y:S04]  /*2a5c0*/  STL [R1+0x35c], R0 ;  /* 0x00035c0001007387 */ /* 0x0003e80000100800 */
[----:B0-----:R5:W4:Y:S04]  /*2a5d0*/  LDG.E.U16 R27, [R2.64] ;  /* 0x00000004021b7981 */ /* 0x001b28000c1e1500 */
[----:B-1----:R2:W4:Y:S04]  /*2a5e0*/  LDG.E.U16 R29, [R4.64] ;  /* 0x00000004041d7981 */ /* 0x002528000c1e1500 */
[----:B------:R0:W4:Y:S01]  /*2a5f0*/  LDG.E.U16 R0, [R6.64] ;  /* 0x0000000406007981 */ /* 0x000122000c1e1500 */
[----:B-----5:R-:W-:-:S03]  /*2a600*/  IMAD.WIDE R2, R12, 0x2, R10 ;  /* 0x000000020c027825 */ /* 0x020fc600078e020a */
[----:B------:R-:W5:Y:S01]  /*2a610*/  LDL.64 R10, [R1+0xa78] ;  /* 0x000a7800010a7983 */ /* 0x000f620000100a00 */
[----:B--2---:R-:W-:-:S03]  /*2a620*/  IMAD.WIDE R4, R12, 0x2, R18 ;  /* 0x000000020c047825 */ /* 0x004fc600078e0212 */
[----:B------:R-:W2:Y:S01]  /*2a630*/  LDL.64 R18, [R1+0xa70] ;  /* 0x000a700001127983 */ /* 0x000ea20000100a00 */
[----:B------:R1:W-:Y:S03]  /*2a640*/  STL [R1+0x358], R26 ;  /* 0x0003581a01007387 */ /* 0x0003e60000100800 */
[----:B------:R-:W-:Y:S01]  /*2a650*/  STL [R1+0x350], R25 ;  /* 0x0003501901007387 */ /* 0x000fe20000100800 */
[----:B------:R1:W-:Y:S02]  /*2a660*/  STL [R1+0x354], R24 ;  /* 0x0003541801007387 */ /* 0x0003e40000100800 */
[C---:B0-----:R-:W-:Y:S01]  /*2a670*/  IMAD.WIDE R6, R12.reuse, 0x2, R16 ;  /* 0x000000020c067825 */ /* 0x041fe200078e0210 */
[----:B-1----:R3:W2:Y:S04]  /*2a680*/  LDG.E.U16 R26, [R2.64] ;  /* 0x00000004021a7981 */ /* 0x0026a8000c1e1500 */
[----:B------:R-:W2:Y:S01]  /*2a690*/  LDL.64 R24, [R1+0xa68] ;  /* 0x000a680001187983 */ /* 0x000ea20000100a00 */
[----:B------:R0:W-:Y:S02]  /*2a6a0*/  STL [R1+0x33c], R20 ;  /* 0x00033c1401007387 */ /* 0x0001e40000100800 */
[----:B------:R1:W-:Y:S02]  /*2a6b0*/  STL [R1+0x338], R13 ;  /* 0x0003380d01007387 */ /* 0x0003e40000100800 */
[----:B------:R-:W2:Y:S01]  /*2a6c0*/  LDL.64 R16, [R1+0xa60] ;  /* 0x000a600001107983 */ /* 0x000ea20000100a00 */
[----:B0-----:R4:W2:Y:S04]  /*2a6d0*/  LDG.E.U16 R20, [R4.64] ;  /* 0x0000000404147981 */ /* 0x0018a8000c1e1500 */
[----:B-1----:R0:W2:Y:S01]  /*2a6e0*/  LDG.E.U16 R13, [R6.64] ;  /* 0x00000004060d7981 */ /* 0x0020a2000c1e1500 */
[----:B---3--:R-:W-:-:S03]  /*2a6f0*/  IMAD.WIDE R2, R12, 0x2, R14 ;  /* 0x000000020c027825 */ /* 0x008fc600078e020e */
[----:B------:R-:W3:Y:S01]  /*2a700*/  LDL.64 R14, [R1+0xa58] ;  /* 0x000a5800010e7983 */ /* 0x000ee20000100a00 */
[----:B----4-:R-:W-:-:S03]  /*2a710*/  IMAD.WIDE R4, R12, 0x2, R8 ;  /* 0x000000020c047825 */ /* 0x010fc600078e0208 */
[----:B------:R-:W4:Y:S01]  /*2a720*/  LDL.64 R8, [R1+0xa50] ;  /* 0x000a500001087983 */ /* 0x000f220000100a00 */
[----:B------:R1:W-:Y:S03]  /*2a730*/  STL [R1+0x334], R28 ;  /* 0x0003341c01007387 */ /* 0x0003e60000100800 */
[----:B------:R0:W-:Y:S04]  /*2a740*/  STL [R1+0x330], R27 ;  /* 0x0003301b01007387 */ /* 0x0001e80000100800 */
[----:B-1----:R5:W4:Y:S01]  /*2a750*/  LDG.E.U16 R28, [R2.64] ;  /* 0x00000004021c7981 */ /* 0x002b22000c1e1500 */
[----:B------:R1:W-:Y:S03]  /*2a760*/  STL [R1+0x32c], R29 ;  /* 0x00032c1d01007387 */ /* 0x0003e60000100800 */
[----:B0-----:R2:W4:Y:S01]  /*2a770*/  LDG.E.U16 R27, [R4.64] ;  /* 0x00000004041b7981 */ /* 0x001522000c1e1500 */
[----:B-----5:R-:W-:-:S03]  /*2a780*/  IMAD.WIDE R2, R12, 0x2, R10 ;  /* 0x000000020c027825 */ /* 0x020fc600078e020a */
[----:B------:R-:W5:Y:S01]  /*2a790*/  LDL.64 R10, [R1+0xa48] ;  /* 0x000a4800010a7983 */ /* 0x000f620000100a00 */
[----:B------:R-:W-:-:S04]  /*2a7a0*/  IMAD.WIDE R6, R12, 0x2, R22 ;  /* 0x000000020c067825 */ /* 0x000fc800078e0216 */
[C---:B--2---:R-:W-:Y:S01]  /*2a7b0*/  IMAD.WIDE R4, R12.reuse, 0x2, R18 ;  /* 0x000000020c047825 */ /* 0x044fe200078e0212 */
[----:B------:R-:W2:Y:S04]  /*2a7c0*/  LDL.64 R22, [R1+0xa40] ;  /* 0x000a400001167983 */ /* 0x000ea80000100a00 */
[----:B------:R-:W2:Y:S04]  /*2a7d0*/  LDL.64 R18, [R1+0xa38] ;  /* 0x000a380001127983 */ /* 0x000ea80000100a00 */
[----:B-1----:R0:W2:Y:S01]  /*2a7e0*/  LDG.E.U16 R29, [R6.64] ;  /* 0x00000004061d7981 */ /* 0x0020a2000c1e1500 */
[----:B------:R1:W-:Y:S03]  /*2a7f0*/  STL [R1+0x328], R0 ;  /* 0x0003280001007387 */ /* 0x0003e60000100800 */
[----:B------:R1:W-:Y:S01]  /*2a800*/  STL [R1+0x324], R26 ;  /* 0x0003241a01007387 */ /* 0x0003e20000100800 */
[----:B0-----:R-:W-:-:S03]  /*2a810*/  IMAD.WIDE R6, R12, 0x2, R24 ;  /* 0x000000020c067825 */ /* 0x001fc600078e0218 */
[----:B-1----:R0:W2:Y:S04]  /*2a820*/  LDG.E.U16 R0, [R2.64] ;  /* 0x0000000402007981 */ /* 0x0020a8000c1e1500 */
[----:B------:R3:W2:Y:S04]  /*2a830*/  LDG.E.U16 R26, [R4.64] ;  /* 0x00000004041a7981 */ /* 0x0006a8000c1e1500 */
[----:B------:R1:W-:Y:S01]  /*2a840*/  STL [R1+0x320], R20 ;  /* 0x0003201401007387 */ /* 0x0003e20000100800 */
[----:B0-----:R-:W-:-:S03]  /*2a850*/  IMAD.WIDE R2, R12, 0x2, R16 ;  /* 0x000000020c027825 */ /* 0x001fc600078e0210 */
[----:B------:R-:W2:Y:S04]  /*2a860*/  LDL.64 R16, [R1+0xa30] ;  /* 0x000a300001107983 */ /* 0x000ea80000100a00 */
[----:B-1----:R4:W2:Y:S01]  /*2a870*/  LDG.E.U16 R20, [R6.64] ;  /* 0x0000000406147981 */ /* 0x0028a2000c1e1500 */
[----:B---3--:R-:W-:-:S04]  /*2a880*/  IMAD.WIDE R4, R12, 0x2, R14 ;  /* 0x000000020c047825 */ /* 0x008fc800078e020e */
[C---:B----4-:R-:W-:Y:S02]  /*2a890*/  IMAD.WIDE R6, R12.reuse, 0x2, R8 ;  /* 0x000000020c067825 */ /* 0x050fe400078e0208 */
[----:B------:R-:W3:Y:S02]  /*2a8a0*/  LDL.64 R8, [R1+0xa28] ;  /* 0x000a280001087983 */ /* 0x000ee40000100a00 */
[----:B------:R0:W-:Y:S02]  /*2a8b0*/  STL [R1+0x31c], R13 ;  /* 0x00031c0d01007387 */ /* 0x0001e40000100800 */
[----:B------:R-:W4:Y:S01]  /*2a8c0*/  LDL.64 R14, [R1+0xa20] ;  /* 0x000a2000010e7983 */ /* 0x000f220000100a00 */
[----:B------:R1:W-:Y:S04]  /*2a8d0*/  STL [R1+0x318], R28 ;  /* 0x0003181c01007387 */ /* 0x0003e80000100800 */
[----:B0-----:R5:W4:Y:S04]  /*2a8e0*/  LDG.E.U16 R13, [R2.64] ;  /* 0x00000004020d7981 */ /* 0x001b28000c1e1500 */
[----:B------:R0:W-:Y:S04]  /*2a8f0*/  STL [R1+0x314], R27 ;  /* 0x0003141b01007387 */ /* 0x0001e80000100800 */
[----:B-1----:R2:W4:Y:S01]  /*2a900*/  LDG.E.U16 R28, [R4.64] ;  /* 0x00000004041c7981 */ /* 0x002522000c1e1500 */
[----:B------:R-:W4:Y:S03]  /*2a910*/  LDL.64 R24, [R1+0xa10] ;  /* 0x000a100001187983 */ /* 0x000f260000100a00 */
[----:B0-----:R0:W4:Y:S01]  /*2a920*/  LDG.E.U16 R27, [R6.64] ;  /* 0x00000004061b7981 */ /* 0x001122000c1e1500 */
[----:B-----5:R-:W-:-:S03]  /*2a930*/  IMAD.WIDE R2, R12, 0x2, R10 ;  /* 0x000000020c027825 */ /* 0x020fc600078e020a */
[----:B------:R-:W5:Y:S01]  /*2a940*/  LDL.64 R10, [R1+0xa18] ;  /* 0x000a1800010a7983 */ /* 0x000f620000100a00 */
[----:B--2---:R-:W-:-:S04]  /*2a950*/  IMAD.WIDE R4, R12, 0x2, R22 ;  /* 0x000000020c047825 */ /* 0x004fc800078e0216 */
[C---:B0-----:R-:W-:Y:S02]  /*2a960*/  IMAD.WIDE R6, R12.reuse, 0x2, R18 ;  /* 0x000000020c067825 */ /* 0x041fe400078e0212 */
[----:B------:R-:W2:Y:S02]  /*2a970*/  LDL.64 R18, [R1+0xa08] ;  /* 0x000a080001127983 */ /* 0x000ea40000100a00 */
[----:B------:R0:W-:Y:S02]  /*2a980*/  STL [R1+0x310], R29 ;  /* 0x0003101d01007387 */ /* 0x0001e40000100800 */
[----:B------:R1:W-:Y:S04]  /*2a990*/  STL [R1+0x30c], R0 ;  /* 0x00030c0001007387 */ /* 0x0003e80000100800 */
[----:B0-----:R0:W2:Y:S04]  /*2a9a0*/  LDG.E.U16 R29, [R2.64] ;  /* 0x00000004021d7981 */ /* 0x0010a8000c1e1500 */
[----:B------:R0:W-:Y:S01]  /*2a9b0*/  STL [R1+0x308], R26 ;  /* 0x0003081a01007387 */ /* 0x0001e20000100800 */
[----:B------:R-:W2:Y:S03]  /*2a9c0*/  LDL.64 R22, [R1+0xa00] ;  /* 0x000a000001167983 */ /* 0x000ea60000100a00 */
[----:B-1----:R3:W2:Y:S01]  /*2a9d0*/  LDG.E.U16 R0, [R4.64] ;  /* 0x0000000404007981 */ /* 0x0026a2000c1e1500 */
[----:B0-----:R-:W-:-:S03]  /*2a9e0*/  IMAD.WIDE R2, R12, 0x2, R16 ;  /* 0x000000020c027825 */ /* 0x001fc600078e0210 */
[----:B------:R-:W2:Y:S04]  /*2a9f0*/  LDL.64 R16, [R1+0x9f8] ;  /* 0x0009f80001107983 */ /* 0x000ea80000100a00 */
[----:B------:R4:W2:Y:S01]  /*2aa00*/  LDG.E.U16 R26, [R6.64] ;  /* 0x00000004061a7981 */ /* 0x0008a2000c1e1500 */
[----:B---3--:R-:W-:-:S03]  /*2aa10*/  IMAD.WIDE R4, R12, 0x2, R8 ;  /* 0x000000020c047825 */ /* 0x008fc600078e0208 */
[----:B------:R-:W3:Y:S01]  /*2aa20*/  LDL.64 R8, [R1+0x9f0] ;  /* 0x0009f00001087983 */ /* 0x000ee20000100a00 */
[----:B------:R0:W-:Y:S02]  /*2aa30*/  STL [R1+0x304], R20 ;  /* 0x0003041401007387 */ /* 0x0001e40000100800 */
[C---:B----4-:R-:W-:Y:S01]  /*2aa40*/  IMAD.WIDE R6, R12.reuse, 0x2, R14 ;  /* 0x000000020c067825 */ /* 0x050fe200078e020e */
        /* <DEDUP_REMOVED lines=8> */
[----:B------:R0:W-:Y:S03]  /*2aad0*/  STL [R1+0x2f8], R27 ;  /* 0x0002f81b01007387 */ /* 0x0001e60000100800 */
[----:B0-----:R0:W5:Y:S01]  /*2aae0*/  LDG.E.U16 R27, [R2.64] ;  /* 0x00000004021b7981 */ /* 0x001162000c1e1500 */
[----:B-1----:R-:W-:-:S04]  /*2aaf0*/  IMAD.WIDE R4, R12, 0x2, R24 ;  /* 0x000000020c047825 */ /* 0x002fc800078e0218 */
[C---:B--2---:R-:W-:Y:S02]  /*2ab00*/  IMAD.WIDE R6, R12.reuse, 0x2, R18 ;  /* 0x000000020c067825 */ /* 0x044fe400078e0212 */
[----:B------:R-:W2:Y:S02]  /*2ab10*/  LDL.64 R18, [R1+0x9d8] ;  /* 0x0009d80001127983 */ /* 0x000ea40000100a00 */
[----:B------:R1:W-:Y:S02]  /*2ab20*/  STL [R1+0x2f4], R29 ;  /* 0x0002f41d01007387 */ /* 0x0003e40000100800 */
[C---:B0-----:R-:W-:Y:S01]  /*2ab30*/  IMAD.WIDE R2, R12.reuse, 0x2, R22 ;  /* 0x000000020c027825 */ /* 0x041fe200078e0216 */
[----:B------:R0:W-:Y:S04]  /*2ab40*/  STL [R1+0x2f0], R0 ;  /* 0x0002f00001007387 */ /* 0x0001e80000100800 */
[----:B-1----:R1:W2:Y:S04]  /*2ab50*/  LDG.E.U16 R29, [R4.64] ;  /* 0x00000004041d7981 */ /* 0x0022a8000c1e1500 */
[----:B0-----:R3:W2:Y:S01]  /*2ab60*/  LDG.E.U16 R0, [R6.64] ;  /* 0x0000000406007981 */ /* 0x0016a2000c1e1500 */
[----:B-1----:R-:W-:-:S03]  /*2ab70*/  IMAD.WIDE R4, R12, 0x2, R16 ;  /* 0x000000020c047825 */ /* 0x002fc600078e0210 */
[----:B------:R-:W2:Y:S01]  /*2ab80*/  LDL.64 R16, [R1+0x9d0] ;  /* 0x0009d00001107983 */ /* 0x000ea20000100a00 */
[----:B------:R0:W-:Y:S02]  /*2ab90*/  STL [R1+0x2dc], R26 ;  /* 0x0002dc1a01007387 */ /* 0x0001e40000100800 */
[----:B------:R-:W2:Y:S02]  /*2aba0*/  LDL.64 R24, [R1+0x9c8] ;  /* 0x0009c80001187983 */ /* 0x000ea40000100a00 */
[C---:B---3--:R-:W-:Y:S02]  /*2abb0*/  IMAD.WIDE R6, R12.reuse, 0x2, R8 ;  /* 0x000000020c067825 */ /* 0x048fe400078e0208 */
[----:B------:R-:W3:Y:S04]  /*2abc0*/  LDL.64 R8, [R1+0x9c0] ;  /* 0x0009c00001087983 */ /* 0x000ee80000100a00 */
[----:B0-----:R0:W3:Y:S04]  /*2abd0*/  LDG.E.U16 R26, [R2.64] ;  /* 0x00000004021a7981 */ /* 0x0010e8000c1e1500 */
[----:B----4-:R1:W-:Y:S04]  /*2abe0*/  STL [R1+0x2d8], R20 ;  /* 0x0002d81401007387 */ /* 0x0103e80000100800 */
[----:B------:R4:W-:Y:S01]  /*2abf0*/  STL [R1+0x2d4], R13 ;  /* 0x0002d40d01007387 */ /* 0x0009e20000100800 */
[----:B0-----:R-:W-:-:S03]  /*2ac00*/  IMAD.WIDE R2, R12, 0x2, R14 ;  /* 0x000000020c027825 */ /* 0x001fc600078e020e */
[----:B------:R-:W3:Y:S01]  /*2ac10*/  LDL.64 R22, [R1+0x9b8] ;  /* 0x0009b80001167983 */ /* 0x000ee20000100a00 */
[----:B------:R-:W3:Y:S03]  /*2ac20*/  LDL.64 R14, [R1+0x9b0] ;  /* 0x0009b000010e7983 */ /* 0x000ee60000100a00 */
[----:B-1----:R5:W3:Y:S04]  /*2ac30*/  LDG.E.U16 R20, [R4.64] ;  /* 0x0000000404147981 */ /* 0x002ae8000c1e1500 */
[----:B----4-:R2:W4:Y:S01]  /*2ac40*/  LDG.E.U16 R13, [R6.64] ;  /* 0x00000004060d7981 */ /* 0x010522000c1e1500 */
[----:B-----5:R-:W-:-:S03]  /*2ac50*/  IMAD.WIDE R4, R12, 0x2, R10 ;  /* 0x000000020c047825 */ /* 0x020fc600078e020a */
[----:B------:R-:W5:Y:S01]  /*2ac60*/  LDL.64 R10, [R1+0x9a8] ;  /* 0x0009a800010a7983 */ /* 0x000f620000100a00 */
[----:B------:R0:W-:Y:S03]  /*2ac70*/  STL [R1+0x2d0], R28 ;  /* 0x0002d01c01007387 */ /* 0x0001e60000100800 */
[----:B------:R1:W-:Y:S04]  /*2ac80*/  STL [R1+0x27c], R27 ;  /* 0x00027c1b01007387 */ /* 0x0003e80000100800 */
[----:B0-----:R0:W3:Y:S04]  /*2ac90*/  LDG.E.U16 R28, [R2.64] ;  /* 0x00000004021c7981 */ /* 0x0010e8000c1e1500 */
[----:B-1----:R1:W3:Y:S01]  /*2aca0*/  LDG.E.U16 R27, [R4.64] ;  /* 0x00000004041b7981 */ /* 0x0022e2000c1e1500 */
[----:B--2---:R-:W-:-:S04]  /*2acb0*/  IMAD.WIDE R6, R12, 0x2, R18 ;  /* 0x000000020c067825 */ /* 0x004fc800078e0212 */
[----:B0-----:R-:W-:-:S04]  /*2acc0*/  IMAD.WIDE R2, R12, 0x2, R16 ;  /* 0x000000020c027825 */ /* 0x001fc800078e0210 */
[C---:B-1----:R-:W-:Y:S01]  /*2acd0*/  IMAD.WIDE R4, R12.reuse, 0x2, R24 ;  /* 0x000000020c047825 */ /* 0x042fe200078e0218 */
[----:B---3--:R0:W-:Y:S03]  /*2ace0*/  STL [R1+0x2104], R27 ;  /* 0x0021041b01007387 */ /* 0x0081e60000100800 */
[----:B------:R1:W-:Y:S02]  /*2acf0*/  STL [R1+0x278], R29 ;  /* 0x0002781d01007387 */ /* 0x0003e40000100800 */
[----:B------:R-:W2:Y:S02]  /*2ad00*/  LDL.64 R18, [R1+0x9a0] ;  /* 0x0009a00001127983 */ /* 0x000ea40000100a00 */
[----:B------:R-:W3:Y:S01]  /*2ad10*/  LDL.64 R16, [R1+0x998] ;  /* 0x0009980001107983 */ /* 0x000ee20000100a00 */
[----:B0-----:R0:W3:Y:S04]  /*2ad20*/  LDG.E.U16 R27, [R4.64] ;  /* 0x00000004041b7981 */ /* 0x0010e8000c1e1500 */
[----:B-1----:R1:W3:Y:S02]  /*2ad30*/  LDG.E.U16 R29, [R6.64] ;  /* 0x00000004061d7981 */ /* 0x0022e4000c1e1500 */
[----:B-1----:R-:W-:-:S02]  /*2ad40*/  IMAD.WIDE R6, R12, 0x2, R8 ;  /* 0x000000020c067825 */ /* 0x002fc400078e0208 */
[----:B------:R-:W3:Y:S02]  /*2ad50*/  LDL.64 R8, [R1+0x990] ;  /* 0x0009900001087983 */ /* 0x000ee40000100a00 */
[----:B------:R1:W-:Y:S02]  /*2ad60*/  STL [R1+0x274], R0 ;  /* 0x0002740001007387 */ /* 0x0003e40000100800 */
[C---:B0-----:R-:W-:Y:S01]  /*2ad70*/  IMAD.WIDE R4, R12.reuse, 0x2, R14 ;  /* 0x000000020c047825 */ /* 0x041fe200078e020e */
[----:B------:R5:W3:Y:S04]  /*2ad80*/  LDG.E.U16 R24, [R6.64] ;  /* 0x0000000406187981 */ /* 0x000ae8000c1e1500 */
[----:B------:R-:W3:Y:S04]  /*2ad90*/  LDL.64 R14, [R1+0x980] ;  /* 0x00098000010e7983 */ /* 0x000ee80000100a00 */
[----:B-1----:R0:W3:Y:S01]  /*2ada0*/  LDG.E.U16 R0, [R2.64] ;  /* 0x0000000402007981 */ /* 0x0020e2000c1e1500 */
[----:B-----5:R-:W-:-:S04]  /*2adb0*/  IMAD.WIDE R6, R12, 0x2, R10 ;  /* 0x000000020c067825 */ /* 0x020fc800078e020a */
[C---:B0-----:R-:W-:Y:S02]  /*2adc0*/  IMAD.WIDE R2, R12.reuse, 0x2, R22 ;  /* 0x000000020c027825 */ /* 0x041fe400078e0216 */
[----:B------:R-:W5:Y:S02]  /*2add0*/  LDL.64 R22, [R1+0x988] ;  /* 0x0009880001167983 */ /* 0x000f640000100a00 */
[----:B------:R0:W-:Y:S02]  /*2ade0*/  STL [R1+0x270], R26 ;  /* 0x0002701a01007387 */ /* 0x0001e40000100800 */
[----:B------:R-:W5:Y:S01]  /*2adf0*/  LDL.64 R10, [R1+0x978] ;  /* 0x00097800010a7983 */ /* 0x000f620000100a00 */
[----:B------:R2:W5:Y:S01]  /*2ae00*/  LDG.E.U16 R25, [R2.64] ;  /* 0x0000000402197981 */ /* 0x000562000c1e1500 */
[----:B------:R1:W-:Y:S02]  /*2ae10*/  STL [R1+0x1bc], R20 ;  /* 0x0001bc1401007387 */ /* 0x0003e40000100800 */
[----:B----4-:R4:W-:Y:S01]  /*2ae20*/  STL [R1+0x1b8], R13 ;  /* 0x0001b80d01007387 */ /* 0x0109e20000100800 */
[----:B0-----:R3:W5:Y:S04]  /*2ae30*/  LDG.E.U16 R26, [R4.64] ;  /* 0x00000004041a7981 */ /* 0x001768000c1e1500 */
[----:B-1----:R0:W5:Y:S01]  /*2ae40*/  LDG.E.U16 R20, [R6.64] ;  /* 0x0000000406147981 */ /* 0x002162000c1e1500 */
[----:B--2---:R-:W-:-:S04]  /*2ae50*/  IMAD.WIDE R2, R12, 0x2, R18 ;  /* 0x000000020c027825 */ /* 0x004fc800078e0212 */
[C---:B---3--:R-:W-:Y:S01]  /*2ae60*/  IMAD.WIDE R4, R12.reuse, 0x2, R16 ;  /* 0x000000020c047825 */ /* 0x048fe200078e0210 */
[----:B------:R-:W2:Y:S03]  /*2ae70*/  LDL.LU R18, [R1+0x8b4] ;  /* 0x0008b40001127983 */ /* 0x000ea60000300800 */
[----:B------:R-:W2:Y:S01]  /*2ae80*/  LDL R17, [R1+0x6dc] ;  /* 0x0006dc0001117983 */ /* 0x000ea20000100800 */
[----:B----4-:R5:W3:Y:S04]  /*2ae90*/  LDG.E.U16 R13, [R2.64] ;  /* 0x00000004020d7981 */ /* 0x010ae8000c1e1500 */
[----:B------:R-:W-:Y:S01]  /*2aea0*/  STL [R1+0x1ac], R29 ;  /* 0x0001ac1d01007387 */ /* 0x000fe20000100800 */
[----:B------:R1:W-:Y:S03]  /*2aeb0*/  STL [R1+0x1b4], R28 ;  /* 0x0001b41c01007387 */ /* 0x0003e60000100800 */
[----:B-1----:R-:W4:Y:S01]  /*2aec0*/  LDL.64 R28, [R1+0x958] ;  /* 0x00095800011c7983 */ /* 0x002f220000100a00 */
[----:B0-----:R-:W-:-:S04]  /*2aed0*/  IMAD.WIDE R6, R12, 0x2, R8 ;  /* 0x000000020c067825 */ /* 0x001fc800078e0208 */
[----:B------:R-:W2:Y:S01]  /*2aee0*/  LDL.64 R8, [R1+0x938] ;  /* 0x0009380001087983 */ /* 0x000ea20000100a00 */
[----:B------:R0:W-:Y:S01]  /*2aef0*/  STL [R1+0x1a8], R0 ;  /* 0x0001a80001007387 */ /* 0x0001e20000100800 */
[----:B------:R1:W-:Y:S03]  /*2af00*/  STL [R1+0x1a4], R27 ;  /* 0x0001a41b01007387 */ /* 0x0003e60000100800 */
[----:B0-----:R0:W3:Y:S04]  /*2af10*/  LDG.E.U16 R0, [R4.64] ;  /* 0x0000000404007981 */ /* 0x0010e8000c1e1500 */
[----:B-1----:R1:W3:Y:S01]  /*2af20*/  LDG.E.U16 R27, [R6.64] ;  /* 0x00000004061b7981 */ /* 0x0022e2000c1e1500 */
[----:B-----5:R-:W-:-:S05]  /*2af30*/  IMAD.WIDE R2, R12, 0x2, R22 ;  /* 0x000000020c027825 */ /* 0x020fca00078e0216 */
[----:B------:R5:W4:Y:S01]  /*2af40*/  LDG.E.U16 R19, [R2.64] ;  /* 0x0000000402137981 */ /* 0x000b22000c1e1500 */
[----:B-1----:R-:W-:-:S04]  /*2af50*/  IMAD.WIDE R6, R12, 0x2, R10 ;  /* 0x000000020c067825 */ /* 0x002fc800078e020a */
[C---:B0-----:R-:W-:Y:S01]  /*2af60*/  IMAD.WIDE R4, R12.reuse, 0x2, R14 ;  /* 0x000000020c047825 */ /* 0x041fe200078e020e */
[----:B------:R2:W4:Y:S03]  /*2af70*/  LDG.E.U16 R16, [R6.64] ;  /* 0x0000000406107981 */ /* 0x000526000c1e1500 */
[C---:B--2---:R-:W-:Y:S01]  /*2af80*/  IMAD.WIDE R6, R12.reuse, 0x2, R8 ;  /* 0x000000020c067825 */ /* 0x044fe200078e0208 */
[----:B---3--:R0:W-:Y:S03]  /*2af90*/  STL [R1+0x2144], R27 ;  /* 0x0021441b01007387 */ /* 0x0081e60000100800 */
[----:B------:R-:W-:Y:S02]  /*2afa0*/  STL [R1+0x19c], R25 ;  /* 0x00019c1901007387 */ /* 0x000fe40000100800 */
[----:B------:R1:W-:Y:S02]  /*2afb0*/  STL [R1+0x1a0], R24 ;  /* 0x0001a01801007387 */ /* 0x0003e40000100800 */
[----:B------:R-:W2:Y:S01]  /*2afc0*/  LDL.64 R14, [R1+0x960] ;  /* 0x00096000010e7983 */ /* 0x000ea20000100a00 */
[----:B-----5:R-:W3:Y:S04]  /*2afd0*/  LDL.64 R2, [R1+0x970] ;  /* 0x0009700001027983 */ /* 0x020ee80000100a00 */
[----:B------:R-:W5:Y:S04]  /*2afe0*/  LDL.64 R22, [R1+0x950] ;  /* 0x0009500001167983 */ /* 0x000f680000100a00 */
[----:B------:R-:W5:Y:S04]  /*2aff0*/  LDL.64 R10, [R1+0x948] ;  /* 0x00094800010a7983 */ /* 0x000f680000100a00 */
[----:B0-----:R0:W5:Y:S04]  /*2b000*/  LDG.E.U16 R27, [R6.64] ;  /* 0x00000004061b7981 */ /* 0x001168000c1e1500 */
[----:B-1----:R-:W5:Y:S01]  /*2b010*/  LDL.64 R24, [R1+0x968] ;  /* 0x0009680001187983 */ /* 0x002f620000100a00 */
[----:B------:R1:W-:Y:S03]  /*2b020*/  STL [R1+0x198], R26 ;  /* 0x0001981a01007387 */ /* 0x0003e60000100800 */
[----:B0-----:R-:W0:Y:S04]  /*2b030*/  LDS R6, [R21.X4+0x10400] ;  /* 0x0104000015067984 */ /* 0x001e280000004800 */
[----:B-1----:R4:W5:Y:S02]  /*2b040*/  LDG.E.U16 R26, [R4.64] ;  /* 0x00000004041a7981 */ /* 0x002964000c1e1500 */
[----:B----4-:R-:W-:-:S05]  /*2b050*/  IMAD.WIDE R4, R12, 0x2, R28 ;  /* 0x000000020c047825 */ /* 0x010fca00078e021c */
[----:B------:R2:W4:Y:S02]  /*2b060*/  LDG.E.U16 R28, [R4.64] ;  /* 0x00000004041c7981 */ /* 0x000524000c1e1500 */
[----:B--2---:R-:W-:-:S04]  /*2b070*/  IMAD.WIDE R4, R12, 0x2, R14 ;  /* 0x000000020c047825 */ /* 0x004fc800078e020e */
[----:B---3--:R-:W-:-:S05]  /*2b080*/  IMAD.WIDE R2, R12, 0x2, R2 ;  /* 0x000000020c027825 */ /* 0x008fca00078e0202 */
[----:B------:R1:W2:Y:S04]  /*2b090*/  LDG.E.U16 R29, [R2.64] ;  /* 0x00000004021d7981 */ /* 0x0002a8000c1e1500 */
[----:B-----5:R3:W-:Y:S01]  /*2b0a0*/  STL [R1+0x20fc], R26 ;  /* 0x0020fc1a01007387 */ /* 0x0207e20000100800 */
[----:B------:R-:W5:Y:S02]  /*2b0b0*/  LDL.64 R8, [R1+0x940] ;  /* 0x0009400001087983 */ /* 0x000f640000100a00 */
[----:B------:R-:W-:Y:S02]  /*2b0c0*/  STL [R1+0x194], R20 ;  /* 0x0001941401007387 */ /* 0x000fe40000100800 */
[----:B------:R-:W-:Y:S01]  /*2b0d0*/  STL [R1+0x2148], R27 ;  /* 0x0021481b01007387 */ /* 0x000fe20000100800 */
[----:B------:R-:W2:Y:S01]  /*2b0e0*/  LDL.64 R14, [R1+0x930] ;  /* 0x00093000010e7983 */ /* 0x000ea20000100a00 */
[----:B------:R0:W-:Y:S02]  /*2b0f0*/  STL [R1+0x190], R13 ;  /* 0x0001900d01007387 */ /* 0x0001e40000100800 */
[----:B-1----:R-:W-:-:S04]  /*2b100*/  IMAD.WIDE R2, R12, 0x2, R24 ;  /* 0x000000020c027825 */ /* 0x002fc800078e0218 */
[----:B------:R1:W-:Y:S01]  /*2b110*/  STL [R1+0x8c], R0 ;  /* 0x00008c0001007387 */ /* 0x0003e20000100800 */
[----:B---3--:R3:W4:Y:S04]  /*2b120*/  LDG.E.U16 R26, [R2.64] ;  /* 0x00000004021a7981 */ /* 0x008728000c1e1500 */
[----:B0-----:R0:W4:Y:S02]  /*2b130*/  LDG.E.U16 R13, [R4.64] ;  /* 0x00000004040d7981 */ /* 0x001124000c1e1500 */
[C---:B0-----:R-:W-:Y:S02]  /*2b140*/  IMAD.WIDE R4, R12.reuse, 0x2, R10 ;  /* 0x000000020c047825 */ /* 0x041fe400078e020a */
[----:B------:R-:W4:Y:S04]  /*2b150*/  LDL.LU R10, [R1+0x8fc] ;  /* 0x0008fc00010a7983 */ /* 0x000f280000300800 */
[----:B------:R0:W4:Y:S01]  /*2b160*/  LDG.E.U16 R24, [R4.64] ;  /* 0x0000000404187981 */ /* 0x000122000c1e1500 */
[----:B---3--:R-:W-:-:S05]  /*2b170*/  IMAD.WIDE R2, R12, 0x2, R22 ;  /* 0x000000020c027825 */ /* 0x008fca00078e0216 */
[----:B------:R5:W3:Y:S04]  /*2b180*/  LDG.E.U16 R25, [R2.64] ;  /* 0x0000000402197981 */ /* 0x000ae8000c1e1500 */
[----:B0-----:R-:W3:Y:S01]  /*2b190*/  LDL.LU R5, [R1+0x570] ;  /* 0x0005700001057983 */ /* 0x001ee20000300800 */
[----:B------:R-:W3:Y:S02]  /*2b1a0*/  LDL.LU R4, [R1+0x574] ;  /* 0x0005740001047983 */ /* 0x000ee40000300800 */
[----:B-1----:R-:W-:Y:S02]  /*2b1b0*/  FADD R0, -R17, R18 ;  /* 0x0000001211007221 */ /* 0x002fe40000000100 */
[----:B------:R-:W3:Y:S01]  /*2b1c0*/  LDL.LU R18, [R1+0x8b8] ;  /* 0x0008b80001127983 */ /* 0x000ee20000300800 */
[----:B------:R-:W3:Y:S02]  /*2b1d0*/  LDL R17, [R1+0x6d8] ;  /* 0x0006d80001117983 */ /* 0x000ee40000100800 */
[----:B------:R-:W-:-:S06]  /*2b1e0*/  FMUL R0, R0, 1.4426950216293334961 ;  /* 0x3fb8aa3b00007820 */ /* 0x000fcc0000400000 */
[----:B------:R-:W0:Y:S01]  /*2b1f0*/  MUFU.EX2 R0, R0 ;  /* 0x0000000000007308 */ /* 0x000e220000000800 */
[----:B------:R1:W-:Y:S01]  /*2b200*/  STL [R1+0x84], R19 ;  /* 0x0000841301007387 */ /* 0x0003e20000100800 */
[----:B------:R-:W3:Y:S03]  /*2b210*/  LDL.LU R20, [R1+0x560] ;  /* 0x0005600001147983 */ /* 0x000ee60000300800 */
[----:B-1----:R-:W3:Y:S01]  /*2b220*/  LDL.LU R19, [R1+0x564] ;  /* 0x0005640001137983 */ /* 0x002ee20000300800 */
[----:B------:R1:W-:Y:S03]  /*2b230*/  STL [R1+0x7c], R16 ;  /* 0x00007c1001007387 */ /* 0x0003e60000100800 */
[----:B-1----:R-:W3:Y:S01]  /*2b240*/  LDL.LU R16, [R1+0x550] ;  /* 0x0005500001107983 */ /* 0x002ee20000300800 */
[----:B-----5:R-:W-:-:S03]  /*2b250*/  IMAD.WIDE R2, R12, 0x2, R8 ;  /* 0x000000020c027825 */ /* 0x020fc600078e0208 */
[----:B------:R-:W5:Y:S04]  /*2b260*/  LDL.LU R9, [R1+0x554] ;  /* 0x0005540001097983 */ /* 0x000f680000300800 */
[----:B------:R1:W5:Y:S01]  /*2b270*/  LDG.E.U16 R23, [R2.64] ;  /* 0x0000000402177981 */ /* 0x000362000c1e1500 */
[----:B------:R-:W5:Y:S02]  /*2b280*/  LDL.LU R8, [R1+0x540] ;  /* 0x0005400001087983 */ /* 0x000f640000300800 */
[----:B------:R-:W5:Y:S02]  /*2b290*/  LDL.LU R7, [R1+0x544] ;  /* 0x0005440001077983 */ /* 0x000f640000300800 */
[----:B--2---:R-:W-:Y:S02]  /*2b2a0*/  STL [R1+0x78], R29 ;  /* 0x0000781d01007387 */ /* 0x004fe40000100800 */
[----:B-1----:R-:W-:Y:S01]  /*2b2b0*/  IMAD.WIDE R2, R12, 0x2, R14 ;  /* 0x000000020c027825 */ /* 0x002fe200078e020e */
[----:B----4-:R-:W-:Y:S04]  /*2b2c0*/  STL [R1+0x74], R28 ;  /* 0x0000741c01007387 */ /* 0x010fe80000100800 */
[----:B------:R3:W2:Y:S01]  /*2b2d0*/  LDG.E.U16 R22, [R2.64] ;  /* 0x0000000402167981 */ /* 0x0006a2000c1e1500 */
[----:B0-----:R-:W-:-:S02]  /*2b2e0*/  FFMA R10, R0, R10, R6 ;  /* 0x0000000a000a7223 */ /* 0x001fc40000000006 */
[C---:B---3--:R-:W-:Y:S02]  /*2b2f0*/  FMUL R3, R0.reuse, R5 ;  /* 0x0000000500037220 */ /* 0x048fe40000400000 */
[C---:B------:R-:W-:Y:S02]  /*2b300*/  FMUL R2, R0.reuse, R4 ;  /* 0x0000000400027220 */ /* 0x040fe40000400000 */
[----:B------:R-:W3:Y:S01]  /*2b310*/  LDL.LU R4, [R1+0x530] ;  /* 0x0005300001047983 */ /* 0x000ee20000300800 */
[----:B------:R-:W-:Y:S02]  /*2b320*/  STL [R1+0x8fc], R10 ;  /* 0x0008fc0a01007387 */ /* 0x000fe40000100800 */
[----:B------:R-:W-:Y:S02]  /*2b330*/  STL [R1+0x170], R3 ;  /* 0x0001700301007387 */ /* 0x000fe40000100800 */
[----:B------:R-:W-:Y:S01]  /*2b340*/  STL [R1+0x4c], R26 ;  /* 0x00004c1a01007387 */ /* 0x000fe20000100800 */
[----:B------:R-:W4:Y:S01]  /*2b350*/  LDL.LU R15, [R1+0x534] ;  /* 0x00053400010f7983 */ /* 0x000f220000300800 */
[----:B------:R-:W-:Y:S02]  /*2b360*/  STL [R1+0x174], R2 ;  /* 0x0001740201007387 */ /* 0x000fe40000100800 */
[----:B------:R0:W-:Y:S02]  /*2b370*/  STL [R1+0x48], R13 ;  /* 0x0000480d01007387 */ /* 0x0001e40000100800 */
[----:B------:R-:W4:Y:S01]  /*2b380*/  LDL.LU R14, [R1+0x520] ;  /* 0x00052000010e7983 */ /* 0x000f220000300800 */
[----:B0-----:R-:W4:Y:S01]  /*2b390*/  LDL.LU R13, [R1+0x524] ;  /* 0x00052400010d7983 */ /* 0x001f220000300800 */
[----:B------:R-:W4:Y:S02]  /*2b3a0*/  LDL.LU R11, [R1+0x510] ;  /* 0x00051000010b7983 */ /* 0x000f240000300800 */
[----:B------:R-:W-:Y:S02]  /*2b3b0*/  STL [R1+0x44], R25 ;  /* 0x0000441901007387 */ /* 0x000fe40000100800 */
[----:B------:R-:W4:Y:S01]  /*2b3c0*/  LDL.LU R10, [R1+0x514] ;  /* 0x00051400010a7983 */ /* 0x000f220000300800 */
[----:B------:R-:W-:Y:S01]  /*2b3d0*/  STL [R1+0x40], R24 ;  /* 0x0000401801007387 */ /* 0x000fe20000100800 */
[----:B------:R-:W4:Y:S02]  /*2b3e0*/  LDL.LU R6, [R1+0x500] ;  /* 0x0005000001067983 */ /* 0x000f240000300800 */
[----:B------:R-:W4:Y:S02]  /*2b3f0*/  LDL.LU R5, [R1+0x504] ;  /* 0x0005040001057983 */ /* 0x000f240000300800 */
[----:B------:R-:W4:Y:S02]  /*2b400*/  LDL.64 R2, [R1+0x928] ;  /* 0x0009280001027983 */ /* 0x000f240000100a00 */
[----:B------:R-:W-:-:S02]  /*2b410*/  FMUL R20, R0, R20 ;  /* 0x0000001400147220 */ /* 0x000fc40000400000 */
[C---:B------:R-:W-:Y:S02]  /*2b420*/  FMUL R19, R0.reuse, R19 ;  /* 0x0000001300137220 */ /* 0x040fe40000400000 */
[C---:B------:R-:W-:Y:S01]  /*2b430*/  FMUL R16, R0.reuse, R16 ;  /* 0x0000001000107220 */ /* 0x040fe20000400000 */
[----:B------:R-:W-:Y:S02]  /*2b440*/  STL [R1+0x160], R20 ;  /* 0x0001601401007387 */ /* 0x000fe40000100800 */
[----:B------:R-:W-:Y:S02]  /*2b450*/  STL [R1+0x164], R19 ;  /* 0x0001641301007387 */ /* 0x000fe40000100800 */
[----:B------:R0:W-:Y:S01]  /*2b460*/  STL [R1+0xd0], R16 ;  /* 0x0000d01001007387 */ /* 0x0001e20000100800 */
[C---:B-----5:R-:W-:Y:S02]  /*2b470*/  FMUL R9, R0.reuse, R9 ;  /* 0x0000000900097220 */ /* 0x060fe40000400000 */
[----:B------:R-:W-:-:S02]  /*2b480*/  FMUL R8, R0, R8 ;  /* 0x0000000800087220 */ /* 0x000fc40000400000 */
[C---:B0-----:R-:W-:Y:S01]  /*2b490*/  FMUL R16, R0.reuse, R7 ;  /* 0x0000000700107220 */ /* 0x041fe20000400000 */
[----:B------:R-:W-:Y:S01]  /*2b4a0*/  STL [R1+0xd4], R9 ;  /* 0x0000d40901007387 */ /* 0x000fe20000100800 */
[----:B------:R-:W5:Y:S02]  /*2b4b0*/  LDL.LU R7, [R1+0x900] ;  /* 0x0009000001077983 */ /* 0x000f640000300800 */
[----:B------:R0:W-:Y:S02]  /*2b4c0*/  STL [R1+0xc0], R8 ;  /* 0x0000c00801007387 */ /* 0x0001e40000100800 */
[----:B------:R-:W-:Y:S01]  /*2b4d0*/  STL [R1+0x3c], R23 ;  /* 0x00003c1701007387 */ /* 0x000fe20000100800 */
[----:B0-----:R-:W5:Y:S01]  /*2b4e0*/  LDL.64 R8, [R1+0x920] ;  /* 0x0009200001087983 */ /* 0x001f620000100a00 */
[----:B------:R4:W-:Y:S03]  /*2b4f0*/  STL [R1+0xc4], R16 ;  /* 0x0000c41001007387 */ /* 0x0009e60000100800 */
[----:B--2---:R-:W-:Y:S01]  /*2b500*/  STL [R1+0x38], R22 ;  /* 0x0000381601007387 */ /* 0x004fe20000100800 */
[----:B---3--:R-:W-:-:S03]  /*2b510*/  FMUL R19, R0, R4 ;  /* 0x0000000400137220 */ /* 0x008fc60000400000 */
[----:B------:R-:W5:Y:S01]  /*2b520*/  LDS R4, [R21.X4+0x10480] ;  /* 0x0104800015047984 */ /* 0x000f620000004800 */
[C---:B----4-:R-:W-:Y:S02]  /*2b530*/  FMUL R16, R0.reuse, R15 ;  /* 0x0000000f00107220 */ /* 0x050fe40000400000 */
[C---:B------:R-:W-:Y:S01]  /*2b540*/  FMUL R15, R0.reuse, R14 ;  /* 0x0000000e000f7220 */ /* 0x040fe20000400000 */
[----:B------:R-:W-:Y:S02]  /*2b550*/  STL [R1+0xb0], R19 ;  /* 0x0000b01301007387 */ /* 0x000fe40000100800 */
[----:B------:R-:W-:Y:S02]  /*2b560*/  STL [R1+0xb4], R16 ;  /* 0x0000b41001007387 */ /* 0x000fe40000100800 */
[----:B------:R-:W-:Y:S01]  /*2b570*/  STL [R1+0xa0], R15 ;  /* 0x0000a00f01007387 */ /* 0x000fe20000100800 */
[C---:B------:R-:W-:Y:S02]  /*2b580*/  FMUL R14, R0.reuse, R13 ;  /* 0x0000000d000e7220 */ /* 0x040fe40000400000 */
[----:B------:R-:W-:-:S02]  /*2b590*/  FMUL R13, R0, R11 ;  /* 0x0000000b000d7220 */ /* 0x000fc40000400000 */
[C---:B------:R-:W-:Y:S02]  /*2b5a0*/  FMUL R11, R0.reuse, R10 ;  /* 0x0000000a000b7220 */ /* 0x040fe40000400000 */
[C---:B------:R-:W-:Y:S01]  /*2b5b0*/  FMUL R10, R0.reuse, R6 ;  /* 0x00000006000a7220 */ /* 0x040fe20000400000 */
[----:B------:R-:W-:Y:S01]  /*2b5c0*/  STL [R1+0xa4], R14 ;  /* 0x0000a40e01007387 */ /* 0x000fe20000100800 */
[----:B------:R0:W-:Y:S02]  /*2b5d0*/  STL [R1+0x90], R13 ;  /* 0x0000900d01007387 */ /* 0x0001e40000100800 */
[----:B------:R-:W-:Y:S02]  /*2b5e0*/  STL [R1+0x94], R11 ;  /* 0x0000940b01007387 */ /* 0x000fe40000100800 */
[----:B------:R-:W2:Y:S02]  /*2b5f0*/  LDL.LU R6, [R1+0x578] ;  /* 0x0005780001067983 */ /* 0x000ea40000300800 */
[----:B------:R-:W-:Y:S01]  /*2b600*/  FMUL R0, R0, R5 ;  /* 0x0000000500007220 */ /* 0x000fe20000400000 */
[----:B------:R-:W-:Y:S01]  /*2b610*/  STL [R1+0x180], R10 ;  /* 0x0001800a01007387 */ /* 0x000fe20000100800 */
[----:B------:R-:W3:Y:S02]  /*2b620*/  LDL.LU R5, [R1+0x57c] ;  /* 0x00057c0001057983 */ /* 0x000ee40000300800 */
[----:B------:R-:W-:-:S05]  /*2b630*/  IMAD.WIDE R2, R12, 0x2, R2 ;  /* 0x000000020c027825 */ /* 0x000fca00078e0202 */
[----:B0-----:R0:W4:Y:S04]  /*2b640*/  LDG.E.U16 R13, [R2.64] ;  /* 0x00000004020d7981 */ /* 0x001128000c1e1500 */
[----:B------:R1:W-:Y:S01]  /*2b650*/  STL [R1+0x184], R0 ;  /* 0x0001840001007387 */ /* 0x0003e20000100800 */
[----:B------:R-:W4:Y:S02]  /*2b660*/  LDL.LU R22, [R1+0x8ac] ;  /* 0x0008ac0001167983 */ /* 0x000f240000300800 */
[----:B-1----:R-:W-:-:S04]  /*2b670*/  FADD R0, -R17, R18 ;  /* 0x0000001211007221 */ /* 0x002fc80000000100 */
[----:B------:R-:W-:-:S06]  /*2b680*/  FMUL R0, R0, 1.4426950216293334961 ;  /* 0x3fb8aa3b00007820 */ /* 0x000fcc0000400000 */
[----:B------:R-:W5:Y:S02]  /*2b690*/  MUFU.EX2 R0, R0 ;  /* 0x0000000000007308 */ /* 0x000f640000000800 */
[----:B-----5:R-:W-:-:S05]  /*2b6a0*/  FFMA R7, R0, R7, R4 ;  /* 0x0000000700077223 */ /* 0x020fca0000000004 */
[----:B------:R1:W-:Y:S01]  /*2b6b0*/  STL [R1+0x900], R7 ;  /* 0x0009000701007387 */ /* 0x0003e20000100800 */
[----:B------:R-:W5:Y:S02]  /*2b6c0*/  LDL.LU R25, [R1+0x8b0] ;  /* 0x0008b00001197983 */ /* 0x000f640000300800 */
[----:B------:R-:W5:Y:S02]  /*2b6d0*/  LDL.LU R15, [R1+0x8a4] ;  /* 0x0008a400010f7983 */ /* 0x000f640000300800 */
[----:B------:R-:W5:Y:S01]  /*2b6e0*/  LDL.LU R14, [R1+0x8a8] ;  /* 0x0008a800010e7983 */ /* 0x000f620000300800 */
[----:B------:R-:W5:Y:S01]  /*2b6f0*/  LDL.LU R23, [R1+0x89c] ;  /* 0x00089c0001177983 */ /* 0x000f620000300800 */
[----:B------:R-:W5:Y:S02]  /*2b700*/  LDL.LU R24, [R1+0x8a0] ;  /* 0x0008a00001187983 */ /* 0x000f640000300800 */
[----:B0-----:R-:W-:-:S04]  /*2b710*/  IMAD.WIDE R2, R12, 0x2, R8 ;  /* 0x000000020c027825 */ /* 0x001fc800078e0208 */
[----:B------:R-:W5:Y:S01]  /*2b720*/  LDL.LU R10, [R1+0x894] ;  /* 0x00089400010a7983 */ /* 0x000f620000300800 */
[----:B------:R-:W5:Y:S04]  /*2b730*/  LDL.LU R11, [R1+0x898] ;  /* 0x00089800010b7983 */ /* 0x000f680000300800 */
[----:B------:R2:W5:Y:S01]  /*2b740*/  LDG.E.U16 R28, [R2.64] ;  /* 0x00000004021c7981 */ /* 0x000562000c1e1500 */
[----:B------:R-:W5:Y:S02]  /*2b750*/  LDL.LU R27, [R1+0x568] ;  /* 0x00056800011b7983 */ /* 0x000f640000300800 */
[C---:B--2---:R-:W-:Y:S02]  /*2b760*/  FMUL R3, R0.reuse, R6 ;  /* 0x0000000600037220 */ /* 0x044fe40000400000 */
[----:B---3--:R-:W-:-:S03]  /*2b770*/  FMUL R2, R0, R5 ;  /* 0x0000000500027220 */ /* 0x008fc60000400000 */
[----:B------:R0:W-:Y:S01]  /*2b780*/  STL [R1+0x178], R3 ;  /* 0x0001780301007387 */ /* 0x0001e20000100800 */
[----:B------:R-:W2:Y:S02]  /*2b790*/  LDL.LU R19, [R1+0x56c] ;  /* 0x00056c0001137983 */ /* 0x000ea40000300800 */
[----:B------:R3:W-:Y:S02]  /*2b7a0*/  STL [R1+0x17c], R2 ;  /* 0x00017c0201007387 */ /* 0x0007e40000100800 */
[----:B------:R-:W2:Y:S01]  /*2b7b0*/  LDL.LU R26, [R1+0x558] ;  /* 0x00055800011a7983 */ /* 0x000ea20000300800 */
[----:B------:R-:W2:Y:S01]  /*2b7c0*/  LDL.LU R20, [R1+0x55c] ;  /* 0x00055c0001147983 */ /* 0x000ea20000300800 */
[----:B------:R-:W2:Y:S02]  /*2b7d0*/  LDL.LU R18, [R1+0x548] ;  /* 0x0005480001127983 */ /* 0x000ea40000300800 */
[----:B------:R-:W2:Y:S02]  /*2b7e0*/  LDL.LU R17, [R1+0x54c] ;  /* 0x00054c0001117983 */ /* 0x000ea40000300800 */
[----:B------:R-:W2:Y:S01]  /*2b7f0*/  LDL.LU R9, [R1+0x538] ;  /* 0x0005380001097983 */ /* 0x000ea20000300800 */
[----:B------:R-:W2:Y:S01]  /*2b800*/  LDL.LU R8, [R1+0x53c] ;  /* 0x00053c0001087983 */ /* 0x000ea20000300800 */
[----:B-1----:R-:W2:Y:S02]  /*2b810*/  LDL.LU R7, [R1+0x528] ;  /* 0x0005280001077983 */ /* 0x002ea40000300800 */
[----:B------:R-:W2:Y:S02]  /*2b820*/  LDL.LU R6, [R1+0x52c] ;  /* 0x00052c0001067983 */ /* 0x000ea40000300800 */
[----:B------:R-:W2:Y:S01]  /*2b830*/  LDL.LU R5, [R1+0x518] ;  /* 0x0005180001057983 */ /* 0x000ea20000300800 */
[----:B----4-:R1:W-:Y:S01]  /*2b840*/  STL [R1+0x34], R13 ;  /* 0x0000340d01007387 */ /* 0x0103e20000100800 */
[----:B------:R-:W4:Y:S02]  /*2b850*/  LDL.LU R4, [R1+0x51c] ;  /* 0x00051c0001047983 */ /* 0x000f240000300800 */
[----:B0-----:R-:W4:Y:S02]  /*2b860*/  LDL.LU R3, [R1+0x508] ;  /* 0x0005080001037983 */ /* 0x001f240000300800 */
[----:B---3--:R-:W3:Y:S01]  /*2b870*/  LDL.LU R2, [R1+0x50c] ;  /* 0x00050c0001027983 */ /* 0x008ee20000300800 */
[----:B------:R-:W3:Y:S04]  /*2b880*/  LDL.LU R16, [R1+0x8bc] ;  /* 0x0008bc0001107983 */ /* 0x000ee80000300800 */
[----:B-1----:R-:W3:Y:S01]  /*2b890*/  LDL R13, [R1+0x6d4] ;  /* 0x0006d400010d7983 */ /* 0x002ee20000100800 */
[----:B------:R-:W3:Y:S02]  /*2b8a0*/  LDL.LU R12, [R1+0x88c] ;  /* 0x00088c00010c7983 */ /* 0x000ee40000300800 */
[----:B------:R-:W3:Y:S01]  /*2b8b0*/  LDL.LU R29, [R1+0x890] ;  /* 0x00089000011d7983 */ /* 0x000ee20000300800 */
[----:B-----5:R0:W-:Y:S02]  /*2b8c0*/  STL [R1+0x30], R28 ;  /* 0x0000301c01007387 */ /* 0x0201e40000100800 */
[----:B0-----:R-:W-:-:S05]  /*2b8d0*/  FMUL R28, R0, R27 ;  /* 0x0000001b001c7220 */ /* 0x001fca0000400000 */
[----:B------:R0:W-:Y:S04]  /*2b8e0*/  STL [R1+0x168], R28 ;  /* 0x0001681c01007387 */ /* 0x0001e80000100800 */
[----:B0-----:R-:W5:Y:S01]  /*2b8f0*/  LDL.LU R28, [R1+0x15c] ;  /* 0x00015c00011c7983 */ /* 0x001f620000300800 */
[C---:B--2---:R-:W-:Y:S02]  /*2b900*/  FMUL R27, R0.reuse, R19 ;  /* 0x00000013001b7220 */ /* 0x044fe40000400000 */
[C---:B------:R-:W-:Y:S02]  /*2b910*/  FMUL R26, R0.reuse, R26 ;  /* 0x0000001a001a7220 */ /* 0x040fe40000400000 */
[C---:B------:R-:W-:Y:S02]  /*2b920*/  FMUL R20, R0.reuse, R20 ;  /* 0x0000001400147220 */ /* 0x040fe40000400000 */
[C---:B------:R-:W-:Y:S01]  /*2b930*/  FMUL R18, R0.reuse, R18 ;  /* 0x0000001200127220 */ /* 0x040fe20000400000 */
[----:B------:R-:W5:Y:S01]  /*2b940*/  LDL.LU R19, [R1+0x888] ;  /* 0x0008880001137983 */ /* 0x000f620000300800 */
[----:B------:R-:W-:-:S02]  /*2b950*/  FMUL R17, R0, R17 ;  /* 0x0000001100117220 */ /* 0x000fc40000400000 */
[----:B------:R-:W-:Y:S02]  /*2b960*/  STL [R1+0x16c], R27 ;  /* 0x00016c1b01007387 */ /* 0x000fe40000100800 */
[----:B------:R-:W-:Y:S02]  /*2b970*/  STL [R1+0xd8], R26 ;  /* 0x0000d81a01007387 */ /* 0x000fe40000100800 */
[C---:B------:R-:W-:Y:S01]  /*2b980*/  FMUL R9, R0.reuse, R9 ;  /* 0x0000000900097220 */ /* 0x040fe20000400000 */
[----:B------:R-:W-:Y:S01]  /*2b990*/  STL [R1+0xdc], R20 ;  /* 0x0000dc1401007387 */ /* 0x000fe20000100800 */
[----:B------:R0:W-:Y:S02]  /*2b9a0*/  STL [R1+0xc8], R18 ;  /* 0x0000c81201007387 */ /* 0x0001e40000100800 */
[C---:B------:R-:W-:Y:S02]  /*2b9b0*/  FMUL R8, R0.reuse, R8 ;  /* 0x0000000800087220 */ /* 0x040fe40000400000 */
[----:B------:R1:W-:Y:S01]  /*2b9c0*/  STL [R1+0xcc], R17 ;  /* 0x0000cc1101007387 */ /* 0x0003e20000100800 */
[----:B0-----:R-:W2:Y:S01]  /*2b9d0*/  LDL.LU R18, [R1+0x154] ;  /* 0x0001540001127983 */ /* 0x001ea20000300800 */
[----:B------:R-:W-:Y:S02]  /*2b9e0*/  STL [R1+0xb8], R9 ;  /* 0x0000b80901007387 */ /* 0x000fe40000100800 */
[----:B-1----:R-:W2:Y:S02]  /*2b9f0*/  LDL.LU R17, [R1+0x158] ;  /* 0x0001580001117983 */ /* 0x002ea40000300800 */
[----:B------:R0:W-:Y:S02]  /*2ba00*/  STL [R1+0xbc], R8 ;  /* 0x0000bc0801007387 */ /* 0x0001e40000100800 */
[----:B0-----:R-:W-:-:S02]  /*2ba10*/  FMUL R8, R0, R7 ;  /* 0x0000000700087220 */ /* 0x001fc40000400000 */
[C---:B------:R-:W-:Y:S02]  /*2ba20*/  FMUL R7, R0.reuse, R6 ;  /* 0x0000000600077220 */ /* 0x040fe40000400000 */
[C---:B------:R-:W-:Y:S02]  /*2ba30*/  FMUL R6, R0.reuse, R5 ;  /* 0x0000000500067220 */ /* 0x040fe40000400000 */
[C---:B----4-:R-:W-:Y:S02]  /*2ba40*/  FMUL R5, R0.reuse, R4 ;  /* 0x0000000400057220 */ /* 0x050fe40000400000 */
[C---:B------:R-:W-:Y:S01]  /*2ba50*/  FMUL R4, R0.reuse, R3 ;  /* 0x0000000300047220 */ /* 0x040fe20000400000 */
[----:B------:R0:W-:Y:S01]  /*2ba60*/  STL [R1+0xa8], R8 ;  /* 0x0000a80801007387 */ /* 0x0001e20000100800 */
[----:B---3--:R-:W-:Y:S02]  /*2ba70*/  FMUL R3, R0, R2 ;  /* 0x0000000200037220 */ /* 0x008fe40000400000 */
[----:B------:R-:W-:Y:S02]  /*2ba80*/  STL [R1+0xac], R7 ;  /* 0x0000ac0701007387 */ /* 0x000fe40000100800 */
[----:B------:R-:W-:Y:S01]  /*2ba90*/  STL [R1+0x98], R6 ;  /* 0x0000980601007387 */ /* 0x000fe20000100800 */
[----:B------:R-:W-:Y:S01]  /*2baa0*/  F2FP.BF16.PACK_AB R0, R22, R25 ;  /* 0x000000191600723e */ /* 0x000fe200000010ff */
[----:B------:R-:W-:Y:S01]  /*2bab0*/  STL [R1+0x9c], R5 ;  /* 0x00009c0501007387 */ /* 0x000fe20000100800 */
[----:B------:R-:W-:Y:S02]  /*2bac0*/  STL [R1+0x188], R4 ;  /* 0x0001880401007387 */ /* 0x000fe40000100800 */
[----:B------:R-:W-:Y:S01]  /*2bad0*/  STL [R1+0x18c], R3 ;  /* 0x00018c0301007387 */ /* 0x000fe20000100800 */
[----:B------:R-:W-:Y:S01]  /*2bae0*/  F2FP.BF16.PACK_AB R25, R15, R14 ;  /* 0x0000000e0f19723e */ /* 0x000fe200000010ff */
[----:B------:R-:W1:Y:S04]  /*2baf0*/  LDS R2, [R21.X4+0x10500] ;  /* 0x0105000015027984 */ /* 0x000e680000004800 */
[----:B------:R-:W3:Y:S01]  /*2bb00*/  LDL.LU R15, [R1+0x14c] ;  /* 0x00014c00010f7983 */ /* 0x000ee20000300800 */
[----:B------:R4:W-:Y:S02]  /*2bb10*/  STL [R1+0x28], R0 ;  /* 0x0000280001007387 */ /* 0x0009e40000100800 */
[----:B------:R-:W3:Y:S02]  /*2bb20*/  LDL.LU R14, [R1+0x150] ;  /* 0x00015000010e7983 */ /* 0x000ee40000300800 */
[----:B------:R-:W-:Y:S01]  /*2bb30*/  STL [R1+0x20d0], R25 ;  /* 0x0020d01901007387 */ /* 0x000fe20000100800 */
[----:B0-----:R-:W3:Y:S01]  /*2bb40*/  LDL.LU R8, [R1+0x144] ;  /* 0x0001440001087983 */ /* 0x001ee20000300800 */
[----:B----4-:R-:W-:Y:S01]  /*2bb50*/  F2FP.BF16.PACK_AB R0, R23, R24 ;  /* 0x000000181700723e */ /* 0x010fe200000010ff */
[----:B------:R-:W-:Y:S01]  /*2bb60*/  F2FP.BF16.PACK_AB R24, R10, R11 ;  /* 0x0000000b0a18723e */ /* 0x000fe200000010ff */
[----:B------:R-:W-:-:S03]  /*2bb70*/  F2FP.BF16.PACK_AB R3, R12, R29 ;  /* 0x0000001d0c03723e */ /* 0x000fc600000010ff */
[----:B------:R0:W-:Y:S01]  /*2bb80*/  STL [R1+0x24], R0 ;  /* 0x0000240001007387 */ /* 0x0001e20000100800 */
[----:B------:R-:W4:Y:S02]  /*2bb90*/  LDL.LU R11, [R1+0x148] ;  /* 0x00014800010b7983 */ /* 0x000f240000300800 */
[----:B------:R-:W-:Y:S02]  /*2bba0*/  STL [R1+0x20d4], R24 ;  /* 0x0020d41801007387 */ /* 0x000fe40000100800 */
[----:B------:R-:W4:Y:S02]  /*2bbb0*/  LDL.LU R21, [R1+0x13c] ;  /* 0x00013c0001157983 */ /* 0x000f240000300800 */
[----:B0-----:R-:W-:Y:S02]  /*2bbc0*/  FADD R0, -R13, R16 ;  /* 0x000000100d007221 */ /* 0x001fe40000000100 */
[----:B------:R-:W4:Y:S01]  /*2bbd0*/  LDL.LU R13, [R1+0x140] ;  /* 0x00014000010d7983 */ /* 0x000f220000300800 */
[----:B------:R0:W-:Y:S02]  /*2bbe0*/  STL [R1+0x18], R3 ;  /* 0x0000180301007387 */ /* 0x0001e40000100800 */
[----:B------:R-:W4:Y:S02]  /*2bbf0*/  LDL.LU R10, [R1+0x134] ;  /* 0x00013400010a7983 */ /* 0x000f240000300800 */
[----:B------:R-:W4:Y:S01]  /*2bc00*/  LDL.LU R12, [R1+0x138] ;  /* 0x00013800010c7983 */ /* 0x000f220000300800 */
[----:B0-----:R-:W4:Y:S01]  /*2bc10*/  LDL.LU R3, [R1+0x12c] ;  /* 0x00012c0001037983 */ /* 0x001f220000300800 */
[----:B------:R-:W4:Y:S02]  /*2bc20*/  LDL.LU R29, [R1+0x130] ;  /* 0x00013000011d7983 */ /* 0x000f240000300800 */
[----:B------:R-:W4:Y:S01]  /*2bc30*/  LDL.LU R4, [R1+0x124] ;  /* 0x0001240001047983 */ /* 0x000f220000300800 */
[----:B-----5:R-:W-:-:S02]  /*2bc40*/  F2FP.BF16.PACK_AB R23, R28, R19 ;  /* 0x000000131c17723e */ /* 0x020fc400000010ff */
[----:B------:R-:W5:Y:S03]  /*2bc50*/  LDL.LU R28, [R1+0x128] ;  /* 0x00012800011c7983 */ /* 0x000f660000300800 */
[----:B------:R2:W-:Y:S02]  /*2bc60*/  STL [R1+0x20d8], R23 ;  /* 0x0020d81701007387 */ /* 0x0005e40000100800 */
[----:B------:R-:W5:Y:S01]  /*2bc70*/  LDL.LU R20, [R1+0x11c] ;  /* 0x00011c0001147983 */ /* 0x000f620000300800 */
[----:B--2---:R-:W-:Y:S02]  /*2bc80*/  F2FP.BF16.PACK_AB R23, R18, R17 ;  /* 0x000000111217723e */ /* 0x004fe400000010ff */
[----:B------:R-:W2:Y:S01]  /*2bc90*/  LDL.LU R18, [R1+0x120] ;  /* 0x0001200001127983 */ /* 0x000ea20000300800 */
[----:B------:R-:W2:Y:S02]  /*2bca0*/  LDL.LU R6, [R1+0x114] ;  /* 0x0001140001067983 */ /* 0x000ea40000300800 */
[----:B------:R-:W2:Y:S02]  /*2bcb0*/  LDL.LU R19, [R1+0x118] ;  /* 0x0001180001137983 */ /* 0x000ea40000300800 */
[----:B------:R-:W2:Y:S01]  /*2bcc0*/  LDL.LU R5, [R1+0x10c] ;  /* 0x00010c0001057983 */ /* 0x000ea20000300800 */
[----:B------:R-:W2:Y:S01]  /*2bcd0*/  LDL.LU R17, [R1+0x110] ;  /* 0x0001100001117983 */ /* 0x000ea20000300800 */
[----:B------:R-:W2:Y:S02]  /*2bce0*/  LDL.LU R27, [R1+0x104] ;  /* 0x00010400011b7983 */ /* 0x000ea40000300800 */
[----:B------:R-:W2:Y:S02]  /*2bcf0*/  LDL.LU R16, [R1+0x108] ;  /* 0x0001080001107983 */ /* 0x000ea40000300800 */
[----:B------:R-:W-:Y:S01]  /*2bd00*/  STL [R1+0x20dc], R23 ;  /* 0x0020dc1701007387 */ /* 0x000fe20000100800 */
[----:B------:R-:W2:Y:S01]  /*2bd10*/  LDL.LU R7, [R1+0xf4] ;  /* 0x0000f40001077983 */ /* 0x000ea20000300800 */
[----:B---3--:R-:W-:-:S03]  /*2bd20*/  F2FP.BF16.PACK_AB R22, R15, R14 ;  /* 0x0000000e0f16723e */ /* 0x008fc600000010ff */
[----:B------:R-:W3:Y:S01]  /*2bd30*/  LDL.LU R14, [R1+0x100] ;  /* 0x00010000010e7983 */ /* 0x000ee20000300800 */
[----:B------:R-:W3:Y:S02]  /*2bd40*/  LDL.LU R26, [R1+0xec] ;  /* 0x0000ec00011a7983 */ /* 0x000ee40000300800 */
[----:B------:R-:W3:Y:S02]  /*2bd50*/  LDL.LU R15, [R1+0xf0] ;  /* 0x0000f000010f7983 */ /* 0x000ee40000300800 */
[----:B------:R-:W-:Y:S01]  /*2bd60*/  STL [R1+0x20e0], R22 ;  /* 0x0020e01601007387 */ /* 0x000fe20000100800 */
[----:B------:R-:W3:Y:S01]  /*2bd70*/  LDL.LU R9, [R1+0x8c0] ;  /* 0x0008c00001097983 */ /* 0x000ee20000300800 */
[----:B----4-:R-:W-:-:S03]  /*2bd80*/  F2FP.BF16.PACK_AB R24, R8, R11 ;  /* 0x0000000b0818723e */ /* 0x010fc600000010ff */
[----:B------:R-:W4:Y:S02]  /*2bd90*/  LDL R11, [R1+0x6d0] ;  /* 0x0006d000010b7983 */ /* 0x000f240000100800 */
[----:B------:R-:W-:Y:S02]  /*2bda0*/  STL [R1+0x20e4], R24 ;  /* 0x0020e41801007387 */ /* 0x000fe40000100800 */
[----:B------:R-:W4:Y:S01]  /*2bdb0*/  LDL.LU R8, [R1+0xe4] ;  /* 0x0000e40001087983 */ /* 0x000f220000300800 */
[----:B------:R-:W-:Y:S02]  /*2bdc0*/  F2FP.BF16.PACK_AB R21, R21, R13 ;  /* 0x0000000d1515723e */ /* 0x000fe400000010ff */
[----:B------:R-:W4:Y:S01]  /*2bdd0*/  LDL.LU R13, [R1+0xe8] ;  /* 0x0000e800010d7983 */ /* 0x000f220000300800 */
[----:B------:R-:W-:Y:S02]  /*2bde0*/  F2FP.BF16.PACK_AB R25, R10, R12 ;  /* 0x0000000c0a19723e */ /* 0x000fe400000010ff */
[----:B------:R-:W-:Y:S02]  /*2bdf0*/  STL [R1+0x20e8], R21 ;  /* 0x0020e81501007387 */ /* 0x000fe40000100800 */
[----:B------:R-:W4:Y:S01]  /*2be00*/  LDL.LU R10, [R1+0x2c] ;  /* 0x00002c00010a7983 */ /* 0x000f220000300800 */
[----:B------:R-:W4:Y:S01]  /*2be10*/  LDL.LU R12, [R1+0xe0] ;  /* 0x0000e000010c7983 */ /* 0x000f220000300800 */
[----:B------:R-:W-:Y:S01]  /*2be20*/  STL [R1+0x20ec], R25 ;  /* 0x0020ec1901007387 */ /* 0x000fe20000100800 */
[----:B------:R-:W-:-:S05]  /*2be30*/  F2FP.BF16.PACK_AB R29, R3, R29 ;  /* 0x0000001d031d723e */ /* 0x000fca00000010ff */
[----:B------:R-:W-:Y:S01]  /*2be40*/  STL [R1+0x20f0], R29 ;  /* 0x0020f01d01007387 */ /* 0x000fe20000100800 */
[----:B------:R-:W1:Y:S02]  /*2be50*/  LDL.LU R3, [R1+0x904] ;  /* 0x0009040001037983 */ /* 0x000e640000300800 */
[----:B------:R-:W-:-:S06]  /*2be60*/  FMUL R0, R0, 1.4426950216293334961 ;  /* 0x3fb8aa3b00007820 */ /* 0x000fcc0000400000 */
[----:B------:R-:W1:Y:S01]  /*2be70*/  MUFU.EX2 R0, R0 ;  /* 0x0000000000007308 */ /* 0x000e620000000800 */
[----:B-----5:R-:W-:Y:S02]  /*2be80*/  F2FP.BF16.PACK_AB R28, R4, R28 ;  /* 0x0000001c041c723e */ /* 0x020fe400000010ff */
[----:B--2---:R-:W-:Y:S02]  /*2be90*/  F2FP.BF16.PACK_AB R18, R20, R18 ;  /* 0x000000121412723e */ /* 0x004fe400000010ff */
[----:B------:R-:W0:Y:S01]  /*2bea0*/  S2R R20, SR_TID.X ;  /* 0x0000000000147919 */ /* 0x000e220000002100 */
[----:B------:R-:W-:Y:S02]  /*2beb0*/  F2FP.BF16.PACK_AB R19, R6, R19 ;  /* 0x000000130613723e */ /* 0x000fe400000010ff */
[----:B------:R-:W-:Y:S01]  /*2bec0*/  F2FP.BF16.PACK_AB R17, R5, R17 ;  /* 0x000000110511723e */ /* 0x000fe200000010ff */
[----:B------:R-:W-:Y:S01]  /*2bed0*/  STL [R1+0x20f4], R28 ;  /* 0x0020f41c01007387 */ /* 0x000fe20000100800 */
[----:B------:R-:W-:Y:S01]  /*2bee0*/  F2FP.BF16.PACK_AB R16, R27, R16 ;  /* 0x000000101b10723e */ /* 0x000fe200000010ff */
[----:B------:R2:W-:Y:S02]  /*2bef0*/  STL [R1+0x20f8], R18 ;  /* 0x0020f81201007387 */ /* 0x0005e40000100800 */
[----:B------:R-:W-:Y:S01]  /*2bf00*/  STL [R1+0x2100], R19 ;  /* 0x0021001301007387 */ /* 0x000fe20000100800 */
[----:B------:R-:W-:Y:S01]  /*2bf10*/  STL [R1+0x2108], R17 ;  /* 0x0021081101007387 */ /* 0x000fe20000100800 */
[----:B------:R-:W-:Y:S01]  /*2bf20*/  STL [R1+0x210c], R16 ;  /* 0x00210c1001007387 */ /* 0x000fe20000100800 */
[----:B---3--:R-:W-:-:S02]  /*2bf30*/  F2FP.BF16.PACK_AB R14, R7, R14 ;  /* 0x0000000e070e723e */ /* 0x008fc400000010ff */
[----:B------:R-:W-:Y:S01]  /*2bf40*/  F2FP.BF16.PACK_AB R15, R26, R15 ;  /* 0x0000000f1a0f723e */ /* 0x000fe200000010ff */
[----:B0-----:R0:W-:Y:S02]  /*2bf50*/  STL [R1+0x2110], R20 ;  /* 0x0021101401007387 */ /* 0x0011e40000100800 */
[----:B------:R-:W-:Y:S02]  /*2bf60*/  STL [R1+0x2114], R14 ;  /* 0x0021140e01007387 */ /* 0x000fe40000100800 */
[----:B------:R3:W-:Y:S01]  /*2bf70*/  STL [R1+0x2118], R15 ;  /* 0x0021180f01007387 */ /* 0x0007e20000100800 */
[----:B--2---:R-:W-:Y:S02]  /*2bf80*/  LOP3.LUT R18, R20, 0x1c, RZ, 0xc0, !PT ;  /* 0x0000001c14127812 */ /* 0x004fe400078ec0ff */
[----:B----4-:R-:W-:Y:S01]  /*2bf90*/  F2FP.BF16.PACK_AB R13, R8, R13 ;  /* 0x0000000d080d723e */ /* 0x010fe200000010ff */
[----:B-1----:R-:W-:Y:S02]  /*2bfa0*/  FFMA R3, R0, R3, R2 ;  /* 0x0000000300037223 */ /* 0x002fe40000000002 */
[----:B------:R-:W-:-:S03]  /*2bfb0*/  FADD R2, -R11, R9 ;  /* 0x000000090b027221 */ /* 0x000fc60000000100 */
[----:B------:R-:W-:Y:S01]  /*2bfc0*/  STL [R1+0x904], R3 ;  /* 0x0009040301007387 */ /* 0x000fe20000100800 */
[----:B------:R-:W2:Y:S02]  /*2bfd0*/  LDL.LU R27, [R1+0x8c4] ;  /* 0x0008c400011b7983 */ /* 0x000ea40000300800 */
[----:B------:R-:W2:Y:S02]  /*2bfe0*/  LDL R7, [R1+0x6cc] ;  /* 0x0006cc0001077983 */ /* 0x000ea40000100800 */
[----:B------:R-:W4:Y:S01]  /*2bff0*/  LDL.LU R26, [R1+0xf8] ;  /* 0x0000f800011a7983 */ /* 0x000f220000300800 */
[----:B------:R-:W4:Y:S01]  /*2c000*/  LDL.LU R11, [R1+0xfc] ;  /* 0x0000fc00010b7983 */ /* 0x000f220000300800 */
[----:B------:R-:W5:Y:S02]  /*2c010*/  LDL.LU R23, [R1+0x5f0] ;  /* 0x0005f00001177983 */ /* 0x000f640000300800 */
[----:B------:R1:W-:Y:S02]  /*2c020*/  STL [R1+0x211c], R13 ;  /* 0x00211c0d01007387 */ /* 0x0003e40000100800 */
[----:B------:R-:W2:Y:S01]  /*2c030*/  LDL.LU R22, [R1+0x5f4] ;  /* 0x0005f40001167983 */ /* 0x000ea20000300800 */
[----:B------:R-:W4:Y:S01]  /*2c040*/  LDL.LU R21, [R1+0x5e0] ;  /* 0x0005e00001157983 */ /* 0x000f220000300800 */
[----:B0-----:R-:W4:Y:S02]  /*2c050*/  LDL.LU R20, [R1+0x5e4] ;  /* 0x0005e40001147983 */ /* 0x001f240000300800 */
[----:B------:R-:W4:Y:S02]  /*2c060*/  LDL.LU R19, [R1+0x5d0] ;  /* 0x0005d00001137983 */ /* 0x000f240000300800 */
[----:B------:R-:W4:Y:S01]  /*2c070*/  LDL.LU R17, [R1+0x5d4] ;  /* 0x0005d40001117983 */ /* 0x000f220000300800 */
[----:B------:R-:W4:Y:S01]  /*2c080*/  LDL.LU R16, [R1+0x5c0] ;  /* 0x0005c00001107983 */ /* 0x000f220000300800 */
[----:B---3--:R-:W3:Y:S02]  /*2c090*/  LDL.LU R15, [R1+0x5c4] ;  /* 0x0005c400010f7983 */ /* 0x008ee40000300800 */
[----:B------:R-:W3:Y:S01]  /*2c0a0*/  LDL.LU R14, [R1+0x5b0] ;  /* 0x0005b000010e7983 */ /* 0x000ee20000300800 */
[----:B------:R-:W-:Y:S01]  /*2c0b0*/  F2FP.BF16.PACK_AB R12, R10, R12 ;  /* 0x0000000c0a0c723e */ /* 0x000fe200000010ff */
[----:B-1----:R-:W3:Y:S01]  /*2c0c0*/  LDL.LU R13, [R1+0x5b4] ;  /* 0x0005b400010d7983 */ /* 0x002ee20000300800 */
[----:B------:R-:W3:Y:S02]  /*2c0d0*/  LDL.LU R10, [R1+0x5a0] ;  /* 0x0005a000010a7983 */ /* 0x000ee40000300800 */
[----:B------:R-:W3:Y:S02]  /*2c0e0*/  LDL.LU R9, [R1+0x5a4] ;  /* 0x0005a40001097983 */ /* 0x000ee40000300800 */
[----:B------:R-:W3:Y:S01]  /*2c0f0*/  LDL.LU R8, [R1+0x590] ;  /* 0x0005900001087983 */ /* 0x000ee20000300800 */
[----:B------:R-:W3:Y:S01]  /*2c100*/  LDL.LU R6, [R1+0x594] ;  /* 0x0005940001067983 */ /* 0x000ee20000300800 */
[----:B------:R-:W3:Y:S02]  /*2c110*/  LDL.LU R5, [R1+0x580] ;  /* 0x0005800001057983 */ /* 0x000ee40000300800 */
[----:B------:R-:W3:Y:S02]  /*2c120*/  LDL.LU R4, [R1+0x584] ;  /* 0x0005840001047983 */ /* 0x000ee40000300800 */
[----:B------:R5:W-:Y:S01]  /*2c130*/  STL [R1+0x2120], R12 ;  /* 0x0021200c01007387 */ /* 0x000be20000100800 */
[----:B------:R-:W0:Y:S01]  /*2c140*/  LDS R3, [R18.X4+0x10580] ;  /* 0x0105800012037984 */ /* 0x000e220000004800 */
[----:B-----5:R-:W-:-:S02]  /*2c150*/  FMUL R12, R0, R23 ;  /* 0x00000017000c7220 */ /* 0x020fc40000400000 */
[C---:B--2---:R-:W-:Y:S02]  /*2c160*/  FMUL R22, R0.reuse, R22 ;  /* 0x0000001600167220 */ /* 0x044fe40000400000 */
[C---:B----4-:R-:W-:Y:S01]  /*2c170*/  FMUL R21, R0.reuse, R21 ;  /* 0x0000001500157220 */ /* 0x050fe20000400000 */
[----:B------:R1:W-:Y:S02]  /*2c180*/  STL [R1+0x150], R12 ;  /* 0x0001500c01007387 */ /* 0x0003e40000100800 */
[----:B------:R-:W-:Y:S02]  /*2c190*/  STL [R1+0x154], R22 ;  /* 0x0001541601007387 */ /* 0x000fe40000100800 */
[C---:B------:R-:W-:Y:S01]  /*2c1a0*/  FMUL R19, R0.reuse, R19 ;  /* 0x0000001300137220 */ /* 0x040fe20000400000 */
[----:B------:R-:W-:Y:S01]  /*2c1b0*/  STL [R1+0x140], R21 ;  /* 0x0001401501007387 */ /* 0x000fe20000100800 */
[C---:B------:R-:W-:Y:S02]  /*2c1c0*/  FMUL R17, R0.reuse, R17 ;  /* 0x0000001100117220 */ /* 0x040fe40000400000 */
[----:B-1----:R-:W-:-:S05]  /*2c1d0*/  FMUL R12, R0, R20 ;  /* 0x00000014000c7220 */ /* 0x002fca0000400000 */
[----:B------:R1:W-:Y:S01]  /*2c1e0*/  STL [R1+0x144], R12 ;  /* 0x0001440c01007387 */ /* 0x0003e20000100800 */
[----:B------:R-:W-:Y:S02]  /*2c1f0*/  STL [R1+0x130], R19 ;  /* 0x0001301301007387 */ /* 0x000fe40000100800 */
[C---:B---3--:R-:W-:Y:S02]  /*2c200*/  FMUL R15, R0.reuse, R15 ;  /* 0x0000000f000f7220 */ /* 0x048fe40000400000 */
[----:B------:R-:W-:Y:S02]  /*2c210*/  STL [R1+0x134], R17 ;  /* 0x0001341101007387 */ /* 0x000fe40000100800 */
[C---:B------:R-:W-:Y:S02]  /*2c220*/  FMUL R14, R0.reuse, R14 ;  /* 0x0000000e000e7220 */ /* 0x040fe40000400000 */
[C---:B-1----:R-:W-:Y:S02]  /*2c230*/  FMUL R12, R0.reuse, R16 ;  /* 0x00000010000c7220 */ /* 0x042fe40000400000 */
[----:B------:R-:W-:-:S02]  /*2c240*/  FMUL R10, R0, R10 ;  /* 0x0000000a000a7220 */ /* 0x000fc40000400000 */
[C---:B------:R-:W-:Y:S01]  /*2c250*/  FMUL R9, R0.reuse, R9 ;  /* 0x0000000900097220 */ /* 0x040fe20000400000 */
[----:B------:R1:W-:Y:S01]  /*2c260*/  STL [R1+0x120], R12 ;  /* 0x0001200c01007387 */ /* 0x0003e20000100800 */
[----:B------:R2:W-:Y:S02]  /*2c270*/  STL [R1+0x124], R15 ;  /* 0x0001240f01007387 */ /* 0x0005e40000100800 */
[----:B------:R-:W-:Y:S02]  /*2c280*/  STL [R1+0x110], R14 ;  /* 0x0001100e01007387 */ /* 0x000fe40000100800 */
[C---:B-1----:R-:W-:Y:S02]  /*2c290*/  FMUL R12, R0.reuse, R13 ;  /* 0x0000000d000c7220 */ /* 0x042fe40000400000 */
[C---:B------:R-:W-:Y:S02]  /*2c2a0*/  FMUL R8, R0.reuse, R8 ;  /* 0x0000000800087220 */ /* 0x040fe40000400000 */
[----:B------:R-:W-:-:S02]  /*2c2b0*/  FMUL R6, R0, R6 ;  /* 0x0000000600067220 */ /* 0x000fc40000400000 */
[----:B------:R-:W-:Y:S02]  /*2c2c0*/  FMUL R5, R0, R5 ;  /* 0x0000000500057220 */ /* 0x000fe40000400000 */
[----:B------:R-:W-:Y:S01]  /*2c2d0*/  FMUL R2, R2, 1.4426950216293334961 ;  /* 0x3fb8aa3b02027820 */ /* 0x000fe20000400000 */
[----:B------:R-:W-:Y:S01]  /*2c2e0*/  STL [R1+0x114], R12 ;  /* 0x0001140c01007387 */ /* 0x000fe20000100800 */
[----:B------:R1:W-:Y:S02]  /*2c2f0*/  STL [R1+0x100], R10 ;  /* 0x0001000a01007387 */ /* 0x0003e40000100800 */
[----:B------:R3:W-:Y:S02]  /*2c300*/  STL [R1+0x104], R9 ;  /* 0x0001040901007387 */ /* 0x0007e40000100800 */
[----:B--2---:R-:W0:Y:S01]  /*2c310*/  LDL.LU R15, [R1+0x908] ;  /* 0x00090800010f7983 */ /* 0x004e220000300800 */
[----:B------:R2:W-:Y:S01]  /*2c320*/  STL [R1+0xf0], R8 ;  /* 0x0000f00801007387 */ /* 0x0005e20000100800 */
[----:B------:R-:W-:Y:S01]  /*2c330*/  FMUL R0, R0, R4 ;  /* 0x0000000400007220 */ /* 0x000fe20000400000 */
[----:B------:R-:W-:-:S02]  /*2c340*/  F2FP.BF16.PACK_AB R11, R26, R11 ;  /* 0x0000000b1a0b723e */ /* 0x000fc400000010ff */
[----:B------:R-:W2:Y:S04]  /*2c350*/  LDS R13, [R18.X4+0x10600] ;  /* 0x01060000120d7984 */ /* 0x000ea80000004800 */
[----:B-1----:R-:W5:Y:S01]  /*2c360*/  LDL.LU R10, [R1+0x5f8] ;  /* 0x0005f800010a7983 */ /* 0x002f620000300800 */
[----:B------:R1:W-:Y:S02]  /*2c370*/  STL [R1+0xf4], R6 ;  /* 0x0000f40601007387 */ /* 0x0003e40000100800 */
[----:B---3--:R-:W3:Y:S02]  /*2c380*/  LDL.LU R9, [R1+0x5fc] ;  /* 0x0005fc0001097983 */ /* 0x008ee40000300800 */
[----:B------:R-:W-:Y:S01]  /*2c390*/  STL [R1+0xe0], R5 ;  /* 0x0000e00501007387 */ /* 0x000fe20000100800 */
[----:B--2---:R-:W2:Y:S01]  /*2c3a0*/  LDL.LU R8, [R1+0x5e8] ;  /* 0x0005e80001087983 */ /* 0x004ea20000300800 */
[----:B------:R1:W-:Y:S03]  /*2c3b0*/  STL [R1+0xe4], R0 ;  /* 0x0000e40001007387 */ /* 0x0003e60000100800 */
[----:B-1----:R-:W2:Y:S01]  /*2c3c0*/  LDL.LU R6, [R1+0x5ec] ;  /* 0x0005ec0001067983 */ /* 0x002ea20000300800 */
[----:B------:R-:W-:Y:S02]  /*2c3d0*/  STL [R1+0x214c], R18 ;  /* 0x00214c1201007387 */ /* 0x000fe40000100800 */
[----:B------:R-:W2:Y:S02]  /*2c3e0*/  LDL.LU R14, [R1+0x5d8] ;  /* 0x0005d800010e7983 */ /* 0x000ea40000300800 */
[----:B------:R-:W2:Y:S02]  /*2c3f0*/  LDL.LU R12, [R1+0x5dc] ;  /* 0x0005dc00010c7983 */ /* 0x000ea40000300800 */
[----:B------:R-:W-:-:S02]  /*2c400*/  FADD R0, -R7, R27 ;  /* 0x0000001b07007221 */ /* 0x000fc40000000100 */
[----:B------:R-:W2:Y:S01]  /*2c410*/  LDL.LU R7, [R1+0x5c8] ;  /* 0x0005c80001077983 */ /* 0x000ea20000300800 */
[----:B------:R-:W2:Y:S01]  /*2c420*/  LDL.LU R5, [R1+0x5cc] ;  /* 0x0005cc0001057983 */ /* 0x000ea20000300800 */
[----:B------:R-:W0:Y:S01]  /*2c430*/  MUFU.EX2 R2, R2 ;  /* 0x0000000200027308 */ /* 0x000e220000000800 */
[----:B------:R-:W-:Y:S01]  /*2c440*/  FMUL R0, R0, 1.4426950216293334961 ;  /* 0x3fb8aa3b00007820 */ /* 0x000fe20000400000 */
[----:B------:R-:W2:Y:S01]  /*2c450*/  LDL.LU R4, [R1+0x5b8] ;  /* 0x0005b80001047983 */ /* 0x000ea20000300800 */
[----:B------:R1:W-:Y:S05]  /*2c460*/  STL [R1+0x2124], R11 ;  /* 0x0021240b01007387 */ /* 0x0003ea0000100800 */
[----:B-1----:R1:W0:Y:S02]  /*2c470*/  MUFU.EX2 R11, R0 ;  /* 0x00000000000b7308 */ /* 0x0022240000000800 */
[----:B0-----:R-:W-:-:S05]  /*2c480*/  FFMA R15, R2, R15, R3 ;  /* 0x0000000f020f7223 */ /* 0x001fca0000000003 */
[----:B------:R-:W-:Y:S01]  /*2c490*/  STL [R1+0x908], R15 ;  /* 0x0009080f01007387 */ /* 0x000fe20000100800 */
[----:B-1----:R-:W4:Y:S02]  /*2c4a0*/  LDL.LU R0, [R1+0x5bc] ;  /* 0x0005bc0001007983 */ /* 0x002f240000300800 */
[C---:B-----5:R-:W-:Y:S02]  /*2c4b0*/  FMUL R10, R2.reuse, R10 ;  /* 0x0000000a020a7220 */ /* 0x060fe40000400000 */
[C---:B---3--:R-:W-:Y:S02]  /*2c4c0*/  FMUL R3, R2.reuse, R9 ;  /* 0x0000000902037220 */ /* 0x048fe40000400000 */
[C---:B--2---:R-:W-:Y:S01]  /*2c4d0*/  FMUL R8, R2.reuse, R8 ;  /* 0x0000000802087220 */ /* 0x044fe20000400000 */
[----:B------:R0:W-:Y:S02]  /*2c4e0*/  STL [R1+0x158], R10 ;  /* 0x0001580a01007387 */ /* 0x0001e40000100800 */
[----:B------:R1:W-:Y:S02]  /*2c4f0*/  STL [R1+0x15c], R3 ;  /* 0x00015c0301007387 */ /* 0x0003e40000100800 */
[----:B------:R-:W-:Y:S01]  /*2c500*/  STL [R1+0x510], R11 ;  /* 0x0005100b01007387 */ /* 0x000fe20000100800 */
[----:B------:R2:W-:Y:S01]  /*2c510*/  STL [R1+0x148], R8 ;  /* 0x0001480801007387 */ /* 0x0005e20000100800 */
[----:B------:R-:W3:Y:S03]  /*2c520*/  LDL.LU R25, [R1+0x880] ;  /* 0x0008800001197983 */ /* 0x000ee60000300800 */
[----:B0-----:R-:W3:Y:S01]  /*2c530*/  LDL.LU R10, [R1+0x884] ;  /* 0x00088400010a7983 */ /* 0x001ee20000300800 */
[----:B-1----:R-:W-:-:S02]  /*2c540*/  FMUL R3, R2, R6 ;  /* 0x0000000602037220 */ /* 0x002fc40000400000 */
[----:B------:R-:W-:-:S03]  /*2c550*/  FMUL R14, R2, R14 ;  /* 0x0000000e020e7220 */ /* 0x000fc60000400000 */
[----:B------:R0:W-:Y:S01]  /*2c560*/  STL [R1+0x14c], R3 ;  /* 0x00014c0301007387 */ /* 0x0001e20000100800 */
[----:B------:R-:W5:Y:S02]  /*2c570*/  LDL.LU R21, [R1+0x878] ;  /* 0x0008780001157983 */ /* 0x000f640000300800 */
[----:B------:R-:W5:Y:S02]  /*2c580*/  LDL.LU R9, [R1+0x87c] ;  /* 0x00087c0001097983 */ /* 0x000f640000300800 */
[----:B------:R-:W3:Y:S01]  /*2c590*/  LDL.LU R22, [R1+0x870] ;  /* 0x0008700001167983 */ /* 0x000ee20000300800 */
[----:B--2---:R-:W2:Y:S01]  /*2c5a0*/  LDL.LU R8, [R1+0x874] ;  /* 0x0008740001087983 */ /* 0x004ea20000300800 */
[C---:B------:R-:W-:Y:S02]  /*2c5b0*/  FMUL R7, R2.reuse, R7 ;  /* 0x0000000702077220 */ /* 0x040fe40000400000 */
[----:B------:R-:W2:Y:S02]  /*2c5c0*/  LDL.LU R23, [R1+0x868] ;  /* 0x0008680001177983 */ /* 0x000ea40000300800 */
[C---:B------:R-:W-:Y:S01]  /*2c5d0*/  FMUL R5, R2.reuse, R5 ;  /* 0x0000000502057220 */ /* 0x040fe20000400000 */
[----:B------:R-:W2:Y:S01]  /*2c5e0*/  LDL.LU R6, [R1+0x86c] ;  /* 0x00086c0001067983 */ /* 0x000ea20000300800 */
[----:B0-----:R-:W-:-:S02]  /*2c5f0*/  FMUL R3, R2, R12 ;  /* 0x0000000c02037220 */ /* 0x001fc40000400000 */
[----:B------:R-:W-:Y:S03]  /*2c600*/  STL [R1+0x138], R14 ;  /* 0x0001380e01007387 */ /* 0x000fe60000100800 */
[----:B------:R0:W-:Y:S01]  /*2c610*/  STL [R1+0x13c], R3 ;  /* 0x00013c0301007387 */ /* 0x0001e20000100800 */
[----:B------:R-:W-:Y:S02]  /*2c620*/  STL [R1+0x128], R7 ;  /* 0x0001280701007387 */ /* 0x000fe40000100800 */
[----:B------:R-:W-:Y:S02]  /*2c630*/  STL [R1+0x12c], R5 ;  /* 0x00012c0501007387 */ /* 0x000fe40000100800 */
[----:B------:R-:W2:Y:S02]  /*2c640*/  LDL.LU R18, [R1+0x5a8] ;  /* 0x0005a80001127983 */ /* 0x000ea40000300800 */
[----:B0-----:R-:W-:-:S05]  /*2c650*/  FMUL R3, R2, R4 ;  /* 0x0000000402037220 */ /* 0x001fca0000400000 */
[----:B------:R0:W-:Y:S01]  /*2c660*/  STL [R1+0x118], R3 ;  /* 0x0001180301007387 */ /* 0x0001e20000100800 */
[----:B------:R-:W3:Y:S02]  /*2c670*/  LDL.LU R27, [R1+0x5ac] ;  /* 0x0005ac00011b7983 */ /* 0x000ee40000300800 */
[----:B----4-:R-:W-:-:S05]  /*2c680*/  FMUL R0, R2, R0 ;  /* 0x0000000002007220 */ /* 0x010fca0000400000 */
[----:B------:R1:W-:Y:S01]  /*2c690*/  STL [R1+0x11c], R0 ;  /* 0x00011c0001007387 */ /* 0x0003e20000100800 */
[----:B------:R-:W4:Y:S02]  /*2c6a0*/  LDL.LU R29, [R1+0x598] ;  /* 0x00059800011d7983 */ /* 0x000f240000300800 */
[----:B------:R-:W4:Y:S02]  /*2c6b0*/  LDL.LU R12, [R1+0x59c] ;  /* 0x00059c00010c7983 */ /* 0x000f240000300800 */
[----:B0-----:R-:W4:Y:S01]  /*2c6c0*/  LDL.LU R3, [R1+0x588] ;  /* 0x0005880001037983 */ /* 0x001f220000300800 */
[----:B-1----:R-:W4:Y:S01]  /*2c6d0*/  LDL.LU R0, [R1+0x58c] ;  /* 0x00058c0001007983 */ /* 0x002f220000300800 */
[----:B------:R-:W4:Y:S02]  /*2c6e0*/  LDL.LU R7, [R1+0x860] ;  /* 0x0008600001077983 */ /* 0x000f240000300800 */
[----:B------:R-:W4:Y:S02]  /*2c6f0*/  LDL.LU R26, [R1+0x864] ;  /* 0x00086400011a7983 */ /* 0x000f240000300800 */
        /* <DEDUP_REMOVED lines=10> */
[----:B--2---:R-:W-:-:S05]  /*2c7a0*/  FMUL R18, R2, R18 ;  /* 0x0000001202127220 */ /* 0x004fca0000400000 */
[----:B------:R0:W-:Y:S04]  /*2c7b0*/  STL [R1+0x108], R18 ;  /* 0x0001081201007387 */ /* 0x0001e80000100800 */
[----:B0-----:R-:W2:Y:S01]  /*2c7c0*/  LDL.LU R18, [R1+0x214c] ;  /* 0x00214c0001127983 */ /* 0x001ea20000300800 */
[----:B---3--:R-:W-:Y:S01]  /*2c7d0*/  FMUL R27, R2, R27 ;  /* 0x0000001b021b7220 */ /* 0x008fe20000400000 */
[----:B------:R-:W-:Y:S02]  /*2c7e0*/  F2FP.BF16.PACK_AB R10, R25, R10 ;  /* 0x0000000a190a723e */ /* 0x000fe400000010ff */
[----:B-----5:R-:W-:Y:S02]  /*2c7f0*/  F2FP.BF16.PACK_AB R9, R21, R9 ;  /* 0x000000091509723e */ /* 0x020fe400000010ff */
[----:B------:R0:W-:Y:S01]  /*2c800*/  STL [R1+0x10c], R27 ;  /* 0x00010c1b01007387 */ /* 0x0001e20000100800 */
[----:B------:R-:W-:-:S03]  /*2c810*/  F2FP.BF16.PACK_AB R8, R22, R8 ;  /* 0x000000081608723e */ /* 0x000fc600000010ff */
[----:B0-----:R-:W3:Y:S01]  /*2c820*/  LDL.LU R27, [R1+0x2148] ;  /* 0x00214800011b7983 */ /* 0x001ee20000300800 */
[----:B------:R-:W-:Y:S01]  /*2c830*/  F2FP.BF16.PACK_AB R6, R23, R6 ;  /* 0x000000061706723e */ /* 0x000fe200000010ff */
[C---:B----4-:R-:W-:Y:S02]  /*2c840*/  FMUL R29, R2.reuse, R29 ;  /* 0x0000001d021d7220 */ /* 0x050fe40000400000 */
[C---:B------:R-:W-:Y:S02]  /*2c850*/  FMUL R12, R2.reuse, R12 ;  /* 0x0000000c020c7220 */ /* 0x040fe40000400000 */
[C---:B------:R-:W-:Y:S01]  /*2c860*/  FMUL R3, R2.reuse, R3 ;  /* 0x0000000302037220 */ /* 0x040fe20000400000 */
[----:B------:R-:W-:Y:S02]  /*2c870*/  STL [R1+0xf8], R29 ;  /* 0x0000f81d01007387 */ /* 0x000fe40000100800 */
[----:B------:R-:W-:Y:S02]  /*2c880*/  STL [R1+0xfc], R12 ;  /* 0x0000fc0c01007387 */ /* 0x000fe40000100800 */
[----:B------:R-:W-:Y:S01]  /*2c890*/  FMUL R0, R2, R0 ;  /* 0x0000000002007220 */ /* 0x000fe20000400000 */
[----:B------:R-:W-:Y:S01]  /*2c8a0*/  STL [R1+0xe8], R3 ;  /* 0x0000e80301007387 */ /* 0x000fe20000100800 */
[----:B------:R-:W-:Y:S03]  /*2c8b0*/  STL [R1+0x2128], R10 ;  /* 0x0021280a01007387 */ /* 0x000fe60000100800 */
[----:B------:R-:W-:Y:S01]  /*2c8c0*/  STL [R1+0xec], R0 ;  /* 0x0000ec0001007387 */ /* 0x000fe20000100800 */
[----:B------:R0:W-:Y:S02]  /*2c8d0*/  STL [R1+0x212c], R9 ;  /* 0x00212c0901007387 */ /* 0x0001e40000100800 */
[----:B------:R1:W-:Y:S01]  /*2c8e0*/  STL [R1+0x2130], R8 ;  /* 0x0021300801007387 */ /* 0x0003e20000100800 */
[----:B0-----:R-:W4:Y:S01]  /*2c8f0*/  LDL.LU R9, [R1+0x90c] ;  /* 0x00090c0001097983 */ /* 0x001f220000300800 */
[----:B------:R-:W5:Y:S02]  /*2c900*/  LDL.LU R29, [R1+0x834] ;  /* 0x00083400011d7983 */ /* 0x000f640000300800 */
[----:B------:R-:W3:Y:S02]  /*2c910*/  LDL.LU R25, [R1+0x824] ;  /* 0x0008240001197983 */ /* 0x000ee40000300800 */
[----:B------:R-:W3:Y:S01]  /*2c920*/  LDL.LU R21, [R1+0x814] ;  /* 0x0008140001157983 */ /* 0x000ee20000300800 */
[----:B------:R-:W3:Y:S01]  /*2c930*/  LDL.LU R22, [R1+0x804] ;  /* 0x0008040001167983 */ /* 0x000ee20000300800 */
[----:B-1----:R-:W5:Y:S02]  /*2c940*/  LDL R8, [R1+0x34c] ;  /* 0x00034c0001087983 */ /* 0x002f640000100800 */
[----:B------:R-:W-:Y:S01]  /*2c950*/  STL [R1+0x2134], R6 ;  /* 0x0021340601007387 */ /* 0x000fe20000100800 */
[----:B------:R-:W-:-:S02]  /*2c960*/  F2FP.BF16.PACK_AB R7, R7, R26 ;  /* 0x0000001a0707723e */ /* 0x000fc400000010ff */
[----:B------:R-:W3:Y:S01]  /*2c970*/  LDL.LU R26, [R1+0x7f4] ;  /* 0x0007f400011a7983 */ /* 0x000ee20000300800 */
[----:B------:R-:W3:Y:S01]  /*2c980*/  LDL.LU R23, [R1+0x7e4] ;  /* 0x0007e40001177983 */ /* 0x000ee20000300800 */
[----:B------:R-:W-:Y:S02]  /*2c990*/  F2FP.BF16.PACK_AB R5, R15, R5 ;  /* 0x000000050f05723e */ /* 0x000fe400000010ff */
[----:B------:R-:W-:Y:S01]  /*2c9a0*/  F2FP.BF16.PACK_AB R4, R14, R4 ;  /* 0x000000040e04723e */ /* 0x000fe200000010ff */
[----:B------:R-:W-:Y:S02]  /*2c9b0*/  STL [R1+0x2138], R7 ;  /* 0x0021380701007387 */ /* 0x000fe40000100800 */
[----:B------:R0:W-:Y:S01]  /*2c9c0*/  STL [R1+0x213c], R5 ;  /* 0x00213c0501007387 */ /* 0x0001e20000100800 */
[----:B------:R-:W-:Y:S01]  /*2c9d0*/  F2FP.BF16.PACK_AB R0, R28, R24 ;  /* 0x000000181c00723e */ /* 0x000fe200000010ff */
[----:B------:R-:W-:Y:S04]  /*2c9e0*/  STL [R1+0x2140], R4 ;  /* 0x0021400401007387 */ /* 0x000fe80000100800 */
[----:B0-----:R-:W3:Y:S01]  /*2c9f0*/  LDL.LU R5, [R1+0x7d4] ;  /* 0x0007d40001057983 */ /* 0x001ee20000300800 */
[----:B------:R-:W3:Y:S03]  /*2ca00*/  LDL.LU R24, [R1+0x7c4] ;  /* 0x0007c40001187983 */ /* 0x000ee60000300800 */
[----:B--2---:R-:W0:Y:S01]  /*2ca10*/  LDS R4, [R18.X4+0x10680] ;  /* 0x0106800012047984 */ /* 0x004e220000004800 */
[----:B------:R-:W-:-:S02]  /*2ca20*/  F2FP.BF16.PACK_AB R2, R20, R16 ;  /* 0x000000101402723e */ /* 0x000fc400000010ff */
[----:B------:R-:W-:Y:S01]  /*2ca30*/  F2FP.BF16.PACK_AB R3, R17, R19 ;  /* 0x000000131103723e */ /* 0x000fe200000010ff */
[----:B----4-:R-:W-:-:S05]  /*2ca40*/  FFMA R9, R11, R9, R13 ;  /* 0x000000090b097223 */ /* 0x010fca000000000d */
[----:B------:R-:W-:Y:S01]  /*2ca50*/  STL [R1+0x90c], R9 ;  /* 0x00090c0901007387 */ /* 0x000fe20000100800 */
[----:B0-----:R-:W-:Y:S02]  /*2ca60*/  STL [R1+0x840], R4 ;  /* 0x0008400401007387 */ /* 0x001fe40000100800 */
[----:B------:R-:W0:Y:S04]  /*2ca70*/  LDS R4, [R18.X4+0x10700] ;  /* 0x0107000012047984 */ /* 0x000e280000004800 */
[----:B------:R-:W2:Y:S01]  /*2ca80*/  LDL.LU R7, [R1+0x7b4] ;  /* 0x0007b40001077983 */ /* 0x000ea20000300800 */
[----:B------:R-:W4:Y:S04]  /*2ca90*/  LDL.LU R6, [R1+0x7a4] ;  /* 0x0007a40001067983 */ /* 0x000f280000300800 */
[----:B0-----:R-:W-:Y:S02]  /*2caa0*/  STL [R1+0x83c], R4 ;  /* 0x00083c0401007387 */ /* 0x001fe40000100800 */
[----:B------:R-:W0:Y:S04]  /*2cab0*/  LDS R4, [R18.X4+0x10780] ;  /* 0x0107800012047984 */ /* 0x000e280000004800 */
[----:B------:R-:W-:Y:S06]  /*2cac0*/  BAR.SYNC.DEFER_BLOCKING 0x0 ;  /* 0x0000000000007b1d */ /* 0x000fec0000010000 */
[----:B------:R-:W4:Y:S01]  /*2cad0*/  LDL.LU R15, [R1+0x794] ;  /* 0x00079400010f7983 */ /* 0x000f220000300800 */
[----:B------:R-:W4:Y:S01]  /*2cae0*/  LDL.LU R20, [R1+0x784] ;  /* 0x0007840001147983 */ /* 0x000f220000300800 */
[----:B------:R-:W4:Y:S02]  /*2caf0*/  LDL.LU R16, [R1+0x774] ;  /* 0x0007740001107983 */ /* 0x000f240000300800 */
[----:B------:R-:W4:Y:S02]  /*2cb00*/  LDL.LU R17, [R1+0x3bc] ;  /* 0x0003bc0001117983 */ /* 0x000f240000300800 */
[----:B------:R-:W4:Y:S01]  /*2cb10*/  LDL.LU R19, [R1+0x38c] ;  /* 0x00038c0001137983 */ /* 0x000f220000300800 */
[----:B-----5:R-:W-:Y:S01]  /*2cb20*/  STS.U16 [R8+0x10000], R29 ;  /* 0x0100001d08007388 */ /* 0x020fe20000000400 */
[----:B---3--:R-:W-:Y:S02]  /*2cb30*/  STS.U16 [R8+0x10400], R25 ;  /* 0x0104001908007388 */ /* 0x008fe40000000400 */
[----:B------:R-:W-:Y:S02]  /*2cb40*/  STS.U16 [R8+0x10800], R21 ;  /* 0x0108001508007388 */ /* 0x000fe40000000400 */
[----:B------:R1:W-:Y:S01]  /*2cb50*/  STS.U16 [R8+0x10c00], R22 ;  /* 0x010c001608007388 */ /* 0x0003e20000000400 */
[----:B------:R3:W-:Y:S04]  /*2cb60*/  STS.U16 [R8+0x11000], R26 ;  /* 0x0110001a08007388 */ /* 0x0007e80000000400 */
[----:B0-----:R-:W-:Y:S01]  /*2cb70*/  STL [R1+0x838], R4 ;  /* 0x0008380401007387 */ /* 0x001fe20000100800 */
[----:B------:R-:W5:Y:S02]  /*2cb80*/  LDL.LU R9, [R1+0x37c] ;  /* 0x00037c0001097983 */ /* 0x000f640000300800 */
[----:B------:R-:W5:Y:S02]  /*2cb90*/  LDL.LU R10, [R1+0x36c] ;  /* 0x00036c00010a7983 */ /* 0x000f640000300800 */
[----:B-1----:R-:W5:Y:S01]  /*2cba0*/  LDL.LU R22, [R1+0x35c] ;  /* 0x00035c0001167983 */ /* 0x002f620000300800 */
[----:B---3--:R-:W5:Y:S01]  /*2cbb0*/  LDL.LU R26, [R1+0x33c] ;  /* 0x00033c00011a7983 */ /* 0x008f620000300800 */
[----:B------:R-:W5:Y:S02]  /*2cbc0*/  LDL.LU R11, [R1+0x32c] ;  /* 0x00032c00010b7983 */ /* 0x000f640000300800 */
[----:B------:R-:W5:Y:S02]  /*2cbd0*/  LDL.LU R12, [R1+0x31c] ;  /* 0x00031c00010c7983 */ /* 0x000f640000300800 */
[----:B------:R-:W5:Y:S01]  /*2cbe0*/  LDL.LU R13, [R1+0x30c] ;  /* 0x00030c00010d7983 */ /* 0x000f620000300800 */
[----:B------:R-:W5:Y:S01]  /*2cbf0*/  LDL.LU R14, [R1+0x2fc] ;  /* 0x0002fc00010e7983 */ /* 0x000f620000300800 */
[----:B------:R-:W5:Y:S02]  /*2cc00*/  LDL.LU R28, [R1+0x2dc] ;  /* 0x0002dc00011c7983 */ /* 0x000f640000300800 */
[----:B------:R-:W5:Y:S02]  /*2cc10*/  LDL.LU R29, [R1+0x27c] ;  /* 0x00027c00011d7983 */ /* 0x000f640000300800 */
[----:B------:R-:W5:Y:S01]  /*2cc20*/  LDL.LU R25, [R1+0x1bc] ;  /* 0x0001bc0001197983 */ /* 0x000f620000300800 */
[----:B------:R0:W-:Y:S04]  /*2cc30*/  STS.U16 [R8+0x11400], R23 ;  /* 0x0114001708007388 */ /* 0x0001e80000000400 */
[----:B------:R-:W5:Y:S04]  /*2cc40*/  LDL.LU R21, [R1+0x1ac] ;  /* 0x0001ac0001157983 */ /* 0x000f680000300800 */
[----:B0-----:R-:W5:Y:S01]  /*2cc50*/  LDL.LU R23, [R1+0x19c] ;  /* 0x00019c0001177983 */ /* 0x001f620000300800 */
[----:B------:R-:W-:Y:S02]  /*2cc60*/  STS.U16 [R8+0x11800], R5 ;  /* 0x0118000508007388 */ /* 0x000fe40000000400 */
[----:B------:R0:W-:Y:S02]  /*2cc70*/  STS.U16 [R8+0x11c00], R24 ;  /* 0x011c001808007388 */ /* 0x0001e40000000400 */
[----:B0-----:R-:W5:Y:S04]  /*2cc80*/  LDL.LU R24, [R1+0x8c] ;  /* 0x00008c0001187983 */ /* 0x001f680000300800 */
[----:B--2---:R-:W-:Y:S01]  /*2cc90*/  STS.U16 [R8+0x12000], R7 ;  /* 0x0120000708007388 */ /* 0x004fe20000000400 */
[----:B----4-:R-:W-:Y:S03]  /*2cca0*/  STS.U16 [R8+0x12400], R6 ;  /* 0x0124000608007388 */ /* 0x010fe60000000400 */
[----:B------:R0:W-:Y:S01]  /*2ccb0*/  STS.U16 [R8+0x12800], R15 ;  /* 0x0128000f08007388 */ /* 0x0001e20000000400 */
[----:B------:R1:W-:Y:S02]  /*2ccc0*/  STS.U16 [R8+0x12c00], R20 ;  /* 0x012c001408007388 */ /* 0x0003e40000000400 */
[----:B------:R2:W-:Y:S02]  /*2ccd0*/  STS.U16 [R8+0x13000], R16 ;  /* 0x0130001008007388 */ /* 0x0005e40000000400 */
[----:B------:R4:W-:Y:S01]  /*2cce0*/  STS.U16 [R8+0x13400], R17 ;  /* 0x0134001108007388 */ /* 0x0009e20000000400 */
[----:B------:R4:W-:Y:S04]  /*2ccf0*/  STS.U16 [R8+0x13800], R19 ;  /* 0x0138001308007388 */ /* 0x0009e80000000400 */
[----:B0-----:R-:W3:Y:S01]  /*2cd00*/  LDL.LU R15, [R1+0x7c] ;  /* 0x00007c00010f7983 */ /* 0x001ee20000300800 */
[----:B-1----:R-:W3:Y:S02]  /*2cd10*/  LDL.LU R20, [R1+0x74] ;  /* 0x0000740001147983 */ /* 0x002ee40000300800 */
[----:B--2---:R-:W2:Y:S02]  /*2cd20*/  LDL.LU R16, [R1+0x830] ;  /* 0x0008300001107983 */ /* 0x004ea40000300800 */
[----:B----4-:R-:W4:Y:S01]  /*2cd30*/  LDL.LU R17, [R1+0x820] ;  /* 0x0008200001117983 */ /* 0x010f220000300800 */
[----:B------:R-:W2:Y:S01]  /*2cd40*/  LDL.LU R19, [R1+0x810] ;  /* 0x0008100001137983 */ /* 0x000ea20000300800 */
[----:B------:R-:W2:Y:S03]  /*2cd50*/  LDL R5, [R1+0xd28] ;  /* 0x000d280001057983 */ /* 0x000ea60000100800 */
[----:B-----5:R-:W-:Y:S01]  /*2cd60*/  STS.U16 [R8+0x13c00], R9 ;  /* 0x013c000908007388 */ /* 0x020fe20000000400 */
[----:B------:R-:W-:Y:S02]  /*2cd70*/  STS.U16 [R8+0x14000], R10 ;  /* 0x0140000a08007388 */ /* 0x000fe40000000400 */
[----:B------:R0:W-:Y:S02]  /*2cd80*/  STS.U16 [R8+0x14400], R22 ;  /* 0x0144001608007388 */ /* 0x0001e40000000400 */
[----:B------:R1:W-:Y:S01]  /*2cd90*/  STS.U16 [R8+0x14800], R26 ;  /* 0x0148001a08007388 */ /* 0x0003e20000000400 */
[----:B------:R-:W-:Y:S01]  /*2cda0*/  STS.U16 [R8+0x14c00], R11 ;  /* 0x014c000b08007388 */ /* 0x000fe20000000400 */
[----:B------:R-:W-:Y:S02]  /*2cdb0*/  STS.U16 [R8+0x15000], R12 ;  /* 0x0150000c08007388 */ /* 0x000fe40000000400 */
[----:B------:R-:W-:Y:S01]  /*2cdc0*/  STS.U16 [R8+0x15400], R13 ;  /* 0x0154000d08007388 */ /* 0x000fe20000000400 */
[----:B0-----:R-:W5:Y:S01]  /*2cdd0*/  LDL.LU R22, [R1+0x800] ;  /* 0x0008000001167983 */ /* 0x001f620000300800 */
[----:B------:R-:W-:Y:S02]  /*2cde0*/  STS.U16 [R8+0x15800], R14 ;  /* 0x0158000e08007388 */ /* 0x000fe40000000400 */
[----:B------:R-:W-:Y:S02]  /*2cdf0*/  STS.U16 [R8+0x15c00], R28 ;  /* 0x015c001c08007388 */ /* 0x000fe40000000400 */
[----:B------:R-:W-:Y:S01]  /*2ce00*/  STS.U16 [R8+0x16000], R29 ;  /* 0x0160001d08007388 */ /* 0x000fe20000000400 */
[----:B-1----:R-:W5:Y:S04]  /*2ce10*/  LDL.LU R26, [R1+0x7f0] ;  /* 0x0007f000011a7983 */ /* 0x002f680000300800 */
[----:B------:R-:W-:Y:S01]  /*2ce20*/  STS.U16 [R8+0x16400], R25 ;  /* 0x0164001908007388 */ /* 0x000fe20000000400 */
[----:B------:R-:W-:Y:S02]  /*2ce30*/  STS.U16 [R8+0x16800], R21 ;  /* 0x0168001508007388 */ /* 0x000fe40000000400 */
[----:B------:R-:W5:Y:S01]  /*2ce40*/  LDL.LU R7, [R1+0x7e0] ;  /* 0x0007e00001077983 */ /* 0x000f620000300800 */
[----:B------:R0:W-:Y:S04]  /*2ce50*/  STS.U16 [R8+0x16c00], R23 ;  /* 0x016c001708007388 */ /* 0x0001e80000000400 */
[----:B0-----:R-:W5:Y:S01]  /*2ce60*/  LDL.LU R23, [R1+0x7d0] ;  /* 0x0007d00001177983 */ /* 0x001f620000300800 */
[----:B------:R-:W5:Y:S02]  /*2ce70*/  LDL.LU R14, [R1+0x7c0] ;  /* 0x0007c000010e7983 */ /* 0x000f640000300800 */
[----:B------:R-:W5:Y:S02]  /*2ce80*/  LDL.LU R28, [R1+0x7b0] ;  /* 0x0007b000011c7983 */ /* 0x000f640000300800 */
[----:B------:R-:W5:Y:S01]  /*2ce90*/  LDL.LU R29, [R1+0x7a0] ;  /* 0x0007a000011d7983 */ /* 0x000f620000300800 */
[----:B------:R-:W5:Y:S04]  /*2cea0*/  LDL.LU R25, [R1+0x790] ;  /* 0x0007900001197983 */ /* 0x000f680000300800 */
[----:B------:R0:W-:Y:S01]  /*2ceb0*/  STS.U16 [R8+0x17000], R24 ;  /* 0x0170001808007388 */ /* 0x0001e20000000400 */
[----:B------:R-:W5:Y:S03]  /*2cec0*/  LDL.LU R21, [R1+0x780] ;  /* 0x0007800001157983 */ /* 0x000f660000300800 */
[----:B0-----:R-:W5:Y:S04]  /*2ced0*/  LDL.LU R24, [R1+0x770] ;  /* 0x0007700001187983 */ /* 0x001f680000300800 */
[----:B---3--:R-:W-:Y:S01]  /*2cee0*/  STS.U16 [R8+0x17400], R15 ;  /* 0x0174000f08007388 */ /* 0x008fe20000000400 */
[----:B------:R-:W-:Y:S02]  /*2cef0*/  STS.U16 [R8+0x17800], R20 ;  /* 0x0178001408007388 */ /* 0x000fe40000000400 */
[----:B------:R0:W-:Y:S01]  /*2cf00*/  STS.U16 [R8+0x17c00], R27 ;  /* 0x017c001b08007388 */ /* 0x0001e20000000400 */
[----:B--2---:R-:W-:Y:S01]  /*2cf10*/  STS.U16 [R5+0x10100], R16 ;  /* 0x0101001005007388 */ /* 0x004fe20000000400 */
[----:B----4-:R-:W-:Y:S02]  /*2cf20*/  STS.U16 [R5+0x10500], R17 ;  /* 0x0105001105007388 */ /* 0x010fe40000000400 */
[----:B------:R-:W-:Y:S01]  /*2cf30*/  STS.U16 [R5+0x10900], R19 ;  /* 0x0109001305007388 */ /* 0x000fe20000000400 */
[----:B0-----:R-:W2:Y:S01]  /*2cf40*/  LDL.LU R27, [R1+0x2144] ;  /* 0x00214400011b7983 */ /* 0x001ea20000300800 */
[----:B------:R-:W3:Y:S02]  /*2cf50*/  LDL.LU R6, [R1+0x3b8] ;  /* 0x0003b80001067983 */ /* 0x000ee40000300800 */
[----:B------:R-:W4:Y:S02]  /*2cf60*/  LDL.LU R8, [R1+0x388] ;  /* 0x0003880001087983 */ /* 0x000f240000300800 */
[----:B------:R-:W2:Y:S01]  /*2cf70*/  LDL.LU R9, [R1+0x378] ;  /* 0x0003780001097983 */ /* 0x000ea20000300800 */
[----:B------:R-:W2:Y:S04]  /*2cf80*/  LDL.LU R10, [R1+0x368] ;  /* 0x00036800010a7983 */ /* 0x000ea80000300800 */
[----:B-----5:R0:W-:Y:S04]  /*2cf90*/  STS.U16 [R5+0x10d00], R22 ;  /* 0x010d001605007388 */ /* 0x0201e80000000400 */
[----:B0-----:R-:W5:Y:S01]  /*2cfa0*/  LDL.LU R22, [R1+0x358] ;  /* 0x0003580001167983 */ /* 0x001f620000300800 */
        /* <DEDUP_REMOVED lines=8> */
[----:B------:R-:W5:Y:S01]  /*2d030*/  LDL.LU R19, [R1+0x1b8] ;  /* 0x0001b80001137983 */ /* 0x000f620000300800 */
[----:B------:R-:W-:Y:S02]  /*2d040*/  STS.U16 [R5+0x11500], R7 ;  /* 0x0115000705007388 */ /* 0x000fe40000000400 */
[----:B------:R1:W-:Y:S01]  /*2d050*/  STS.U16 [R5+0x11900], R23 ;  /* 0x0119001705007388 */ /* 0x0003e20000000400 */
[----:B0-----:R-:W5:Y:S01]  /*2d060*/  LDL.LU R26, [R1+0x1a8] ;  /* 0x0001a800011a7983 */ /* 0x001f620000300800 */
[----:B-1----:R-:W5:Y:S02]  /*2d070*/  LDL.LU R23, [R1+0x198] ;  /* 0x0001980001177983 */ /* 0x002f640000300800 */
[----:B------:R0:W-:Y:S02]  /*2d080*/  STS.U16 [R5+0x11d00], R14 ;  /* 0x011d000e05007388 */ /* 0x0001e40000000400 */
[----:B------:R1:W-:Y:S01]  /*2d090*/  STS.U16 [R5+0x12100], R28 ;  /* 0x0121001c05007388 */ /* 0x0003e20000000400 */
[----:B------:R1:W-:Y:S01]  /*2d0a0*/  STS.U16 [R5+0x12500], R29 ;  /* 0x0125001d05007388 */ /* 0x0003e20000000400 */
[----:B------:R1:W-:Y:S02]  /*2d0b0*/  STS.U16 [R5+0x12900], R25 ;  /* 0x0129001905007388 */ /* 0x0003e40000000400 */
[----:B------:R1:W-:Y:S02]  /*2d0c0*/  STS.U16 [R5+0x12d00], R21 ;  /* 0x012d001505007388 */ /* 0x0003e40000000400 */
[----:B------:R1:W-:Y:S01]  /*2d0d0*/  STS.U16 [R5+0x13100], R24 ;  /* 0x0131001805007388 */ /* 0x0003e20000000400 */
[----:B0-----:R-:W5:Y:S01]  /*2d0e0*/  LDL.LU R14, [R1+0x78] ;  /* 0x00007800010e7983 */ /* 0x001f620000300800 */
[----:B-1----:R-:W5:Y:S02]  /*2d0f0*/  LDL.LU R28, [R1+0x44] ;  /* 0x00004400011c7983 */ /* 0x002f640000300800 */
[----:B------:R-:W5:Y:S01]  /*2d100*/  LDL.LU R29, [R1+0x38] ;  /* 0x00003800011d7983 */ /* 0x000f620000300800 */
[----:B------:R-:W5:Y:S04]  /*2d110*/  LDL.LU R25, [R1+0x82c] ;  /* 0x00082c0001197983 */ /* 0x000f680000300800 */
[----:B------:R-:W5:Y:S01]  /*2d120*/  LDL.LU R21, [R1+0x81c] ;  /* 0x00081c0001157983 */ /* 0x000f620000300800 */
[----:B------:R-:W5:Y:S02]  /*2d130*/  LDL.LU R24, [R1+0x80c] ;  /* 0x00080c0001187983 */ /* 0x000f640000300800 */
[----:B------:R-:W5:Y:S01]  /*2d140*/  LDL R4, [R1+0xd24] ;  /* 0x000d240001047983 */ /* 0x000f620000100800 */
[----:B---3--:R-:W-:Y:S01]  /*2d150*/  STS.U16 [R5+0x13500], R6 ;  /* 0x0135000605007388 */ /* 0x008fe20000000400 */
[----:B----4-:R-:W-:Y:S02]  /*2d160*/  STS.U16 [R5+0x13900], R8 ;  /* 0x0139000805007388 */ /* 0x010fe40000000400 */
[----:B--2---:R-:W-:Y:S01]  /*2d170*/  STS.U16 [R5+0x13d00], R9 ;  /* 0x013d000905007388 */ /* 0x004fe20000000400 */
[----:B------:R-:W-:Y:S04]  /*2d180*/  STS.U16 [R5+0x14100], R10 ;  /* 0x0141000a05007388 */ /* 0x000fe80000000400 */
[----:B-----5:R0:W-:Y:S01]  /*2d190*/  STS.U16 [R5+0x14500], R22 ;  /* 0x0145001605007388 */ /* 0x0201e20000000400 */
[----:B------:R-:W-:Y:S02]  /*2d1a0*/  STS.U16 [R5+0x14900], R11 ;  /* 0x0149000b05007388 */ /* 0x000fe40000000400 */
[----:B------:R-:W-:Y:S02]  /*2d1b0*/  STS.U16 [R5+0x14d00], R12 ;  /* 0x014d000c05007388 */ /* 0x000fe40000000400 */
[----:B------:R-:W-:Y:S01]  /*2d1c0*/  STS.U16 [R5+0x15100], R13 ;  /* 0x0151000d05007388 */ /* 0x000fe20000000400 */
[----:B------:R-:W-:Y:S01]  /*2d1d0*/  STS.U16 [R5+0x15500], R15 ;  /* 0x0155000f05007388 */ /* 0x000fe20000000400 */
[----:B------:R1:W-:Y:S02]  /*2d1e0*/  STS.U16 [R5+0x15900], R20 ;  /* 0x0159001405007388 */ /* 0x0003e40000000400 */
[----:B------:R-:W-:Y:S02]  /*2d1f0*/  STS.U16 [R5+0x15d00], R16 ;  /* 0x015d001005007388 */ /* 0x000fe40000000400 */
[----:B------:R-:W-:Y:S01]  /*2d200*/  STS.U16 [R5+0x16100], R17 ;  /* 0x0161001105007388 */ /* 0x000fe20000000400 */
[----:B------:R-:W-:Y:S04]  /*2d210*/  STS.U16 [R5+0x16500], R19 ;  /* 0x0165001305007388 */ /* 0x000fe80000000400 */
[----:B0-----:R-:W2:Y:S04]  /*2d220*/  LDL.LU R22, [R1+0x7fc] ;  /* 0x0007fc0001167983 */ /* 0x001ea80000300800 */
[----:B-1----:R-:W3:Y:S04]  /*2d230*/  LDL.LU R20, [R1+0x7ec] ;  /* 0x0007ec0001147983 */ /* 0x002ee80000300800 */
[----:B------:R0:W-:Y:S01]  /*2d240*/  STS.U16 [R5+0x16900], R26 ;  /* 0x0169001a05007388 */ /* 0x0001e20000000400 */
[----:B------:R1:W-:Y:S03]  /*2d250*/  STS.U16 [R5+0x16d00], R23 ;  /* 0x016d001705007388 */ /* 0x0003e60000000400 */
[----:B0-----:R-:W4:Y:S01]  /*2d260*/  LDL.LU R26, [R1+0x7dc] ;  /* 0x0007dc00011a7983 */ /* 0x001f220000300800 */
[----:B-1----:R-:W5:Y:S02]  /*2d270*/  LDL.LU R23, [R1+0x7cc] ;  /* 0x0007cc0001177983 */ /* 0x002f640000300800 */
[----:B------:R-:W5:Y:S02]  /*2d280*/  LDL.LU R16, [R1+0x7bc] ;  /* 0x0007bc0001107983 */ /* 0x000f640000300800 */
[----:B------:R-:W5:Y:S01]  /*2d290*/  LDL.LU R17, [R1+0x7ac] ;  /* 0x0007ac0001117983 */ /* 0x000f620000300800 */
[----:B------:R0:W-:Y:S04]  /*2d2a0*/  STS.U16 [R5+0x17100], R27 ;  /* 0x0171001b05007388 */ /* 0x0001e80000000400 */
[----:B------:R-:W5:Y:S01]  /*2d2b0*/  LDL.LU R19, [R1+0x79c] ;  /* 0x00079c0001137983 */ /* 0x000f620000300800 */
[----:B------:R-:W-:Y:S02]  /*2d2c0*/  STS.U16 [R5+0x17500], R14 ;  /* 0x0175000e05007388 */ /* 0x000fe40000000400 */
[----:B------:R-:W-:Y:S02]  /*2d2d0*/  STS.U16 [R5+0x17900], R28 ;  /* 0x0179001c05007388 */ /* 0x000fe40000000400 */
[----:B------:R-:W-:Y:S01]  /*2d2e0*/  STS.U16 [R5+0x17d00], R29 ;  /* 0x017d001d05007388 */ /* 0x000fe20000000400 */
[----:B0-----:R-:W5:Y:S01]  /*2d2f0*/  LDL.LU R27, [R1+0x78c] ;  /* 0x00078c00011b7983 */ /* 0x001f620000300800 */
[----:B------:R-:W5:Y:S02]  /*2d300*/  LDL.LU R7, [R1+0x77c] ;  /* 0x00077c0001077983 */ /* 0x000f640000300800 */
[----:B------:R-:W5:Y:S02]  /*2d310*/  LDL.LU R6, [R1+0x76c] ;  /* 0x00076c0001067983 */ /* 0x000f640000300800 */
[----:B------:R-:W5:Y:S01]  /*2d320*/  LDL.LU R8, [R1+0x3b4] ;  /* 0x0003b40001087983 */ /* 0x000f620000300800 */
[----:B------:R-:W5:Y:S04]  /*2d330*/  LDL.LU R9, [R1+0x384] ;  /* 0x0003840001097983 */ /* 0x000f680000300800 */
[----:B------:R0:W-:Y:S01]  /*2d340*/  STS.U16 [R4+0x10200], R25 ;  /* 0x0102001904007388 */ /* 0x0001e20000000400 */
[----:B------:R-:W5:Y:S03]  /*2d350*/  LDL.LU R10, [R1+0x374] ;  /* 0x00037400010a7983 */ /* 0x000f660000300800 */
[----:B0-----:R-:W5:Y:S01]  /*2d360*/  LDL.LU R25, [R1+0x364] ;  /* 0x0003640001197983 */ /* 0x001f620000300800 */
[----:B------:R-:W5:Y:S02]  /*2d370*/  LDL.LU R11, [R1+0x354] ;  /* 0x00035400010b7983 */ /* 0x000f640000300800 */
[----:B------:R-:W5:Y:S02]  /*2d380*/  LDL.LU R12, [R1+0x334] ;  /* 0x00033400010c7983 */ /* 0x000f640000300800 */
[----:B------:R-:W5:Y:S01]  /*2d390*/  LDL.LU R13, [R1+0x324] ;  /* 0x00032400010d7983 */ /* 0x000f620000300800 */
[----:B------:R-:W5:Y:S04]  /*2d3a0*/  LDL.LU R15, [R1+0x314] ;  /* 0x00031400010f7983 */ /* 0x000f680000300800 */
[----:B------:R0:W-:Y:S01]  /*2d3b0*/  STS.U16 [R4+0x10600], R21 ;  /* 0x0106001504007388 */ /* 0x0001e20000000400 */
[----:B------:R-:W5:Y:S02]  /*2d3c0*/  LDL.LU R28, [R1+0x304] ;  /* 0x00030400011c7983 */ /* 0x000f640000300800 */
[----:B------:R1:W-:Y:S02]  /*2d3d0*/  STS.U16 [R4+0x10a00], R24 ;  /* 0x010a001804007388 */ /* 0x0003e40000000400 */
[----:B------:R-:W5:Y:S01]  /*2d3e0*/  LDL.LU R29, [R1+0x2f4] ;  /* 0x0002f400011d7983 */ /* 0x000f620000300800 */
[----:B0-----:R-:W5:Y:S01]  /*2d3f0*/  LDL.LU R21, [R1+0x2d4] ;  /* 0x0002d40001157983 */ /* 0x001f620000300800 */
[----:B-1----:R-:W5:Y:S03]  /*2d400*/  LDL.LU R24, [R1+0x274] ;  /* 0x0002740001187983 */ /* 0x002f660000300800 */
[----:B--2---:R0:W-:Y:S04]  /*2d410*/  STS.U16 [R4+0x10e00], R22 ;  /* 0x010e001604007388 */ /* 0x0041e80000000400 */
[----:B---3--:R-:W-:Y:S04]  /*2d420*/  STS.U16 [R4+0x11200], R20 ;  /* 0x0112001404007388 */ /* 0x008fe80000000400 */
[----:B0-----:R-:W2:Y:S04]  /*2d430*/  LDL.LU R22, [R1+0x1b4] ;  /* 0x0001b40001167983 */ /* 0x001ea80000300800 */
[----:B----4-:R0:W-:Y:S01]  /*2d440*/  STS.U16 [R4+0x11600], R26 ;  /* 0x0116001a04007388 */ /* 0x0101e20000000400 */
[----:B-----5:R1:W-:Y:S03]  /*2d450*/  STS.U16 [R4+0x11a00], R23 ;  /* 0x011a001704007388 */ /* 0x0203e60000000400 */
[----:B------:R3:W-:Y:S01]  /*2d460*/  STS.U16 [R4+0x11e00], R16 ;  /* 0x011e001004007388 */ /* 0x0007e20000000400 */
[----:B------:R4:W-:Y:S03]  /*2d470*/  STS.U16 [R4+0x12200], R17 ;  /* 0x0122001104007388 */ /* 0x0009e60000000400 */
[----:B0-----:R-:W5:Y:S04]  /*2d480*/  LDL.LU R26, [R1+0x1a4] ;  /* 0x0001a400011a7983 */ /* 0x001f680000300800 */
[----:B-1----:R-:W5:Y:S01]  /*2d490*/  LDL.LU R23, [R1+0x194] ;  /* 0x0001940001177983 */ /* 0x002f620000300800 */
[----:B------:R-:W5:Y:S02]  /*2d4a0*/  LDL.LU R14, [R1+0x84] ;  /* 0x00008400010e7983 */ /* 0x000f640000300800 */
[----:B------:R-:W5:Y:S01]  /*2d4b0*/  LDL.LU R20, [R1+0x4c] ;  /* 0x00004c0001147983 */ /* 0x000f620000300800 */
[----:B---3--:R-:W3:Y:S01]  /*2d4c0*/  LDL.LU R16, [R1+0x40] ;  /* 0x0000400001107983 */ /* 0x008ee20000300800 */
[----:B----4-:R-:W4:Y:S03]  /*2d4d0*/  LDL.LU R17, [R1+0x34] ;  /* 0x0000340001117983 */ /* 0x010f260000300800 */
[----:B------:R0:W-:Y:S01]  /*2d4e0*/  STS.U16 [R4+0x12600], R19 ;  /* 0x0126001304007388 */ /* 0x0001e20000000400 */
[----:B------:R1:W-:Y:S02]  /*2d4f0*/  STS.U16 [R4+0x12a00], R27 ;  /* 0x012a001b04007388 */ /* 0x0003e40000000400 */
[----:B------:R-:W-:Y:S02]  /*2d500*/  STS.U16 [R4+0x12e00], R7 ;  /* 0x012e000704007388 */ /* 0x000fe40000000400 */
[----:B------:R-:W-:Y:S01]  /*2d510*/  STS.U16 [R4+0x13200], R6 ;  /* 0x0132000604007388 */ /* 0x000fe20000000400 */
[----:B------:R-:W-:Y:S01]  /*2d520*/  STS.U16 [R4+0x13600], R8 ;  /* 0x0136000804007388 */ /* 0x000fe20000000400 */
[----:B------:R-:W-:Y:S02]  /*2d530*/  STS.U16 [R4+0x13a00], R9 ;  /* 0x013a000904007388 */ /* 0x000fe40000000400 */
[----:B------:R-:W-:Y:S01]  /*2d540*/  STS.U16 [R4+0x13e00], R10 ;  /* 0x013e000a04007388 */ /* 0x000fe20000000400 */
[----:B0-----:R-:W4:Y:S01]  /*2d550*/  LDL.LU R19, [R1+0x828] ;  /* 0x0008280001137983 */ /* 0x001f220000300800 */
[----:B-1----:R-:W4:Y:S03]  /*2d560*/  LDL.LU R27, [R1+0x818] ;  /* 0x00081800011b7983 */ /* 0x002f260000300800 */
[----:B------:R0:W-:Y:S04]  /*2d570*/  STS.U16 [R4+0x14200], R25 ;  /* 0x0142001904007388 */ /* 0x0001e80000000400 */
[----:B0-----:R-:W4:Y:S01]  /*2d580*/  LDL R25, [R1+0xd20] ;  /* 0x000d200001197983 */ /* 0x001f220000100800 */
[----:B------:R-:W-:Y:S02]  /*2d590*/  STS.U16 [R4+0x14600], R11 ;  /* 0x0146000b04007388 */ /* 0x000fe40000000400 */
[----:B------:R-:W-:Y:S02]  /*2d5a0*/  STS.U16 [R4+0x14a00], R12 ;  /* 0x014a000c04007388 */ /* 0x000fe40000000400 */
[----:B------:R-:W-:Y:S01]  /*2d5b0*/  STS.U16 [R4+0x14e00], R13 ;  /* 0x014e000d04007388 */ /* 0x000fe20000000400 */
[----:B------:R-:W-:Y:S01]  /*2d5c0*/  STS.U16 [R4+0x15200], R15 ;  /* 0x0152000f04007388 */ /* 0x000fe20000000400 */
[----:B------:R0:W-:Y:S02]  /*2d5d0*/  STS.U16 [R4+0x15600], R28 ;  /* 0x0156001c04007388 */ /* 0x0001e40000000400 */
[----:B------:R1:W-:Y:S02]  /*2d5e0*/  STS.U16 [R4+0x15a00], R29 ;  /* 0x015a001d04007388 */ /* 0x0003e40000000400 */
[----:B------:R-:W-:Y:S01]  /*2d5f0*/  STS.U16 [R4+0x15e00], R21 ;  /* 0x015e001504007388 */ /* 0x000fe20000000400 */
[----:B------:R-:W-:Y:S04]  /*2d600*/  STS.U16 [R4+0x16200], R24 ;  /* 0x0162001804007388 */ /* 0x000fe80000000400 */
[----:B0-----:R-:W4:Y:S01]  /*2d610*/  LDL.LU R28, [R1+0x808] ;  /* 0x00080800011c7983 */ /* 0x001f220000300800 */
[----:B-1----:R-:W4:Y:S03]  /*2d620*/  LDL.LU R29, [R1+0x7f8] ;  /* 0x0007f800011d7983 */ /* 0x002f260000300800 */
[----:B--2---:R-:W-:Y:S04]  /*2d630*/  STS.U16 [R4+0x16600], R22 ;  /* 0x0166001604007388 */ /* 0x004fe80000000400 */
[----:B-----5:R0:W-:Y:S01]  /*2d640*/  STS.U16 [R4+0x16a00], R26 ;  /* 0x016a001a04007388 */ /* 0x0201e20000000400 */
[----:B------:R1:W-:Y:S02]  /*2d650*/  STS.U16 [R4+0x16e00], R23 ;  /* 0x016e001704007388 */ /* 0x0003e40000000400 */
[----:B------:R-:W-:Y:S02]  /*2d660*/  STS.U16 [R4+0x17200], R14 ;  /* 0x0172000e04007388 */ /* 0x000fe40000000400 */
[----:B------:R-:W-:Y:S01]  /*2d670*/  STS.U16 [R4+0x17600], R20 ;  /* 0x0176001404007388 */ /* 0x000fe20000000400 */
[----:B---3--:R-:W-:Y:S04]  /*2d680*/  STS.U16 [R4+0x17a00], R16 ;  /* 0x017a001004007388 */ /* 0x008fe80000000400 */
[----:B0-----:R-:W2:Y:S01]  /*2d690*/  LDL.LU R26, [R1+0x7e8] ;  /* 0x0007e800011a7983 */ /* 0x001ea20000300800 */
[----:B------:R-:W3:Y:S02]  /*2d6a0*/  LDL.LU R21, [R1+0x7d8] ;  /* 0x0007d80001157983 */ /* 0x000ee40000300800 */
[----:B------:R-:W5:Y:S02]  /*2d6b0*/  LDL.LU R24, [R1+0x7c8] ;  /* 0x0007c80001187983 */ /* 0x000f640000300800 */
[----:B------:R-:W5:Y:S01]  /*2d6c0*/  LDL.LU R22, [R1+0x7b8] ;  /* 0x0007b80001167983 */ /* 0x000f620000300800 */
[----:B-1----:R-:W5:Y:S04]  /*2d6d0*/  LDL.LU R23, [R1+0x7a8] ;  /* 0x0007a80001177983 */ /* 0x002f680000300800 */
[----:B----4-:R0:W-:Y:S04]  /*2d6e0*/  STS.U16 [R4+0x17e00], R17 ;  /* 0x017e001104007388 */ /* 0x0101e80000000400 */
        /* <DEDUP_REMOVED lines=8> */
[----:B------:R-:W5:Y:S01]  /*2d770*/  LDL.LU R12, [R1+0x350] ;  /* 0x00035000010c7983 */ /* 0x000f620000300800 */
[----:B------:R-:W5:Y:S02]  /*2d780*/  LDL.LU R13, [R1+0x330] ;  /* 0x00033000010d7983 */ /* 0x000f640000300800 */
[----:B------:R-:W5:Y:S02]  /*2d790*/  LDL.LU R15, [R1+0x320] ;  /* 0x00032000010f7983 */ /* 0x000f640000300800 */
[----:B------:R-:W5:Y:S01]  /*2d7a0*/  LDL.LU R14, [R1+0x310] ;  /* 0x00031000010e7983 */ /* 0x000f620000300800 */
[----:B------:R-:W5:Y:S04]  /*2d7b0*/  LDL.LU R20, [R1+0x300] ;  /* 0x0003000001147983 */ /* 0x000f680000300800 */
[----:B------:R-:W-:Y:S01]  /*2d7c0*/  STS.U16 [R25+0x10300], R19 ;  /* 0x0103001319007388 */ /* 0x000fe20000000400 */
[----:B------:R-:W5:Y:S02]  /*2d7d0*/  LDL.LU R16, [R1+0x2f0] ;  /* 0x0002f00001107983 */ /* 0x000f640000300800 */
[----:B------:R0:W-:Y:S02]  /*2d7e0*/  STS.U16 [R25+0x10700], R27 ;  /* 0x0107001b19007388 */ /* 0x0001e40000000400 */
[----:B------:R-:W5:Y:S01]  /*2d7f0*/  LDL.LU R17, [R1+0x2d0] ;  /* 0x0002d00001117983 */ /* 0x000f620000300800 */
[----:B0-----:R-:W5:Y:S04]  /*2d800*/  LDL.LU R27, [R1+0x270] ;  /* 0x00027000011b7983 */ /* 0x001f680000300800 */
[----:B------:R-:W-:Y:S01]  /*2d810*/  STS.U16 [R25+0x10b00], R28 ;  /* 0x010b001c19007388 */ /* 0x000fe20000000400 */
[----:B------:R-:W-:Y:S02]  /*2d820*/  STS.U16 [R25+0x10f00], R29 ;  /* 0x010f001d19007388 */ /* 0x000fe40000000400 */
[----:B------:R-:W5:Y:S01]  /*2d830*/  LDL.LU R19, [R1+0x1a0] ;  /* 0x0001a00001137983 */ /* 0x000f620000300800 */
[----:B--2---:R0:W-:Y:S01]  /*2d840*/  STS.U16 [R25+0x11300], R26 ;  /* 0x0113001a19007388 */ /* 0x0041e20000000400 */
[----:B---3--:R1:W-:Y:S02]  /*2d850*/  STS.U16 [R25+0x11700], R21 ;  /* 0x0117001519007388 */ /* 0x0083e40000000400 */
[----:B-----5:R2:W-:Y:S01]  /*2d860*/  STS.U16 [R25+0x11b00], R24 ;  /* 0x011b001819007388 */ /* 0x0205e20000000400 */
[----:B------:R3:W-:Y:S04]  /*2d870*/  STS.U16 [R25+0x11f00], R22 ;  /* 0x011f001619007388 */ /* 0x0007e80000000400 */
[----:B------:R5:W-:Y:S04]  /*2d880*/  STS.U16 [R25+0x12300], R23 ;  /* 0x0123001719007388 */ /* 0x000be80000000400 */
[----:B0-----:R-:W4:Y:S01]  /*2d890*/  LDL.LU R26, [R1+0x190] ;  /* 0x00019000011a7983 */ /* 0x001f220000300800 */
[----:B------:R-:W4:Y:S02]  /*2d8a0*/  LDL.LU R28, [R1+0x48] ;  /* 0x00004800011c7983 */ /* 0x000f240000300800 */
[----:B------:R-:W4:Y:S02]  /*2d8b0*/  LDL.LU R29, [R1+0x3c] ;  /* 0x00003c00011d7983 */ /* 0x000f240000300800 */
[----:B-1----:R-:W4:Y:S01]  /*2d8c0*/  LDL.LU R21, [R1+0x30] ;  /* 0x0000300001157983 */ /* 0x002f220000300800 */
[----:B--2---:R-:W2:Y:S01]  /*2d8d0*/  LDL.LU R24, [R1+0x28] ;  /* 0x0000280001187983 */ /* 0x004ea20000300800 */
[----:B---3--:R-:W3:Y:S02]  /*2d8e0*/  LDL.LU R22, [R1+0x24] ;  /* 0x0000240001167983 */ /* 0x008ee40000300800 */
[----:B-----5:R-:W5:Y:S01]  /*2d8f0*/  LDL.LU R23, [R1+0x18] ;  /* 0x0000180001177983 */ /* 0x020f620000300800 */
[----:B------:R0:W-:Y:S01]  /*2d900*/  STS.U16 [R25+0x12700], R4 ;  /* 0x0127000419007388 */ /* 0x0001e20000000400 */
[----:B------:R1:W-:Y:S02]  /*2d910*/  STS.U16 [R25+0x12b00], R5 ;  /* 0x012b000519007388 */ /* 0x0003e40000000400 */
[----:B------:R1:W-:Y:S02]  /*2d920*/  STS.U16 [R25+0x12f00], R7 ;  /* 0x012f000719007388 */ /* 0x0003e40000000400 */
[----:B------:R1:W-:Y:S01]  /*2d930*/  STS.U16 [R25+0x13300], R6 ;  /* 0x0133000619007388 */ /* 0x0003e20000000400 */
[----:B------:R1:W-:Y:S01]  /*2d940*/  STS.U16 [R25+0x13700], R8 ;  /* 0x0137000819007388 */ /* 0x0003e20000000400 */
[----:B------:R1:W-:Y:S03]  /*2d950*/  STS.U16 [R25+0x13b00], R9 ;  /* 0x013b000919007388 */ /* 0x0003e60000000400 */
[----:B0-----:R-:W2:Y:S01]  /*2d960*/  LDL.LU R4, [R1+0x2140] ;  /* 0x0021400001047983 */ /* 0x001ea20000300800 */
[----:B-1----:R-:W2:Y:S03]  /*2d970*/  LDL.LU R5, [R1+0x213c] ;  /* 0x00213c0001057983 */ /* 0x002ea60000300800 */
[----:B------:R-:W2:Y:S01]  /*2d980*/  LDL.LU R7, [R1+0x2138] ;  /* 0x0021380001077983 */ /* 0x000ea20000300800 */
[----:B------:R-:W2:Y:S03]  /*2d990*/  LDL.LU R6, [R1+0x2134] ;  /* 0x0021340001067983 */ /* 0x000ea60000300800 */
[----:B------:R-:W2:Y:S01]  /*2d9a0*/  LDL.LU R8, [R1+0x2130] ;  /* 0x0021300001087983 */ /* 0x000ea20000300800 */
[----:B------:R-:W2:Y:S03]  /*2d9b0*/  LDL.LU R9, [R1+0x212c] ;  /* 0x00212c0001097983 */ /* 0x000ea60000300800 */
        /* <DEDUP_REMOVED lines=16> */
[----:B0-----:R-:W2:Y:S01]  /*2dac0*/  LDL.LU R20, [R1+0x2110] ;  /* 0x0021100001147983 */ /* 0x001ea20000300800 */
[----:B-1----:R-:W2:Y:S02]  /*2dad0*/  LDL.LU R16, [R1+0x210c] ;  /* 0x00210c0001107983 */ /* 0x002ea40000300800 */
[----:B------:R-:W2:Y:S02]  /*2dae0*/  LDL.LU R17, [R1+0x2108] ;  /* 0x0021080001117983 */ /* 0x000ea40000300800 */
[----:B------:R-:W2:Y:S02]  /*2daf0*/  LDL.LU R27, [R1+0x2104] ;  /* 0x00210400011b7983 */ /* 0x000ea40000300800 */
[----:B--2---:R-:W-:Y:S01]  /*2db00*/  STS.U16 [R25+0x16700], R27 ;  /* 0x0167001b19007388 */ /* 0x004fe20000000400 */
[----:B------:R0:W-:Y:S02]  /*2db10*/  STS.U16 [R25+0x16b00], R19 ;  /* 0x016b001319007388 */ /* 0x0001e40000000400 */
[----:B----4-:R1:W-:Y:S01]  /*2db20*/  STS.U16 [R25+0x16f00], R26 ;  /* 0x016f001a19007388 */ /* 0x0103e20000000400 */
[----:B0-----:R-:W2:Y:S01]  /*2db30*/  LDL.LU R19, [R1+0x2100] ;  /* 0x0021000001137983 */ /* 0x001ea20000300800 */
[----:B-1----:R-:W4:Y:S01]  /*2db40*/  LDL.LU R26, [R1+0x20fc] ;  /* 0x0020fc00011a7983 */ /* 0x002f220000300800 */
[C---:B------:R-:W-:Y:S01]  /*2db50*/  LOP3.LUT R27, R20.reuse, 0x60, RZ, 0xc0, !PT ;  /* 0x00000060141b7812 */ /* 0x040fe200078ec0ff */
[----:B------:R-:W-:-:S03]  /*2db60*/  SHF.L.U32 R20, R20, 0x2, RZ ;  /* 0x0000000214147819 */ /* 0x000fc600000006ff */
[----:B------:R-:W-:Y:S01]  /*2db70*/  SHF.R.U32.HI R27, RZ, 0x1, R27 ;  /* 0x00000001ff1b7819 */ /* 0x000fe2000001161b */
[----:B----4-:R0:W-:Y:S01]  /*2db80*/  STS.U16 [R25+0x17300], R26 ;  /* 0x0173001a19007388 */ /* 0x0101e20000000400 */
[----:B------:R1:W-:Y:S01]  /*2db90*/  STS.U16 [R25+0x17700], R28 ;  /* 0x0177001c19007388 */ /* 0x0003e20000000400 */
[----:B0-----:R-:W-:-:S04]  /*2dba0*/  LOP3.LUT R26, R20, 0x7c, RZ, 0xc0, !PT ;  /* 0x0000007c141a7812 */ /* 0x001fc800078ec0ff */
[----:B------:R-:W-:Y:S01]  /*2dbb0*/  LEA R26, R18, R26, 0x5 ;  /* 0x0000001a121a7211 */ /* 0x000fe200078e28ff */
[----:B------:R0:W-:Y:S04]  /*2dbc0*/  STS.U16 [R25+0x17b00], R29 ;  /* 0x017b001d19007388 */ /* 0x0001e80000000400 */
[----:B------:R-:W4:Y:S01]  /*2dbd0*/  LDL.LU R18, [R1+0x20f8] ;  /* 0x0020f80001127983 */ /* 0x000f220000300800 */
[----:B-1----:R-:W2:Y:S01]  /*2dbe0*/  LDL.LU R28, [R1+0x20f4] ;  /* 0x0020f400011c7983 */ /* 0x002ea20000300800 */
[----:B------:R-:W-:Y:S01]  /*2dbf0*/  LOP3.LUT R26, R26, R27, RZ, 0x3c, !PT ;  /* 0x0000001b1a1a7212 */ /* 0x000fe200078e3cff */
[----:B------:R1:W-:Y:S04]  /*2dc00*/  STS.U16 [R25+0x17f00], R21 ;  /* 0x017f001519007388 */ /* 0x0003e80000000400 */
[----:B------:R1:W-:Y:S04]  /*2dc10*/  STS [R26+0x18000], R24 ;  /* 0x018000181a007388 */ /* 0x0003e80000000800 */
[----:B0-----:R-:W2:Y:S01]  /*2dc20*/  LDL.LU R29, [R1+0x20f0] ;  /* 0x0020f000011d7983 */ /* 0x001ea20000300800 */
[----:B---3--:R0:W-:Y:S02]  /*2dc30*/  STS [R26+0x18400], R22 ;  /* 0x018400161a007388 */ /* 0x0081e40000000800 */
[----:B-----5:R3:W-:Y:S01]  /*2dc40*/  STS [R26+0x18800], R23 ;  /* 0x018800171a007388 */ /* 0x0207e20000000800 */
[----:B-1----:R-:W5:Y:S01]  /*2dc50*/  LDL.LU R25, [R1+0x20ec] ;  /* 0x0020ec0001197983 */ /* 0x002f620000300800 */
[----:B------:R-:W2:Y:S03]  /*2dc60*/  LDL.LU R21, [R1+0x20e8] ;  /* 0x0020e80001157983 */ /* 0x000ea60000300800 */
[----:B------:R-:W2:Y:S01]  /*2dc70*/  LDL.LU R24, [R1+0x20e4] ;  /* 0x0020e40001187983 */ /* 0x000ea20000300800 */
[----:B0-----:R-:W2:Y:S02]  /*2dc80*/  LDL.LU R22, [R1+0x20e0] ;  /* 0x0020e00001167983 */ /* 0x001ea40000300800 */
[----:B---3--:R-:W3:Y:S01]  /*2dc90*/  LDL.LU R23, [R1+0x20dc] ;  /* 0x0020dc0001177983 */ /* 0x008ee20000300800 */
[----:B------:R-:W-:Y:S01]  /*2dca0*/  LOP3.LUT R20, R20, 0x7c, RZ, 0xc0, !PT ;  /* 0x0000007c14147812 */ /* 0x000fe200078ec0ff */
[----:B---3--:R0:W-:Y:S01]  /*2dcb0*/  STS [R26+0x18c00], R23 ;  /* 0x018c00171a007388 */ /* 0x0081e20000000800 */
[----:B--2---:R1:W-:Y:S02]  /*2dcc0*/  STS [R26+0x19000], R24 ;  /* 0x019000181a007388 */ /* 0x0043e40000000800 */
[----:B-----5:R2:W-:Y:S01]  /*2dcd0*/  STS [R26+0x19400], R25 ;  /* 0x019400191a007388 */ /* 0x0205e20000000800 */
[----:B0-----:R-:W3:Y:S01]  /*2dce0*/  LDL.LU R23, [R1+0x20d8] ;  /* 0x0020d80001177983 */ /* 0x001ee20000300800 */
[----:B-1----:R-:W5:Y:S02]  /*2dcf0*/  LDL.LU R24, [R1+0x20d4] ;  /* 0x0020d40001187983 */ /* 0x002f640000300800 */
[----:B--2---:R-:W2:Y:S02]  /*2dd00*/  LDL.LU R25, [R1+0x20d0] ;  /* 0x0020d00001197983 */ /* 0x004ea40000300800 */
[----:B------:R0:W-:Y:S02]  /*2dd10*/  STS [R26+0x19800], R28 ;  /* 0x0198001c1a007388 */ /* 0x0001e40000000800 */
[----:B0-----:R-:W0:Y:S04]  /*2dd20*/  S2R R28, SR_TID.X ;  /* 0x00000000001c7919 */ /* 0x001e280000002100 */
[----:B------:R-:W-:Y:S01]  /*2dd30*/  STS [R26+0x19c00], R19 ;  /* 0x019c00131a007388 */ /* 0x000fe20000000800 */
[----:B------:R-:W-:Y:S02]  /*2dd40*/  STS [R26+0x1a000], R16 ;  /* 0x01a000101a007388 */ /* 0x000fe40000000800 */
[----:B------:R-:W-:Y:S02]  /*2dd50*/  STS [R26+0x1a400], R15 ;  /* 0x01a4000f1a007388 */ /* 0x000fe40000000800 */
[----:B------:R-:W-:Y:S01]  /*2dd60*/  STS [R26+0x1a800], R12 ;  /* 0x01a8000c1a007388 */ /* 0x000fe20000000800 */
[----:B------:R-:W-:Y:S01]  /*2dd70*/  STS [R26+0x1ac00], R10 ;  /* 0x01ac000a1a007388 */ /* 0x000fe20000000800 */
[----:B------:R-:W-:Y:S02]  /*2dd80*/  STS [R26+0x1b000], R8 ;  /* 0x01b000081a007388 */ /* 0x000fe40000000800 */
[----:B------:R-:W-:Y:S02]  /*2dd90*/  STS [R26+0x1b400], R7 ;  /* 0x01b400071a007388 */ /* 0x000fe40000000800 */
[----:B------:R-:W-:Y:S01]  /*2dda0*/  STS [R26+0x1b800], R4 ;  /* 0x01b800041a007388 */ /* 0x000fe20000000800 */
[----:B------:R1:W-:Y:S01]  /*2ddb0*/  STS [R26+0x1bc00], R3 ;  /* 0x01bc00031a007388 */ /* 0x0003e20000000800 */
[----:B0-----:R-:W-:-:S04]  /*2ddc0*/  LOP3.LUT R28, R28, 0x1c, RZ, 0xc0, !PT ;  /* 0x0000001c1c1c7812 */ /* 0x001fc800078ec0ff */
[----:B------:R-:W-:-:S04]  /*2ddd0*/  LEA R20, R28, R20, 0x5 ;  /* 0x000000141c147211 */ /* 0x000fc800078e28ff */
[----:B------:R-:W-:Y:S01]  /*2dde0*/  LOP3.LUT R20, R20, R27, RZ, 0x3c, !PT ;  /* 0x0000001b14147212 */ /* 0x000fe200078e3cff */
[----:B-1----:R-:W0:Y:S03]  /*2ddf0*/  S2R R26, SR_TID.X ;  /* 0x00000000001a7919 */ /* 0x002e260000002100 */
[----:B------:R-:W-:Y:S02]  /*2de00*/  LOP3.LUT R20, R20, 0x40, RZ, 0x3c, !PT ;  /* 0x0000004014147812 */ /* 0x000fe400078e3cff */
[----:B0-----:R-:W-:-:S04]  /*2de10*/  LOP3.LUT R27, R26, 0x7, RZ, 0xc0, !PT ;  /* 0x000000071a1b7812 */ /* 0x001fc800078ec0ff */
[C---:B------:R-:W-:Y:S02]  /*2de20*/  SHF.L.U32 R3, R27.reuse, 0x4, RZ ;  /* 0x000000041b037819 */ /* 0x040fe400000006ff */
[----:B------:R-:W-:Y:S01]  /*2de30*/  SHF.L.U32 R15, R27, 0x4, RZ ;  /* 0x000000041b0f7819 */ /* 0x000fe200000006ff */
[----:B--2---:R0:W-:Y:S04]  /*2de40*/  STS [R20+0x18000], R25 ;  /* 0x0180001914007388 */ /* 0x0041e80000000800 */
[----:B0-----:R-:W0:Y:S01]  /*2de50*/  S2R R25, SR_TID.X ;  /* 0x0000000000197919 */ /* 0x001e220000002100 */
[----:B-----5:R-:W-:Y:S02]  /*2de60*/  STS [R20+0x18400], R24 ;  /* 0x0184001814007388 */ /* 0x020fe40000000800 */
[----:B---3--:R-:W-:Y:S02]  /*2de70*/  STS [R20+0x18800], R23 ;  /* 0x0188001714007388 */ /* 0x008fe40000000800 */
[----:B------:R-:W-:Y:S01]  /*2de80*/  STS [R20+0x18c00], R22 ;  /* 0x018c001614007388 */ /* 0x000fe20000000800 */
[----:B------:R-:W-:Y:S01]  /*2de90*/  STS [R20+0x19000], R21 ;  /* 0x0190001514007388 */ /* 0x000fe20000000800 */
[----:B------:R-:W-:Y:S02]  /*2dea0*/  STS [R20+0x19400], R29 ;  /* 0x0194001d14007388 */ /* 0x000fe40000000800 */
[----:B----4-:R-:W-:Y:S02]  /*2deb0*/  STS [R20+0x19800], R18 ;  /* 0x0198001214007388 */ /* 0x010fe40000000800 */
[----:B------:R-:W-:Y:S01]  /*2dec0*/  STS [R20+0x19c00], R17 ;  /* 0x019c001114007388 */ /* 0x000fe20000000800 */
[----:B------:R-:W-:Y:S01]  /*2ded0*/  STS [R20+0x1a000], R14 ;  /* 0x01a0000e14007388 */ /* 0x000fe20000000800 */
[----:B------:R-:W-:Y:S02]  /*2dee0*/  STS [R20+0x1a400], R13 ;  /* 0x01a4000d14007388 */ /* 0x000fe40000000800 */
[----:B------:R-:W-:Y:S02]  /*2def0*/  STS [R20+0x1a800], R11 ;  /* 0x01a8000b14007388 */ /* 0x000fe40000000800 */
[----:B------:R-:W-:Y:S01]  /*2df00*/  STS [R20+0x1ac00], R9 ;  /* 0x01ac000914007388 */ /* 0x000fe20000000800 */
[----:B------:R-:W-:Y:S01]  /*2df10*/  STS [R20+0x1b000], R6 ;  /* 0x01b0000614007388 */ /* 0x000fe20000000800 */
[----:B------:R-:W-:Y:S02]  /*2df20*/  STS [R20+0x1b400], R5 ;  /* 0x01b4000514007388 */ /* 0x000fe40000000800 */
[----:B------:R-:W-:Y:S02]  /*2df30*/  STS [R20+0x1b800], R2 ;  /* 0x01b8000214007388 */ /* 0x000fe40000000800 */
[----:B------:R-:W-:Y:S02]  /*2df40*/  STS [R20+0x1bc00], R0 ;  /* 0x01bc000014007388 */ /* 0x000fe40000000800 */
[----:B0-----:R-:W-:-:S05]  /*2df50*/  IMAD.SHL.U32 R25, R25, 0x80, RZ ;  /* 0x0000008019197824 */ /* 0x001fca00078e00ff */
[----:B------:R-:W-:Y:S01]  /*2df60*/  LOP3.LUT R3, R3, 0x780, R25, 0xf8, !PT ;  /* 0x0000078003037812 */ /* 0x000fe200078ef819 */
[----:B------:R-:W-:-:S03]  /*2df70*/  SHF.L.U32 R25, R26, 0x1, RZ ;  /* 0x000000011a197819 */ /* 0x000fc600000006ff */
[----:B------:R-:W-:Y:S01]  /*2df80*/  LOP3.LUT R3, R3, 0x10, R26, 0x78, !PT ;  /* 0x0000001003037812 */ /* 0x000fe200078e781a */
[----:B------:R-:W-:Y:S01]  /*2df90*/  BAR.SYNC.DEFER_BLOCKING 0x0 ;  /* 0x0000000000007b1d */ /* 0x000fe20000010000 */
[----:B------:R-:W-:Y:S02]  /*2dfa0*/  LOP3.LUT R26, R26, 0x60, RZ, 0xc0, !PT ;  /* 0x000000601a1a7812 */ /* 0x000fe400078ec0ff */
[----:B------:R-:W-:-:S03]  /*2dfb0*/  LOP3.LUT R15, R15, 0x30, R25, 0x78, !PT ;  /* 0x000000300f0f7812 */ /* 0x000fc600078e7819 */
[----:B------:R-:W-:-:S05]  /*2dfc0*/  IMAD R12, R27, 0x4, R26 ;  /* 0x000000041b0c7824 */ /* 0x000fca00078e021a */
[----:B------:R-:W-:-:S05]  /*2dfd0*/  LEA R12, R12, R15, 0x5 ;  /* 0x0000000f0c0c7211 */ /* 0x000fca00078e28ff */
[----:B------:R-:W0:Y:S04]  /*2dfe0*/  LDSM.16.M88.4 R4, [R12+0x10000] ;  /* 0x010000000c04783b */ /* 0x000e280000000200 */
[----:B------:R-:W-:Y:S04]  /*2dff0*/  LDSM.16.M88.4 R16, [R12+0x14000] ;  /* 0x014000000c10783b */ /* 0x000fe80000000200 */
[----:B------:R-:W-:Y:S04]  /*2e000*/  LDSM.16.M88.4 R24, [R12+0x11000] ;  /* 0x011000000c18783b */ /* 0x000fe80000000200 */
[----:B------:R-:W-:Y:S04]  /*2e010*/  LDSM.16.M88.4 R20, [R12+0x12000] ;  /* 0x012000000c14783b */ /* 0x000fe80000000200 */
[----:B------:R-:W-:Y:S04]  /*2e020*/  LDSM.16.M88.4 R8, [R3+0x18000] ;  /* 0x018000000308783b */ /* 0x000fe80000000200 */
[----:B0-----:R-:W-:Y:S01]  /*2e030*/  STL.64 [R1+0x20], R4 ;  /* 0x0000200401007387 */ /* 0x001fe20000100a00 */
[----:B------:R-:W-:Y:S02]  /*2e040*/  STL.64 [R1+0x28], R6 ;  /* 0x0000280601007387 */ /* 0x000fe40000100a00 */
[----:B------:R-:W0:Y:S02]  /*2e050*/  LDSM.16.M88.4 R4, [R12+0x13000] ;  /* 0x013000000c04783b */ /* 0x000e240000000200 */
[----:B0-----:R-:W-:Y:S02]  /*2e060*/  STL.64 [R1+0x20b8], R6 ;  /* 0x0020b80601007387 */ /* 0x001fe40000100a00 */
[----:B------:R0:W-:Y:S02]  /*2e070*/  STL.64 [R1+0x20b0], R4 ;  /* 0x0020b00401007387 */ /* 0x0001e40000100a00 */
[----:B0-----:R-:W2:Y:S01]  /*2e080*/  LDL.LU R4, [R1+0x50] ;  /* 0x0000500001047983 */ /* 0x001ea20000300800 */
[----:B------:R-:W2:Y:S02]  /*2e090*/  LDL.LU R5, [R1+0x54] ;  /* 0x0000540001057983 */ /* 0x000ea40000300800 */
[----:B------:R-:W3:Y:S02]  /*2e0a0*/  LDL.LU R6, [R1+0x58] ;  /* 0x0000580001067983 */ /* 0x000ee40000300800 */
[----:B------:R-:W3:Y:S01]  /*2e0b0*/  LDL.LU R7, [R1+0x5c] ;  /* 0x00005c0001077983 */ /* 0x000ee20000300800 */
[----:B------:R-:W-:-:S02]  /*2e0c0*/  MOV R29, R16 ;  /* 0x00000010001d7202 */ /* 0x000fc40000000f00 */
[----:B------:R-:W-:Y:S01]  /*2e0d0*/  MOV R28, R17 ;  /* 0x00000011001c7202 */ /* 0x000fe20000000f00 */
[----:B---3--:R-:W-:Y:S01]  /*2e0e0*/  STL.64 [R1+0x20c8], R6 ;  /* 0x0020c80601007387 */ /* 0x008fe20000100a00 */
[----:B--2---:R0:W-:Y:S03]  /*2e0f0*/  STL.64 [R1+0x20c0], R4 ;  /* 0x0020c00401007387 */ /* 0x0041e60000100a00 */
[----:B0-----:R-:W2:Y:S01]  /*2e100*/  LDL.LU R4, [R1+0x60] ;  /* 0x0000600001047983 */ /* 0x001ea20000300800 */
[----:B------:R-:W2:Y:S02]  /*2e110*/  LDL.LU R5, [R1+0x64] ;  /* 0x0000640001057983 */ /* 0x000ea40000300800 */
[----:B------:R-:W2:Y:S02]  /*2e120*/  LDL.LU R6, [R1+0x68] ;  /* 0x0000680001067983 */ /* 0x000ea40000300800 */
[----:B------:R-:W2:Y:S01]  /*2e130*/  LDL.LU R7, [R1+0x6c] ;  /* 0x00006c0001077983 */ /* 0x000ea20000300800 */
[----:B------:R-:W-:Y:S01]  /*2e140*/  STL.64 [R1+0x40], R16 ;  /* 0x0000401001007387 */ /* 0x000fe20000100a00 */
[----:B------:R-:W-:Y:S02]  /*2e150*/  STL.64 [R1+0x48], R18 ;  /* 0x0000481201007387 */ /* 0x000fe40000100a00 */
[----:B------:R-:W0:Y:S04]  /*2e160*/  LDSM.16.M88.4 R16, [R12+0x15000] ;  /* 0x015000000c10783b */ /* 0x000e280000000200 */
[----:B------:R-:W-:Y:S01]  /*2e170*/  STL.64 [R1+0x10], R24 ;  /* 0x0000101801007387 */ /* 0x000fe20000100a00 */
[----:B------:R-:W-:Y:S01]  /*2e180*/  STL.64 [R1+0x18], R26 ;  /* 0x0000181a01007387 */ /* 0x000fe20000100a00 */
[----:B------:R-:W-:Y:S02]  /*2e190*/  STL.64 [R1], R20 ;  /* 0x0000001401007387 */ /* 0x000fe40000100a00 */
[----:B------:R-:W-:Y:S01]  /*2e1a0*/  STL.64 [R1+0x8], R22 ;  /* 0x0000081601007387 */ /* 0x000fe20000100a00 */
[----:B0-----:R-:W-:Y:S01]  /*2e1b0*/  STL.64 [R1+0x30], R16 ;  /* 0x0000301001007387 */ /* 0x001fe20000100a00 */
[----:B------:R-:W-:Y:S02]  /*2e1c0*/  STL.64 [R1+0x38], R18 ;  /* 0x0000381201007387 */ /* 0x000fe40000100a00 */
[----:B------:R-:W0:Y:S02]  /*2e1d0*/  LDSM.16.M88.4 R16, [R12+0x16000] ;  /* 0x016000000c10783b */ /* 0x000e240000000200 */
[----:B------:R-:W1:Y:S04]  /*2e1e0*/  LDSM.16.M88.4 R12, [R12+0x17000] ;  /* 0x017000000c0c783b */ /* 0x000e680000000200 */
[----:B0-----:R-:W-:Y:S01]  /*2e1f0*/  STL.64 [R1+0x70], R16 ;  /* 0x0000701001007387 */ /* 0x001fe20000100a00 */
[----:B------:R-:W-:Y:S02]  /*2e200*/  STL.64 [R1+0x78], R18 ;  /* 0x0000781201007387 */ /* 0x000fe40000100a00 */
[----:B-1----:R-:W-:Y:S02]  /*2e210*/  STL.64 [R1+0x80], R12 ;  /* 0x0000800c01007387 */ /* 0x002fe40000100a00 */
[----:B------:R-:W-:Y:S01]  /*2e220*/  IMAD.MOV.U32 R2, RZ, RZ, R12 ;  /* 0x000000ffff027224 */ /* 0x000fe200078e000c */
[----:B------:R-:W-:Y:S01]  /*2e230*/  STL.64 [R1+0x88], R14 ;  /* 0x0000880e01007387 */ /* 0x000fe20000100a00 */
[----:B------:R-:W-:-:S02]  /*2e240*/  MOV R0, R13 ;  /* 0x0000000d00007202 */ /* 0x000fc40000000f00 */
[----:B------:R-:W0:Y:S01]  /*2e250*/  LDSM.16.M88.4 R12, [R3+0x18800] ;  /* 0x01880000030c783b */ /* 0x000e220000000200 */
[----:B------:R-:W1:Y:S04]  /*2e260*/  LDSM.16.M88.4 R16, [R3+0x19000] ;  /* 0x019000000310783b */ /* 0x000e680000000200 */
[----:B0-----:R-:W-:Y:S01]  /*2e270*/  STL.64 [R1+0x2078], R14 ;  /* 0x0020780e01007387 */ /* 0x001fe20000100a00 */
[----:B------:R0:W-:Y:S03]  /*2e280*/  STL.64 [R1+0x2070], R12 ;  /* 0x0020700c01007387 */ /* 0x0001e60000100a00 */
[----:B0-----:R-:W3:Y:S04]  /*2e290*/  LDL.64 R12, [R1+0x70] ;  /* 0x00007000010c7983 */ /* 0x001ee80000100a00 */
[----:B---3--:R0:W-:Y:S04]  /*2e2a0*/  STL.64 [R1+0x2088], R12 ;  /* 0x0020880c01007387 */ /* 0x0081e80000100a00 */
[----:B0-----:R-:W3:Y:S01]  /*2e2b0*/  LDL.LU R12, [R1+0x1c0] ;  /* 0x0001c000010c7983 */ /* 0x001ee20000300800 */
[----:B------:R-:W3:Y:S02]  /*2e2c0*/  LDL.LU R13, [R1+0x1c4] ;  /* 0x0001c400010d7983 */ /* 0x000ee40000300800 */
[----:B------:R-:W3:Y:S02]  /*2e2d0*/  LDL.LU R14, [R1+0x1c8] ;  /* 0x0001c800010e7983 */ /* 0x000ee40000300800 */
[----:B------:R-:W3:Y:S01]  /*2e2e0*/  LDL.LU R15, [R1+0x1cc] ;  /* 0x0001cc00010f7983 */ /* 0x000ee20000300800 */
[----:B-1----:R-:W-:Y:S01]  /*2e2f0*/  STL.64 [R1+0x2000], R18 ;  /* 0x0020001201007387 */ /* 0x002fe20000100a00 */
[----:B------:R0:W-:Y:S03]  /*2e300*/  STL.64 [R1+0x1ff8], R16 ;  /* 0x001ff81001007387 */ /* 0x0001e60000100a00 */
[----:B0-----:R-:W2:Y:S02]  /*2e310*/  LDL.64 R16, [R1+0x20] ;  /* 0x0000200001107983 */ /* 0x001ea40000100a00 */
[C---:B--2---:R-:W-:Y:S11]  /*2e320*/  HMMA.16816.F32.BF16 R4, R8.reuse, R16, R4 ;  /* 0x000000100804723c */ /* 0x044ff60000041804 */
[----:B------:R-:W-:Y:S11]  /*2e330*/  @!UPT UIADD3 URZ, URZ, URZ, URZ ;  /* 0x0000003f3f3ff290 */ /* 0x000ff6000fffe03f */
[----:B------:R-:W-:Y:S01]  /*2e340*/  @!UPT UIADD3 URZ, URZ, URZ, URZ ;  /* 0x0000003f3f3ff290 */ /* 0x000fe2000fffe03f */
[----:B------:R-:W-:Y:S01]  /*2e350*/  STL.64 [R1+0x270], R4 ;  /* 0x0002700401007387 */ /* 0x000fe20000100a00 */
[----:B------:R0:W-:Y:S03]  /*2e360*/  STL.64 [R1+0x278], R6 ;  /* 0x0002780601007387 */ /* 0x0001e60000100a00 */
[----:B0-----:R-:W2:Y:S01]  /*2e370*/  LDL.LU.64 R6, [R1+0x20c8] ;  /* 0x0020c80001067983 */ /* 0x001ea20000300a00 */
[----:B------:R-:W2:Y:S02]  /*2e380*/  LDL.LU.64 R4, [R1+0x20c0] ;  /* 0x0020c00001047983 */ /* 0x000ea40000300a00 */
[----:B------:R0:W-:Y:S02]  /*2e390*/  STL.64 [R1+0x2080], R16 ;  /* 0x0020801001007387 */ /* 0x0001e40000100a00 */
[----:B0-----:R-:W4:Y:S01]  /*2e3a0*/  LDL.LU R16, [R1+0x2a0] ;  /* 0x0002a00001107983 */ /* 0x001f220000300800 */
[----:B------:R-:W4:Y:S02]  /*2e3b0*/  LDL.LU R17, [R1+0x2a4] ;  /* 0x0002a40001117983 */ /* 0x000f240000300800 */
[----:B------:R-:W4:Y:S02]  /*2e3c0*/  LDL.LU R18, [R1+0x2a8] ;  /* 0x0002a80001127983 */ /* 0x000f240000300800 */
[----:B------:R-:W4:Y:S01]  /*2e3d0*/  LDL.LU R19, [R1+0x2ac] ;  /* 0x0002ac0001137983 */ /* 0x000f220000300800 */
[C---:B--2---:R-:W-:Y:S01]  /*2e3e0*/  HMMA.16816.F32.BF16 R24, R8.reuse, R24, R4 ;  /* 0x000000180818723c */ /* 0x044fe20000041804 */
[----:B------:R-:W2:Y:S01]  /*2e3f0*/  LDL.LU.64 R6, [R1+0x20b8] ;  /* 0x0020b80001067983 */ /* 0x000ea20000300a00 */
[----:B------:R-:W5:Y:S11]  /*2e400*/  LDL.LU.64 R4, [R1+0x20b0] ;  /* 0x0020b00001047983 */ /* 0x000f760000300a00 */
[----:B------:R-:W-:Y:S10]  /*2e410*/  @!UPT UIADD3 URZ, URZ, URZ, URZ ;  /* 0x0000003f3f3ff290 */ /* 0x000ff4000fffe03f */
[----:B------:R-:W-:Y:S01]  /*2e420*/  STL.64 [R1+0x1b0], R24 ;  /* 0x0001b01801007387 */ /* 0x000fe20000100a00 */
[----:B------:R0:W-:Y:S03]  /*2e430*/  STL.64 [R1+0x1b8], R26 ;  /* 0x0001b81a01007387 */ /* 0x0001e60000100a00 */
[----:B0-----:R-:W2:Y:S01]  /*2e440*/  LDL.LU.64 R26, [R1+0x20a8] ;  /* 0x0020a800011a7983 */ /* 0x001ea20000300a00 */
[----:B------:R-:W2:Y:S02]  /*2e450*/  LDL.LU.64 R24, [R1+0x20a0] ;  /* 0x0020a00001187983 */ /* 0x000ea40000300a00 */
[----:B------:R-:W5:Y:S01]  /*2e460*/  LDL.LU.64 R22, [R1+0x2098] ;  /* 0x0020980001167983 */ /* 0x000f620000300a00 */
[C---:B--2---:R-:W-:Y:S01]  /*2e470*/  HMMA.16816.F32.BF16 R24, R8.reuse, R20, R24 ;  /* 0x000000140818723c */ /* 0x044fe20000041818 */
[----:B------:R-:W5:Y:S11]  /*2e480*/  LDL.LU.64 R20, [R1+0x2090] ;  /* 0x0020900001147983 */ /* 0x000f760000300a00 */
[----:B------:R-:W-:Y:S11]  /*2e490*/  @!UPT UIADD3 URZ, URZ, URZ, URZ ;  /* 0x0000003f3f3ff290 */ /* 0x000ff6000fffe03f */
[----:B------:R0:W-:Y:S01]  /*2e4a0*/  STL.64 [R1+0x1a0], R24 ;  /* 0x0001a01801007387 */ /* 0x0001e20000100a00 */
[----:B------:R-:W-:Y:S03]  /*2e4b0*/  STL.64 [R1+0x1a8], R26 ;  /* 0x0001a81a01007387 */ /* 0x000fe60000100a00 */
[----:B0-----:R-:W2:Y:S04]  /*2e4c0*/  LDL R24, [R1+0x30] ;  /* 0x0000300001187983 */ /* 0x001ea80000100800 */
[----:B------:R-:W2:Y:S01]  /*2e4d0*/  LDL R25, [R1+0x34] ;  /* 0x0000340001197983 */ /* 0x000ea20000100800 */
[----:B-----5:R-:W-:Y:S11]  /*2e4e0*/  HMMA.16816.F32.BF16 R20, R8, R4, R20 ;  /* 0x000000040814723c */ /* 0x020ff60000041814 */
[----:B------:R-:W-:Y:S11]  /*2e4f0*/  @!UPT UIADD3 URZ, URZ, URZ, URZ ;  /* 0x0000003f3f3ff290 */ /* 0x000ff6000fffe03f */
[----:B------:R-:W-:Y:S01]  /*2e500*/  @!UPT UIADD3 URZ, URZ, URZ, URZ ;  /* 0x0000003f3f3ff290 */ /* 0x000fe2000fffe03f */
[----:B------:R0:W-:Y:S01]  /*2e510*/  STL.64 [R1+0x190], R20 ;  /* 0x0001901401007387 */ /* 0x0001e20000100a00 */
[----:B------:R3:W-:Y:S01]  /*2e520*/  STL.64 [R1+0x198], R22 ;  /* 0x0001981601007387 */ /* 0x0007e20000100a00 */
[----:B0-----:R-:W-:Y:S02]  /*2e530*/  MOV R20, R29 ;  /* 0x0000001d00147202 */ /* 0x001fe40000000f00 */
[----:B------:R-:W-:-:S07]  /*2e540*/  MOV R21, R28 ;  /* 0x0000001c00157202 */ /* 0x000fce0000000f00 */
[C---:B---3--:R-:W-:Y:S01]  /*2e550*/  HMMA.16816.F32.BF16 R20, R8.reuse, R20, R12 ;  /* 0x000000140814723c */ /* 0x048fe2000004180c */
[----:B------:R-:W-:Y:S01]  /*2e560*/  STL.64 [R1+0x2050], R6 ;  /* 0x0020500601007387 */ /* 0x000fe20000100a00 */
[----:B------:R0:W-:Y:S03]  /*2e570*/  STL.64 [R1+0x2048], R4 ;  /* 0x0020480401007387 */ /* 0x0001e60000100a00 */
[----:B0-----:R-:W3:Y:S01]  /*2e580*/  LDL.LU R4, [R1+0x2c0] ;  /* 0x0002c00001047983 */ /* 0x001ee20000300800 */
[----:B------:R-:W3:Y:S02]  /*2e590*/  LDL.LU R5, [R1+0x2c4] ;  /* 0x0002c40001057983 */ /* 0x000ee40000300800 */
[----:B------:R-:W3:Y:S02]  /*2e5a0*/  LDL.LU R6, [R1+0x2c8] ;  /* 0x0002c80001067983 */ /* 0x000ee40000300800 */
[----:B------:R-:W3:Y:S01]  /*2e5b0*/  LDL.LU R7, [R1+0x2cc] ;  /* 0x0002cc0001077983 */ /* 0x000ee20000300800 */
[----:B------:R-:W4:Y:S11]  /*2e5c0*/  LDL.LU.64 R12, [R1+0x2088] ;  /* 0x00208800010c7983 */ /* 0x000f360000300a00 */
[----:B------:R-:W-:Y:S01]  /*2e5d0*/  @!UPT UIADD3 URZ, URZ, URZ, URZ ;  /* 0x0000003f3f3ff290 */ /* 0x000fe2000fffe03f */
[----:B------:R-:W-:Y:S01]  /*2e5e0*/  STL.64 [R1+0x2d0], R20 ;  /* 0x0002d01401007387 */ /* 0x000fe20000100a00 */
[----:B------:R-:W-:Y:S02]  /*2e5f0*/  STL.64 [R1+0x2d8], R22 ;  /* 0x0002d81601007387 */ /* 0x000fe40000100a00 */
[----:B------:R-:W0:Y:S02]  /*2e600*/  LDSM.16.M88.4 R20, [R3+0x19800] ;  /* 0x019800000314783b */ /* 0x000e240000000200 */
[----:B0-----:R-:W-:Y:S02]  /*2e610*/  STL.64 [R1+0x1f90], R22 ;  /* 0x001f901601007387 */ /* 0x001fe40000100a00 */
[----:B------:R0:W-:Y:S02]  /*2e620*/  STL.64 [R1+0x1f88], R20 ;  /* 0x001f881401007387 */ /* 0x0001e40000100a00 */
[----:B0-----:R-:W5:Y:S04]  /*2e630*/  LDL.64 R20, [R1+0x40] ;  /* 0x0000400001147983 */ /* 0x001f680000100a00 */
[----:B-----5:R0:W-:Y:S04]  /*2e640*/  STL.64 [R1+0x2040], R20 ;  /* 0x0020401401007387 */ /* 0x0201e80000100a00 */
[----:B0-----:R-:W2:Y:S01]  /*2e650*/  LDL.LU R20, [R1+0x260] ;  /* 0x0002600001147983 */ /* 0x001ea20000300800 */
[----:B------:R-:W2:Y:S02]  /*2e660*/  LDL.LU R21, [R1+0x264] ;  /* 0x0002640001157983 */ /* 0x000ea40000300800 */
[----:B------:R-:W2:Y:S02]  /*2e670*/  LDL.LU R22, [R1+0x268] ;  /* 0x0002680001167983 */ /* 0x000ea40000300800 */
[----:B------:R-:W2:Y:S01]  /*2e680*/  LDL.LU R23, [R1+0x26c] ;  /* 0x00026c0001177983 */ /* 0x000ea20000300800 */
[C---:B----4-:R-:W-:Y:S08]  /*2e690*/  HMMA.16816.F32.BF16 R16, R8.reuse, R12, R16 ;  /* 0x0000000c0810723c */ /* 0x050ff00000041810 */
[C---:B--2---:R-:W-:Y:S01]  /*2e6a0*/  HMMA.16816.F32.BF16 R20, R8.reuse, R24, R20 ;  /* 0x000000180814723c */ /* 0x044fe20000041814 */
[----:B------:R-:W0:Y:S04]  /*2e6b0*/  LDSM.16.M88.4 R24, [R3+0x1a000] ;  /* 0x01a000000318783b */ /* 0x000e280000000200 */
[----:B0-----:R-:W-:Y:S11]  /*2e6c0*/  STL.64 [R1+0x1ee8], R26 ;  /* 0x001ee81a01007387 */ /* 0x001ff60000100a00 */
[----:B------:R-:W-:Y:S07]  /*2e6d0*/  @!UPT UIADD3 URZ, URZ, URZ, URZ ;  /* 0x0000003f3f3ff290 */ /* 0x000fee000fffe03f */
[----:B------:R0:W-:Y:S02]  /*2e6e0*/  STL.64 [R1+0x380], R20 ;  /* 0x0003801401007387 */ /* 0x0001e40000100a00 */
[----:B------:R-:W-:Y:S02]  /*2e6f0*/  STL.64 [R1+0x388], R22 ;  /* 0x0003881601007387 */ /* 0x000fe40000100a00 */
[----:B------:R1:W-:Y:S01]  /*2e700*/  STL.64 [R1+0x1ee0], R24 ;  /* 0x001ee01801007387 */ /* 0x0003e20000100a00 */
[----:B0-----:R-:W2:Y:S01]  /*2e710*/  LDL.LU R20, [R1+0x1d0] ;  /* 0x0001d00001147983 */ /* 0x001ea20000300800 */
[----:B------:R-:W2:Y:S02]  /*2e720*/  LDL.LU R21, [R1+0x1d4] ;  /* 0x0001d40001157983 */ /* 0x000ea40000300800 */
[----:B-1----:R-:W-:Y:S01]  /*2e730*/  IMAD.MOV.U32 R24, RZ, RZ, R2 ;  /* 0x000000ffff187224 */ /* 0x002fe200078e0002 */
[----:B------:R-:W-:Y:S01]  /*2e740*/  MOV R25, R0 ;  /* 0x0000000000197202 */ /* 0x000fe20000000f00 */
[----:B------:R-:W2:Y:S01]  /*2e750*/  LDL.LU R22, [R1+0x1d8] ;  /* 0x0001d80001167983 */ /* 0x000ea20000300800 */
[----:B------:R-:W2:Y:S05]  /*2e760*/  LDL.LU R23, [R1+0x1dc] ;  /* 0x0001dc0001177983 */ /* 0x000eaa0000300800 */
[----:B---3--:R-:W-:Y:S01]  /*2e770*/  HMMA.16816.F32.BF16 R4, R8, R24, R4 ;  /* 0x000000180804723c */ /* 0x008fe20000041804 */
[----:B------:R0:W-:Y:S01]  /*2e780*/  STL.64 [R1+0x3b0], R16 ;  /* 0x0003b01001007387 */ /* 0x0001e20000100a00 */
[----:B------:R-:W-:Y:S01]  /*2e790*/  STL.64 [R1+0x3b8], R18 ;  /* 0x0003b81201007387 */ /* 0x000fe20000100a00 */
[----:B------:R-:W-:-:S02]  /*2e7a0*/  MOV R2, R12 ;  /* 0x0000000c00027202 */ /* 0x000fc40000000f00 */
[----:B------:R-:W-:Y:S01]  /*2e7b0*/  MOV R0, R13 ;  /* 0x0000000d00007202 */ /* 0x000fe20000000f00 */
[----:B0-----:R-:W2:Y:S01]  /*2e7c0*/  LDL.LU.64 R16, [R1+0x2080] ;  /* 0x0020800001107983 */ /* 0x001ea20000300a00 */
[----:B------:R-:W2:Y:S02]  /*2e7d0*/  LDL.LU.64 R14, [R1+0x2078] ;  /* 0x00207800010e7983 */ /* 0x000ea40000300a00 */
[----:B------:R-:W2:Y:S02]  /*2e7e0*/  LDL.LU.64 R12, [R1+0x2070] ;  /* 0x00207000010c7983 */ /* 0x000ea40000300a00 */
[----:B------:R-:W-:Y:S01]  /*2e7f0*/  STL.64 [R1+0x2028], R24 ;  /* 0x0020281801007387 */ /* 0x000fe20000100a00 */
[----:B------:R-:W3:Y:S11]  /*2e800*/  LDL.LU R8, [R1+0x240] ;  /* 0x0002400001087983 */ /* 0x000ef60000300800 */
[----:B------:R-:W-:Y:S01]  /*2e810*/  STL.64 [R1+0x370], R4 ;  /* 0x0003700401007387 */ /* 0x000fe20000100a00 */
[----:B------:R-:W-:Y:S02]  /*2e820*/  STL.64 [R1+0x378], R6 ;  /* 0x0003780601007387 */ /* 0x000fe40000100a00 */
[----:B------:R-:W3:Y:S02]  /*2e830*/  LDL.LU R9, [R1+0x244] ;  /* 0x0002440001097983 */ /* 0x000ee40000300800 */
[----:B------:R-:W4:Y:S01]  /*2e840*/  LDL.LU R10, [R1+0x248] ;  /* 0x00024800010a7983 */ /* 0x000f220000300800 */
[----:B------:R-:W4:Y:S04]  /*2e850*/  LDL.LU R11, [R1+0x24c] ;  /* 0x00024c00010b7983 */ /* 0x000f280000300800 */
[----:B----4-:R-:W-:Y:S01]  /*2e860*/  STL.64 [R1+0x1fa8], R10 ;  /* 0x001fa80a01007387 */ /* 0x010fe20000100a00 */
[----:B---3--:R0:W-:Y:S03]  /*2e870*/  STL.64 [R1+0x1fa0], R8 ;  /* 0x001fa00801007387 */ /* 0x0081e60000100a00 */
[----:B0-----:R-:W3:Y:S01]  /*2e880*/  LDL.LU R8, [R1+0x210] ;  /* 0x0002100001087983 */ /* 0x001ee20000300800 */
[----:B------:R-:W3:Y:S02]  /*2e890*/  LDL.LU R9, [R1+0x214] ;  /* 0x0002140001097983 */ /* 0x000ee40000300800 */
[----:B------:R-:W4:Y:S02]  /*2e8a0*/  LDL.LU R10, [R1+0x218] ;  /* 0x00021800010a7983 */ /* 0x000f240000300800 */
[----:B------:R-:W4:Y:S01]  /*2e8b0*/  LDL.LU R11, [R1+0x21c] ;  /* 0x00021c00010b7983 */ /* 0x000f220000300800 */
[----:B------:R-:W5:Y:S01]  /*2e8c0*/  LDL.LU R4, [R1+0x250] ;  /* 0x0002500001047983 */ /* 0x000f620000300800 */
[----:B------:R-:W5:Y:S02]  /*2e8d0*/  LDL.LU R5, [R1+0x254] ;  /* 0x0002540001057983 */ /* 0x000f640000300800 */
[----:B------:R-:W3:Y:S02]  /*2e8e0*/  LDL.LU R6, [R1+0x258] ;  /* 0x0002580001067983 */ /* 0x000ee40000300800 */
[----:B------:R-:W3:Y:S01]  /*2e8f0*/  LDL.LU R7, [R1+0x25c] ;  /* 0x00025c0001077983 */ /* 0x000ee20000300800 */
[----:B--2---:R-:W-:Y:S01]  /*2e900*/  HMMA.16816.F32.BF16 R20, R12, R16, R20 ;  /* 0x000000100c14723c */ /* 0x004fe20000041814 */
[----:B---3--:R-:W-:Y:S01]  /*2e910*/  STL.64 [R1+0x2060], R6 ;  /* 0x0020600601007387 */ /* 0x008fe20000100a00 */
[----:B-----5:R0:W-:Y:S03]  /*2e920*/  STL.64 [R1+0x2058], R4 ;  /* 0x0020580401007387 */ /* 0x0201e60000100a00 */
[----:B0-----:R-:W2:Y:S01]  /*2e930*/  LDL.64 R4, [R1+0x10] ;  /* 0x0000100001047983 */ /* 0x001ea20000100a00 */
[----:B----4-:R-:W-:Y:S02]  /*2e940*/  STL.64 [R1+0x1fb8], R10 ;  /* 0x001fb80a01007387 */ /* 0x010fe40000100a00 */
[----:B------:R0:W-:Y:S02]  /*2e950*/  STL.64 [R1+0x1fb0], R8 ;  /* 0x001fb00801007387 */ /* 0x0001e40000100a00 */
[----:B0-----:R-:W3:Y:S01]  /*2e960*/  LDL.64 R8, [R1] ;  /* 0x0000000001087983 */ /* 0x001ee20000100a00 */
[----:B------:R-:W-:Y:S01]  /*2e970*/  IMAD.MOV.U32 R28, RZ, RZ, R16 ;  /* 0x000000ffff1c7224 */ /* 0x000fe200078e0010 */
[----:B------:R-:W-:-:S02]  /*2e980*/  MOV R3, R17 ;  /* 0x0000001100037202 */ /* 0x000fc40000000f00 */
[----:B---3--:R0:W-:Y:S04]  /*2e990*/  STL.64 [R1+0x2068], R8 ;  /* 0x0020680801007387 */ /* 0x0081e80000100a00 */
[----:B0-----:R-:W2:Y:S01]  /*2e9a0*/  LDL.LU R8, [R1+0x220] ;  /* 0x0002200001087983 */ /* 0x001ea20000300800 */
[----:B------:R-:W2:Y:S02]  /*2e9b0*/  LDL.LU R9, [R1+0x224] ;  /* 0x0002240001097983 */ /* 0x000ea40000300800 */
[----:B------:R-:W2:Y:S02]  /*2e9c0*/  LDL.LU R10, [R1+0x228] ;  /* 0x00022800010a7983 */ /* 0x000ea40000300800 */
[----:B------:R-:W2:Y:S01]  /*2e9d0*/  LDL.LU R11, [R1+0x22c] ;  /* 0x00022c00010b7983 */ /* 0x000ea20000300800 */
[----:B------:R0:W-:Y:S01]  /*2e9e0*/  STL.64 [R1+0x360], R20 ;  /* 0x0003601401007387 */ /* 0x0001e20000100a00 */
[----:B------:R1:W-:Y:S02]  /*2e9f0*/  STL.64 [R1+0x368], R22 ;  /* 0x0003681601007387 */ /* 0x0003e40000100a00 */
[----:B------:R-:W3:Y:S02]  /*2ea00*/  LDL.LU R16, [R1+0x3d0] ;  /* 0x0003d00001107983 */ /* 0x000ee40000300800 */
[----:B------:R-:W3:Y:S01]  /*2ea10*/  LDL.LU R17, [R1+0x3d4] ;  /* 0x0003d40001117983 */ /* 0x000ee20000300800 */
[----:B------:R-:W4:Y:S01]  /*2ea20*/  LDL.LU R18, [R1+0x3d8] ;  /* 0x0003d80001127983 */ /* 0x000f220000300800 */
[----:B------:R-:W4:Y:S03]  /*2ea30*/  LDL.LU R19, [R1+0x3dc] ;  /* 0x0003dc0001137983 */ /* 0x000f260000300800 */
[----:B----4-:R-:W-:Y:S01]  /*2ea40*/  STL.64 [R1+0x2010], R18 ;  /* 0x0020101201007387 */ /* 0x010fe20000100a00 */
[----:B---3--:R3:W-:Y:S02]  /*2ea50*/  STL.64 [R1+0x2008], R16 ;  /* 0x0020081001007387 */ /* 0x0087e40000100a00 */
[----:B0-----:R-:W4:Y:S02]  /*2ea60*/  LDL.LU R20, [R1+0x280] ;  /* 0x0002800001147983 */ /* 0x001f240000300800 */
[----:B------:R-:W4:Y:S01]  /*2ea70*/  LDL.LU R21, [R1+0x284] ;  /* 0x0002840001157983 */ /* 0x000f220000300800 */
[----:B-1----:R-:W4:Y:S01]  /*2ea80*/  LDL.LU R22, [R1+0x288] ;  /* 0x0002880001167983 */ /* 0x002f220000300800 */
[----:B------:R-:W4:Y:S02]  /*2ea90*/  LDL.LU R23, [R1+0x28c] ;  /* 0x00028c0001177983 */ /* 0x000f240000300800 */
[----:B------:R-:W5:Y:S02]  /*2eaa0*/  LDL.LU R24, [R1+0x2b0] ;  /* 0x0002b00001187983 */ /* 0x000f640000300800 */
[----:B------:R-:W5:Y:S01]  /*2eab0*/  LDL.LU R25, [R1+0x2b4] ;  /* 0x0002b40001197983 */ /* 0x000f620000300800 */
[----:B------:R-:W4:Y:S01]  /*2eac0*/  LDL.LU R26, [R1+0x2b8] ;  /* 0x0002b800011a7983 */ /* 0x000f220000300800 */
[----:B------:R-:W4:Y:S01]  /*2ead0*/  LDL.LU R27, [R1+0x2bc] ;  /* 0x0002bc00011b7983 */ /* 0x000f220000300800 */
[----:B--2---:R-:W-:Y:S01]  /*2eae0*/  HMMA.16816.F32.BF16 R8, R12, R4, R8 ;  /* 0x000000040c08723c */ /* 0x004fe20000041808 */
[----:B---3--:R-:W-:-:S02]  /*2eaf0*/  MOV R16, R2 ;  /* 0x0000000200107202 */ /* 0x008fc40000000f00 */
[----:B------:R-:W-:Y:S01]  /*2eb00*/  MOV R17, R0 ;  /* 0x0000000000117202 */ /* 0x000fe20000000f00 */
[----:B------:R-:W-:Y:S01]  /*2eb10*/  IMAD.MOV.U32 R2, RZ, RZ, R4 ;  /* 0x000000ffff027224 */ /* 0x000fe200078e0004 */
[----:B------:R-:W-:Y:S01]  /*2eb20*/  MOV R0, R5 ;  /* 0x0000000500007202 */ /* 0x000fe20000000f00 */
[----:B----4-:R-:W-:Y:S01]  /*2eb30*/  STL.64 [R1+0x2038], R26 ;  /* 0x0020381a01007387 */ /* 0x010fe20000100a00 */
[----:B-----5:R0:W-:Y:S03]  /*2eb40*/  STL.64 [R1+0x2030], R24 ;  /* 0x0020301801007387 */ /* 0x0201e60000100a00 */
[----:B0-----:R-:W2:Y:S01]  /*2eb50*/  LDL.LU R24, [R1+0x290] ;  /* 0x0002900001187983 */ /* 0x001ea20000300800 */
[----:B------:R-:W2:Y:S02]  /*2eb60*/  LDL.LU R25, [R1+0x294] ;  /* 0x0002940001197983 */ /* 0x000ea40000300800 */
[----:B------:R-:W2:Y:S02]  /*2eb70*/  LDL.LU R26, [R1+0x298] ;  /* 0x00029800011a7983 */ /* 0x000ea40000300800 */
[----:B------:R-:W2:Y:S01]  /*2eb80*/  LDL.LU R27, [R1+0x29c] ;  /* 0x00029c00011b7983 */ /* 0x000ea20000300800 */
[----:B------:R0:W-:Y:S04]  /*2eb90*/  STL.64 [R1+0x2020], R16 ;  /* 0x0020201001007387 */ /* 0x0001e80000100a00 */
[----:B0-----:R-:W3:Y:S03]  /*2eba0*/  LDL.64 R16, [R1+0x30] ;  /* 0x0000300001107983 */ /* 0x001ee60000100a00 */
[----:B------:R0:W-:Y:S02]  /*2ebb0*/  STL.64 [R1+0x350], R8 ;  /* 0x0003500801007387 */ /* 0x0001e40000100a00 */
[----:B------:R-:W-:Y:S01]  /*2ebc0*/  STL.64 [R1+0x358], R10 ;  /* 0x0003580a01007387 */ /* 0x000fe20000100a00 */
[----:B0-----:R-:W4:Y:S01]  /*2ebd0*/  LDL.LU.64 R8, [R1+0x2068] ;  /* 0x0020680001087983 */ /* 0x001f220000300a00 */
[----:B------:R-:W4:Y:S02]  /*2ebe0*/  LDL.LU.64 R6, [R1+0x2060] ;  /* 0x0020600001067983 */ /* 0x000f240000300a00 */
[----:B------:R-:W4:Y:S02]  /*2ebf0*/  LDL.LU.64 R4, [R1+0x2058] ;  /* 0x0020580001047983 */ /* 0x000f240000300a00 */
[C---:B----4-:R-:W-:Y:S11]  /*2ec00*/  HMMA.16816.F32.BF16 R4, R12.reuse, R8, R4 ;  /* 0x000000080c04723c */ /* 0x050ff60000041804 */
[----:B------:R-:W-:Y:S11]  /*2ec10*/  @!UPT UIADD3 URZ, URZ, URZ, URZ ;  /* 0x0000003f3f3ff290 */ /* 0x000ff6000fffe03f */
[----:B------:R-:W-:Y:S01]  /*2ec20*/  @!UPT UIADD3 URZ, URZ, URZ, URZ ;  /* 0x0000003f3f3ff290 */ /* 0x000fe2000fffe03f */
[----:B------:R-:W-:Y:S01]  /*2ec30*/  STL.64 [R1+0x330], R4 ;  /* 0x0003300401007387 */ /* 0x000fe20000100a00 */
[----:B------:R0:W-:Y:S03]  /*2ec40*/  STL.64 [R1+0x338], R6 ;  /* 0x0003380601007387 */ /* 0x0001e60000100a00 */
[----:B0-----:R-:W4:Y:S01]  /*2ec50*/  LDL.LU.64 R6, [R1+0x2050] ;  /* 0x0020500001067983 */ /* 0x001f220000300a00 */
[----:B------:R-:W5:Y:S02]  /*2ec60*/  LDL.LU.64 R4, [R1+0x2048] ;  /* 0x0020480001047983 */ /* 0x000f640000300a00 */
[----:B------:R0:W-:Y:S02]  /*2ec70*/  STL.64 [R1+0x1fd0], R8 ;  /* 0x001fd00801007387 */ /* 0x0001e40000100a00 */
[----:B0-----:R-:W2:Y:S01]  /*2ec80*/  LDL.LU R8, [R1+0x1f0] ;  /* 0x0001f00001087983 */ /* 0x001ea20000300800 */
[----:B------:R-:W2:Y:S02]  /*2ec90*/  LDL.LU R9, [R1+0x1f4] ;  /* 0x0001f40001097983 */ /* 0x000ea40000300800 */
[----:B------:R-:W2:Y:S02]  /*2eca0*/  LDL.LU R10, [R1+0x1f8] ;  /* 0x0001f800010a7983 */ /* 0x000ea40000300800 */
[----:B------:R-:W2:Y:S01]  /*2ecb0*/  LDL.LU R11, [R1+0x1fc] ;  /* 0x0001fc00010b7983 */ /* 0x000ea20000300800 */
[----:B-----5:R-:W-:Y:S01]  /*2ecc0*/  HMMA.16816.F32.BF16 R20, R12, R4, R20 ;  /* 0x000000040c14723c */ /* 0x020fe20000041814 */
[----:B--2---:R-:W-:Y:S01]  /*2ecd0*/  STL.64 [R1+0x1fe0], R10 ;  /* 0x001fe00a01007387 */ /* 0x004fe20000100a00 */
[----:B------:R0:W-:Y:S02]  /*2ece0*/  STL.64 [R1+0x1fd8], R8 ;  /* 0x001fd80801007387 */ /* 0x0001e40000100a00 */
[----:B0-----:R-:W-:-:S02]  /*2ecf0*/  MOV R8, R28 ;  /* 0x0000001c00087202 */ /* 0x001fc40000000f00 */
[----:B------:R-:W-:-:S05]  /*2ed00*/  MOV R9, R3 ;  /* 0x0000000300097202 */ /* 0x000fca0000000f00 */
[----:B------:R0:W-:Y:S04]  /*2ed10*/  STL.64 [R1+0x2018], R8 ;  /* 0x0020180801007387 */ /* 0x0001e80000100a00 */
[----:B0-----:R-:W2:Y:S01]  /*2ed20*/  LDL.LU R8, [R1+0x2e0] ;  /* 0x0002e00001087983 */ /* 0x001ea20000300800 */
[----:B------:R-:W2:Y:S02]  /*2ed30*/  LDL.LU R9, [R1+0x2e4] ;  /* 0x0002e40001097983 */ /* 0x000ea40000300800 */
[----:B------:R-:W2:Y:S02]  /*2ed40*/  LDL.LU R10, [R1+0x2e8] ;  /* 0x0002e800010a7983 */ /* 0x000ea40000300800 */
[----:B------:R-:W2:Y:S03]  /*2ed50*/  LDL.LU R11, [R1+0x2ec] ;  /* 0x0002ec00010b7983 */ /* 0x000ea60000300800 */
[----:B------:R0:W-:Y:S01]  /*2ed60*/  STL.64 [R1+0x320], R20 ;  /* 0x0003201401007387 */ /* 0x0001e20000100a00 */
[----:B------:R-:W-:Y:S03]  /*2ed70*/  STL.64 [R1+0x328], R22 ;  /* 0x0003281601007387 */ /* 0x000fe60000100a00 */
[----:B0-----:R-:W5:Y:S01]  /*2ed80*/  LDL.LU.64 R20, [R1+0x2040] ;  /* 0x0020400001147983 */ /* 0x001f620000300a00 */
[----:B----4-:R-:W-:Y:S02]  /*2ed90*/  STL.64 [R1+0x1fc8], R6 ;  /* 0x001fc80601007387 */ /* 0x010fe40000100a00 */
[----:B------:R0:W-:Y:S02]  /*2eda0*/  STL.64 [R1+0x1fc0], R4 ;  /* 0x001fc00401007387 */ /* 0x0001e40000100a00 */
[----:B0-----:R-:W4:Y:S01]  /*2edb0*/  LDL.LU R4, [R1+0x200] ;  /* 0x0002000001047983 */ /* 0x001f220000300800 */
[----:B------:R-:W4:Y:S02]  /*2edc0*/  LDL.LU R5, [R1+0x204] ;  /* 0x0002040001057983 */ /* 0x000f240000300800 */
[----:B------:R-:W2:Y:S02]  /*2edd0*/  LDL.LU R6, [R1+0x208] ;  /* 0x0002080001067983 */ /* 0x000ea40000300800 */
[----:B------:R-:W2:Y:S01]  /*2ede0*/  LDL.LU R7, [R1+0x20c] ;  /* 0x00020c0001077983 */ /* 0x000ea20000300800 */
[C---:B-----5:R-:W-:Y:S01]  /*2edf0*/  HMMA.16816.F32.BF16 R24, R12.reuse, R20, R24 ;  /* 0x000000140c18723c */ /* 0x060fe20000041818 */
[----:B--2---:R-:W-:Y:S01]  /*2ee00*/  STL.64 [R1+0x1ff0], R6 ;  /* 0x001ff00601007387 */ /* 0x004fe20000100a00 */
[----:B----4-:R0:W-:Y:S03]  /*2ee10*/  STL.64 [R1+0x1fe8], R4 ;  /* 0x001fe80401007387 */ /* 0x0101e60000100a00 */
[----:B0-----:R-:W2:Y:S01]  /*2ee20*/  LDL.LU R4, [R1+0x1e0] ;  /* 0x0001e00001047983 */ /* 0x001ea20000300800 */
[----:B------:R-:W2:Y:S02]  /*2ee30*/  LDL.LU R5, [R1+0x1e4] ;  /* 0x0001e40001057983 */ /* 0x000ea40000300800 */
[----:B------:R-:W2:Y:S02]  /*2ee40*/  LDL.LU R6, [R1+0x1e8] ;  /* 0x0001e80001067983 */ /* 0x000ea40000300800 */
[----:B------:R-:W2:Y:S11]  /*2ee50*/  LDL.LU R7, [R1+0x1ec] ;  /* 0x0001ec0001077983 */ /* 0x000eb60000300800 */
[----:B------:R-:W-:Y:S02]  /*2ee60*/  @!UPT UIADD3 URZ, URZ, URZ, URZ ;  /* 0x0000003f3f3ff290 */ /* 0x000fe4000fffe03f */
[----:B------:R-:W-:Y:S01]  /*2ee70*/  STL.64 [R1+0x310], R24 ;  /* 0x0003101801007387 */ /* 0x000fe20000100a00 */
[----:B------:R0:W-:Y:S03]  /*2ee80*/  STL.64 [R1+0x318], R26 ;  /* 0x0003181a01007387 */ /* 0x0001e60000100a00 */
[----:B0-----:R-:W4:Y:S01]  /*2ee90*/  LDL.LU.64 R26, [R1+0x2038] ;  /* 0x00203800011a7983 */ /* 0x001f220000300a00 */
[----:B------:R-:W4:Y:S01]  /*2eea0*/  LDL.LU.64 R24, [R1+0x2030] ;  /* 0x0020300001187983 */ /* 0x000f220000300a00 */
[----:B---3--:R-:W-:Y:S01]  /*2eeb0*/  MOV R3, R17 ;  /* 0x0000001100037202 */ /* 0x008fe20000000f00 */
[C---:B----4-:R-:W-:Y:S11]  /*2eec0*/  HMMA.16816.F32.BF16 R24, R12.reuse, R16, R24 ;  /* 0x000000100c18723c */ /* 0x050ff60000041818 */
[----:B------:R-:W-:Y:S11]  /*2eed0*/  @!UPT UIADD3 URZ, URZ, URZ, URZ ;  /* 0x0000003f3f3ff290 */ /* 0x000ff6000fffe03f */
[----:B------:R-:W-:Y:S01]  /*2eee0*/  @!UPT UIADD3 URZ, URZ, URZ, URZ ;  /* 0x0000003f3f3ff290 */ /* 0x000fe2000fffe03f */
[----:B------:R0:W-:Y:S01]  /*2eef0*/  STL.64 [R1+0x300], R24 ;  /* 0x0003001801007387 */ /* 0x0001e20000100a00 */
[----:B------:R1:W-:Y:S03]  /*2ef00*/  STL.64 [R1+0x308], R26 ;  /* 0x0003081a01007387 */ /* 0x0003e60000100a00 */
[----:B0-----:R-:W3:Y:S01]  /*2ef10*/  LDL.LU.64 R24, [R1+0x2028] ;  /* 0x0020280001187983 */ /* 0x001ee20000300a00 */
[----:B-1----:R-:W-:Y:S02]  /*2ef20*/  IMAD.MOV.U32 R26, RZ, RZ, R16 ;  /* 0x000000ffff1a7224 */ /* 0x002fe400078e0010 */
[----:B------:R-:W4:Y:S02]  /*2ef30*/  LDL.LU.64 R16, [R1+0x2020] ;  /* 0x0020200001107983 */ /* 0x000f240000300a00 */
[C---:B----4-:R-:W-:Y:S01]  /*2ef40*/  HMMA.16816.F32.BF16 R16, R12.reuse, R16, R8 ;  /* 0x000000100c10723c */ /* 0x050fe20000041808 */
[----:B------:R-:W2:Y:S11]  /*2ef50*/  LDL.LU.64 R8, [R1+0x2018] ;  /* 0x0020180001087983 */ /* 0x000eb60000300a00 */
[----:B------:R-:W-:Y:S11]  /*2ef60*/  @!UPT UIADD3 URZ, URZ, URZ, URZ ;  /* 0x0000003f3f3ff290 */ /* 0x000ff6000fffe03f */
[----:B------:R-:W-:Y:S01]  /*2ef70*/  STL.64 [R1+0x2f0], R16 ;  /* 0x0002f01001007387 */ /* 0x000fe20000100a00 */
[----:B------:R0:W-:Y:S03]  /*2ef80*/  STL.64 [R1+0x2f8], R18 ;  /* 0x0002f81201007387 */ /* 0x0001e60000100a00 */
[----:B0-----:R-:W3:Y:S01]  /*2ef90*/  LDL.LU.64 R18, [R1+0x2010] ;  /* 0x0020100001127983 */ /* 0x001ee20000300a00 */
[----:B------:R-:W3:Y:S02]  /*2efa0*/  LDL.LU.64 R16, [R1+0x2008] ;  /* 0x0020080001107983 */ /* 0x000ee40000300a00 */
[----:B---3--:R-:W-:Y:S01]  /*2efb0*/  HMMA.16816.F32.BF16 R12, R12, R24, R16 ;  /* 0x000000180c0c723c */ /* 0x008fe20000041810 */
[----:B------:R-:W2:Y:S01]  /*2efc0*/  LDL.LU.64 R18, [R1+0x2000] ;  /* 0x0020000001127983 */ /* 0x000ea20000300a00 */
[----:B------:R-:W2:Y:S11]  /*2efd0*/  LDL.LU.64 R16, [R1+0x1ff8] ;  /* 0x001ff80001107983 */ /* 0x000eb60000300a00 */
[----:B------:R-:W-:Y:S10]  /*2efe0*/  @!UPT UIADD3 URZ, URZ, URZ, URZ ;  /* 0x0000003f3f3ff290 */ /* 0x000ff4000fffe03f */
[----:B------:R-:W-:Y:S01]  /*2eff0*/  STL.64 [R1+0x2c0], R12 ;  /* 0x0002c00c01007387 */ /* 0x000fe20000100a00 */
[----:B------:R-:W-:Y:S02]  /*2f000*/  STL.64 [R1+0x2c8], R14 ;  /* 0x0002c80e01007387 */ /* 0x000fe40000100a00 */
[----:B------:R-:W-:Y:S01]  /*2f010*/  STL.64 [R1+0x1f98], R24 ;  /* 0x001f981801007387 */ /* 0x000fe20000100a00 */
[----:B--2---:R-:W-:Y:S01]  /*2f020*/  HMMA.16816.F32.BF16 R8, R16, R8, R4 ;  /* 0x000000081008723c */ /* 0x004fe20000041804 */
[----:B------:R-:W2:Y:S01]  /*2f030*/  LDL.LU.64 R6, [R1+0x1ff0] ;  /* 0x001ff00001067983 */ /* 0x000ea20000300a00 */
[----:B------:R-:W2:Y:S11]  /*2f040*/  LDL.LU.64 R4, [R1+0x1fe8] ;  /* 0x001fe80001047983 */ /* 0x000eb60000300a00 */
[----:B------:R-:W-:Y:S10]  /*2f050*/  @!UPT UIADD3 URZ, URZ, URZ, URZ ;  /* 0x0000003f3f3ff290 */ /* 0x000ff4000fffe03f */
[----:B------:R-:W-:Y:S01]  /*2f060*/  STL.64 [R1+0x2b0], R8 ;  /* 0x0002b00801007387 */ /* 0x000fe20000100a00 */
[----:B------:R0:W-:Y:S03]  /*2f070*/  STL.64 [R1+0x2b8], R10 ;  /* 0x0002b80a01007387 */ /* 0x0001e60000100a00 */
[----:B0-----:R-:W3:Y:S01]  /*2f080*/  LDL.LU.64 R10, [R1+0x1fe0] ;  /* 0x001fe000010a7983 */ /* 0x001ee20000300a00 */
[----:B------:R-:W3:Y:S01]  /*2f090*/  LDL.LU.64 R8, [R1+0x1fd8] ;  /* 0x001fd80001087983 */ /* 0x000ee20000300a00 */
[----:B------:R-:W-:Y:S02]  /*2f0a0*/  MOV R12, R2 ;  /* 0x00000002000c7202 */ /* 0x000fe40000000f00 */
[----:B------:R-:W-:-:S07]  /*2f0b0*/  MOV R13, R0 ;  /* 0x00000000000d7202 */ /* 0x000fce0000000f00 */
[C---:B---3--:R-:W-:Y:S01]  /*2f0c0*/  HMMA.16816.F32.BF16 R12, R16.reuse, R12, R8 ;  /* 0x0000000c100c723c */ /* 0x048fe20000041808 */
[----:B------:R-:W2:Y:S11]  /*2f0d0*/  LDL.LU.64 R8, [R1+0x1fd0] ;  /* 0x001fd00001087983 */ /* 0x000eb60000300a00 */
[----:B------:R-:W-:Y:S11]  /*2f0e0*/  @!UPT UIADD3 URZ, URZ, URZ, URZ ;  /* 0x0000003f3f3ff290 */ /* 0x000ff6000fffe03f */
[----:B------:R-:W-:Y:S01]  /*2f0f0*/  STL.64 [R1+0x2a0], R12 ;  /* 0x0002a00c01007387 */ /* 0x000fe20000100a00 */
[----:B------:R0:W-:Y:S01]  /*2f100*/  STL.64 [R1+0x2a8], R14 ;  /* 0x0002a80e01007387 */ /* 0x0001e20000100a00 */
[C---:B--2---:R-:W-:Y:S01]  /*2f110*/  HMMA.16816.F32.BF16 R4, R16.reuse, R8, R4 ;  /* 0x000000081004723c */ /* 0x044fe20000041804 */
[----:B------:R-:W-:Y:S02]  /*2f120*/  MOV R24, R8 ;  /* 0x0000000800187202 */ /* 0x000fe40000000f00 */
[----:B0-----:R-:W-:Y:S11]  /*2f130*/  MOV R14, R9 ;  /* 0x00000009000e7202 */ /* 0x001ff60000000f00 */
[----:B------:R-:W-:Y:S09]  /*2f140*/  @!UPT UIADD3 URZ, URZ, URZ, URZ ;  /* 0x0000003f3f3ff290 */ /* 0x000ff2000fffe03f */
[----:B------:R-:W-:Y:S01]  /*2f150*/  STL.64 [R1+0x290], R4 ;  /* 0x0002900401007387 */ /* 0x000fe20000100a00 */
[----:B------:R0:W-:Y:S03]  /*2f160*/  STL.64 [R1+0x298], R6 ;  /* 0x0002980601007387 */ /* 0x0001e60000100a00 */
[----:B0-----:R-:W2:Y:S01]  /*2f170*/  LDL.LU.64 R6, [R1+0x1fc8] ;  /* 0x001fc80001067983 */ /* 0x001ea20000300a00 */
[----:B------:R-:W3:Y:S02]  /*2f180*/  LDL.LU.64 R4, [R1+0x1fc0] ;  /* 0x001fc00001047983 */ /* 0x000ee40000300a00 */
[----:B------:R-:W3:Y:S02]  /*2f190*/  LDL.LU.64 R10, [R1+0x1fb8] ;  /* 0x001fb800010a7983 */ /* 0x000ee40000300a00 */
[----:B------:R-:W3:Y:S01]  /*2f1a0*/  LDL.LU.64 R8, [R1+0x1fb0] ;  /* 0x001fb00001087983 */ /* 0x000ee20000300a00 */
[----:B------:R-:W0:Y:S01]  /*2f1b0*/  S2R R28, SR_TID.X ;  /* 0x00000000001c7919 */ /* 0x000e220000002100 */
[----:B---3--:R-:W-:Y:S11]  /*2f1c0*/  HMMA.16816.F32.BF16 R8, R16, R4, R8 ;  /* 0x000000041008723c */ /* 0x008ff60000041808 */
[----:B------:R-:W-:Y:S11]  /*2f1d0*/  @!UPT UIADD3 URZ, URZ, URZ, URZ ;  /* 0x0000003f3f3ff290 */ /* 0x000ff6000fffe03f */
[----:B------:R-:W-:Y:S01]  /*2f1e0*/  @!UPT UIADD3 URZ, URZ, URZ, URZ ;  /* 0x0000003f3f3ff290 */ /* 0x000fe2000fffe03f */
[----:B------:R-:W-:Y:S01]  /*2f1f0*/  STL.64 [R1+0x280], R8 ;  /* 0x0002800801007387 */ /* 0x000fe20000100a00 */
[----:B------:R1:W-:Y:S03]  /*2f200*/  STL.64 [R1+0x288], R10 ;  /* 0x0002880a01007387 */ /* 0x0003e60000100a00 */
[----:B-1----:R-:W3:Y:S01]  /*2f210*/  LDL.LU.64 R10, [R1+0x1fa8] ;  /* 0x001fa800010a7983 */ /* 0x002ee20000300a00 */
[----:B------:R-:W3:Y:S01]  /*2f220*/  LDL.LU.64 R8, [R1+0x1fa0] ;  /* 0x001fa00001087983 */ /* 0x000ee20000300a00 */
[C---:B0-----:R-:W-:Y:S01]  /*2f230*/  LOP3.LUT R2, R28.reuse, 0x7, RZ, 0xc0, !PT ;  /* 0x000000071c027812 */ /* 0x041fe200078ec0ff */
[----:B------:R-:W-:-:S03]  /*2f240*/  IMAD.SHL.U32 R29, R28, 0x80, RZ ;  /* 0x000000801c1d7824 */ /* 0x000fc600078e00ff */
[----:B------:R-:W-:-:S04]  /*2f250*/  SHF.L.U32 R15, R2, 0x4, RZ ;  /* 0x00000004020f7819 */ /* 0x000fc800000006ff */
[----:B------:R-:W-:Y:S01]  /*2f260*/  LOP3.LUT R15, R15, 0x780, R29, 0xf8, !PT ;  /* 0x000007800f0f7812 */ /* 0x000fe200078ef81d */
[----:B--2---:R-:W-:Y:S03]  /*2f270*/  STL.64 [R1+0x1f50], R6 ;  /* 0x001f500601007387 */ /* 0x004fe60000100a00 */
[----:B------:R-:W-:Y:S01]  /*2f280*/  LOP3.LUT R15, R15, 0x10, R28, 0x78, !PT ;  /* 0x000000100f0f7812 */ /* 0x000fe200078e781c */
[----:B------:R3:W-:Y:S02]  /*2f290*/  STL.64 [R1+0x1f48], R4 ;  /* 0x001f480401007387 */ /* 0x0007e40000100a00 */
[----:B---3--:R-:W-:Y:S02]  /*2f2a0*/  HMMA.16816.F32.BF16 R4, R16, R20, R8 ;  /* 0x000000141004723c */ /* 0x008fe40000041808 */
[----:B------:R-:W0:Y:S11]  /*2f2b0*/  LDSM.16.M88.4 R8, [R15+0x1a800] ;  /* 0x01a800000f08783b */ /* 0x000e360000000200 */
[----:B------:R-:W-:Y:S10]  /*2f2c0*/  @!UPT UIADD3 URZ, URZ, URZ, URZ ;  /* 0x0000003f3f3ff290 */ /* 0x000ff4000fffe03f */
[----:B------:R-:W-:Y:S01]  /*2f2d0*/  STL.64 [R1+0x2e0], R4 ;  /* 0x0002e00401007387 */ /* 0x000fe20000100a00 */
[----:B------:R-:W-:Y:S02]  /*2f2e0*/  STL.64 [R1+0x2e8], R6 ;  /* 0x0002e80601007387 */ /* 0x000fe40000100a00 */
[----:B------:R-:W-:Y:S02]  /*2f2f0*/  STL [R1+0x1e80], R15 ;  /* 0x001e800f01007387 */ /* 0x000fe40000100800 */
[----:B------:R-:W2:Y:S01]  /*2f300*/  LDL.64 R12, [R1+0x70] ;  /* 0x00007000010c7983 */ /* 0x000ea20000100a00 */
[----:B0-----:R-:W-:Y:S01]  /*2f310*/  STL.64 [R1+0x1e78], R10 ;  /* 0x001e780a01007387 */ /* 0x001fe20000100a00 */
[----:B------:R0:W-:Y:S03]  /*2f320*/  STL.64 [R1+0x1e70], R8 ;  /* 0x001e700801007387 */ /* 0x0001e60000100a00 */
[----:B0-----:R-:W3:Y:S01]  /*2f330*/  LDL.LU R8, [R1+0xc0] ;  /* 0x0000c00001087983 */ /* 0x001ee20000300800 */
[----:B------:R-:W3:Y:S02]  /*2f340*/  LDL.LU R9, [R1+0xc4] ;  /* 0x0000c40001097983 */ /* 0x000ee40000300800 */
[----:B------:R-:W4:Y:S02]  /*2f350*/  LDL.LU R10, [R1+0xc8] ;  /* 0x0000c800010a7983 */ /* 0x000f240000300800 */
[----:B------:R-:W4:Y:S02]  /*2f360*/  LDL.LU R11, [R1+0xcc] ;  /* 0x0000cc00010b7983 */ /* 0x000f240000300800 */
[----:B----4-:R-:W-:Y:S01]  /*2f370*/  STL.64 [R1+0x1ec8], R10 ;  /* 0x001ec80a01007387 */ /* 0x010fe20000100a00 */
[----:B---3--:R0:W-:Y:S03]  /*2f380*/  STL.64 [R1+0x1ec0], R8 ;  /* 0x001ec00801007387 */ /* 0x0081e60000100a00 */
[----:B0-----:R-:W3:Y:S01]  /*2f390*/  LDL.LU R8, [R1+0x160] ;  /* 0x0001600001087983 */ /* 0x001ee20000300800 */
[----:B------:R-:W3:Y:S02]  /*2f3a0*/  LDL.LU R9, [R1+0x164] ;  /* 0x0001640001097983 */ /* 0x000ee40000300800 */
[----:B------:R-:W4:Y:S02]  /*2f3b0*/  LDL.LU R10, [R1+0x168] ;  /* 0x00016800010a7983 */ /* 0x000f240000300800 */
[----:B------:R-:W4:Y:S02]  /*2f3c0*/  LDL.LU R11, [R1+0x16c] ;  /* 0x00016c00010b7983 */ /* 0x000f240000300800 */
[----:B------:R-:W-:Y:S01]  /*2f3d0*/  IMAD.MOV.U32 R2, RZ, RZ, R20 ;  /* 0x000000ffff027224 */ /* 0x000fe200078e0014 */
[----:B------:R-:W-:Y:S01]  /*2f3e0*/  MOV R0, R21 ;  /* 0x0000001500007202 */ /* 0x000fe20000000f00 */
[----:B------:R-:W5:Y:S01]  /*2f3f0*/  LDL.LU R20, [R1+0x3a0] ;  /* 0x0003a00001147983 */ /* 0x000f620000300800 */
[----:B------:R-:W5:Y:S02]  /*2f400*/  LDL.LU R21, [R1+0x3a4] ;  /* 0x0003a40001157983 */ /* 0x000f640000300800 */
[----:B------:R-:W5:Y:S02]  /*2f410*/  LDL.LU R22, [R1+0x3a8] ;  /* 0x0003a80001167983 */ /* 0x000f640000300800 */
[----:B------:R-:W5:Y:S01]  /*2f420*/  LDL.LU R23, [R1+0x3ac] ;  /* 0x0003ac0001177983 */ /* 0x000f620000300800 */
[----:B----4-:R-:W-:Y:S01]  /*2f430*/  STL.64 [R1+0x1ed8], R10 ;  /* 0x001ed80a01007387 */ /* 0x010fe20000100a00 */
[----:B---3--:R0:W-:Y:S03]  /*2f440*/  STL.64 [R1+0x1ed0], R8 ;  /* 0x001ed00801007387 */ /* 0x0081e60000100a00 */
        /* <DEDUP_REMOVED lines=9> */
[----:B------:R-:W4:Y:S01]  /*2f4e0*/  LDL.LU R11, [R1+0x48c] ;  /* 0x00048c00010b7983 */ /* 0x000f220000300800 */
[----:B------:R-:W-:Y:S01]  /*2f4f0*/  MOV R4, R24 ;  /* 0x0000001800047202 */ /* 0x000fe20000000f00 */
[----:B----4-:R-:W-:Y:S01]  /*2f500*/  STL.64 [R1+0x1f08], R10 ;  /* 0x001f080a01007387 */ /* 0x010fe20000100a00 */
[----:B---3--:R0:W-:Y:S03]  /*2f510*/  STL.64 [R1+0x1f00], R8 ;  /* 0x001f000801007387 */ /* 0x0081e60000100a00 */
[----:B0-----:R-:W3:Y:S01]  /*2f520*/  LDL.LU R8, [R1+0x460] ;  /* 0x0004600001087983 */ /* 0x001ee20000300800 */
[----:B------:R-:W3:Y:S02]  /*2f530*/  LDL.LU R9, [R1+0x464] ;  /* 0x0004640001097983 */ /* 0x000ee40000300800 */
[----:B------:R-:W4:Y:S02]  /*2f540*/  LDL.LU R10, [R1+0x468] ;  /* 0x00046800010a7983 */ /* 0x000f240000300800 */
[----:B------:R-:W4:Y:S01]  /*2f550*/  LDL.LU R11, [R1+0x46c] ;  /* 0x00046c00010b7983 */ /* 0x000f220000300800 */
[----:B------:R-:W-:-:S05]  /*2f560*/  MOV R5, R14 ;  /* 0x0000000e00057202 */ /* 0x000fca0000000f00 */
[----:B------:R-:W-:Y:S04]  /*2f570*/  STL.64 [R1+0x1f68], R4 ;  /* 0x001f680401007387 */ /* 0x000fe80000100a00 */
[----:B----4-:R-:W-:Y:S01]  /*2f580*/  STL.64 [R1+0x1f18], R10 ;  /* 0x001f180a01007387 */ /* 0x010fe20000100a00 */
[----:B---3--:R0:W-:Y:S02]  /*2f590*/  STL.64 [R1+0x1f10], R8 ;  /* 0x001f100801007387 */ /* 0x0081e40000100a00 */
[----:B------:R-:W2:Y:S02]  /*2f5a0*/  LDL.LU R24, [R1+0x3c0] ;  /* 0x0003c00001187983 */ /* 0x000ea40000300800 */
[----:B------:R-:W2:Y:S02]  /*2f5b0*/  LDL.LU R25, [R1+0x3c4] ;  /* 0x0003c40001197983 */ /* 0x000ea40000300800 */
[----:B0-----:R-:W-:-:S02]  /*2f5c0*/  IMAD.MOV.U32 R8, RZ, RZ, R26 ;  /* 0x000000ffff087224 */ /* 0x001fc400078e001a */
[----:B------:R-:W2:Y:S01]  /*2f5d0*/  LDL.LU R26, [R1+0x3c8] ;  /* 0x0003c800011a7983 */ /* 0x000ea20000300800 */
[----:B------:R-:W2:Y:S02]  /*2f5e0*/  LDL.LU R27, [R1+0x3cc] ;  /* 0x0003cc00011b7983 */ /* 0x000ea40000300800 */
[----:B------:R-:W3:Y:S01]  /*2f5f0*/  LDL.64 R4, [R1+0x10] ;  /* 0x0000100001047983 */ /* 0x000ee20000100a00 */
[----:B------:R-:W-:Y:S01]  /*2f600*/  MOV R9, R3 ;  /* 0x0000000300097202 */ /* 0x000fe20000000f00 */
[----:B---3--:R5:W-:Y:S06]  /*2f610*/  STL.64 [R1+0x1f80], R4 ;  /* 0x001f800401007387 */ /* 0x008bec0000100a00 */
[----:B-----5:R-:W-:Y:S01]  /*2f620*/  HMMA.16816.F32.BF16 R4, R16, R8, R20 ;  /* 0x000000081004723c */ /* 0x020fe20000041814 */
[----:B------:R0:W-:Y:S06]  /*2f630*/  STL.64 [R1+0x1f28], R8 ;  /* 0x001f280801007387 */ /* 0x0001ec0000100a00 */
[----:B0-----:R-:W-:-:S02]  /*2f640*/  MOV R8, R2 ;  /* 0x0000000200087202 */ /* 0x001fc40000000f00 */
[----:B------:R-:W-:Y:S11]  /*2f650*/  MOV R9, R0 ;  /* 0x0000000000097202 */ /* 0x000ff60000000f00 */
[----:B------:R-:W-:Y:S03]  /*2f660*/  @!UPT UIADD3 URZ, URZ, URZ, URZ ;  /* 0x0000003f3f3ff290 */ /* 0x000fe6000fffe03f */
[----:B------:R0:W-:Y:S01]  /*2f670*/  STL.64 [R1+0x3a0], R4 ;  /* 0x0003a00401007387 */ /* 0x0001e20000100a00 */
[----:B------:R1:W-:Y:S02]  /*2f680*/  STL.64 [R1+0x3a8], R6 ;  /* 0x0003a80601007387 */ /* 0x0003e40000100a00 */
[----:B------:R-:W3:Y:S02]  /*2f690*/  LDL.LU R20, [R1+0x400] ;  /* 0x0004000001147983 */ /* 0x000ee40000300800 */
[----:B------:R-:W3:Y:S01]  /*2f6a0*/  LDL.LU R21, [R1+0x404] ;  /* 0x0004040001157983 */ /* 0x000ee20000300800 */
[----:B------:R-:W3:Y:S01]  /*2f6b0*/  LDL.LU R22, [R1+0x408] ;  /* 0x0004080001167983 */ /* 0x000ee20000300800 */
[----:B------:R-:W3:Y:S03]  /*2f6c0*/  LDL.LU R23, [R1+0x40c] ;  /* 0x00040c0001177983 */ /* 0x000ee60000300800 */
[----:B0-----:R-:W4:Y:S01]  /*2f6d0*/  LDL.LU R4, [R1+0x230] ;  /* 0x0002300001047983 */ /* 0x001f220000300800 */
[----:B------:R-:W4:Y:S02]  /*2f6e0*/  LDL.LU R5, [R1+0x234] ;  /* 0x0002340001057983 */ /* 0x000f240000300800 */
[----:B-1----:R-:W4:Y:S02]  /*2f6f0*/  LDL.LU R6, [R1+0x238] ;  /* 0x0002380001067983 */ /* 0x002f240000300800 */
[----:B------:R-:W4:Y:S01]  /*2f700*/  LDL.LU R7, [R1+0x23c] ;  /* 0x00023c0001077983 */ /* 0x000f220000300800 */
[----:B------:R0:W-:Y:S04]  /*2f710*/  STL.64 [R1+0x1f40], R8 ;  /* 0x001f400801007387 */ /* 0x0001e80000100a00 */
[----:B0-----:R-:W5:Y:S01]  /*2f720*/  LDL.LU R8, [R1+0x3f0] ;  /* 0x0003f00001087983 */ /* 0x001f620000300800 */
[----:B------:R-:W5:Y:S02]  /*2f730*/  LDL.LU R9, [R1+0x3f4] ;  /* 0x0003f40001097983 */ /* 0x000f640000300800 */
[----:B------:R-:W3:Y:S02]  /*2f740*/  LDL.LU R10, [R1+0x3f8] ;  /* 0x0003f800010a7983 */ /* 0x000ee40000300800 */
[----:B------:R-:W3:Y:S01]  /*2f750*/  LDL.LU R11, [R1+0x3fc] ;  /* 0x0003fc00010b7983 */ /* 0x000ee20000300800 */
[C---:B--2---:R-:W-:Y:S01]  /*2f760*/  HMMA.16816.F32.BF16 R24, R16.reuse, R12, R24 ;  /* 0x0000000c1018723c */ /* 0x044fe20000041818 */
[----:B---3--:R-:W-:Y:S01]  /*2f770*/  STL.64 [R1+0x1f60], R10 ;  /* 0x001f600a01007387 */ /* 0x008fe20000100a00 */
[----:B-----5:R0:W-:Y:S03]  /*2f780*/  STL.64 [R1+0x1f58], R8 ;  /* 0x001f580801007387 */ /* 0x0201e60000100a00 */
[----:B0-----:R-:W2:Y:S01]  /*2f790*/  LDL.LU R8, [R1+0x3e0] ;  /* 0x0003e00001087983 */ /* 0x001ea20000300800 */
[----:B------:R-:W2:Y:S02]  /*2f7a0*/  LDL.LU R9, [R1+0x3e4] ;  /* 0x0003e40001097983 */ /* 0x000ea40000300800 */
[----:B------:R-:W3:Y:S02]  /*2f7b0*/  LDL.LU R10, [R1+0x3e8] ;  /* 0x0003e800010a7983 */ /* 0x000ee40000300800 */
[----:B------:R-:W3:Y:S02]  /*2f7c0*/  LDL.LU R11, [R1+0x3ec] ;  /* 0x0003ec00010b7983 */ /* 0x000ee40000300800 */
[----:B---3--:R-:W-:Y:S01]  /*2f7d0*/  STL.64 [R1+0x1f78], R10 ;  /* 0x001f780a01007387 */ /* 0x008fe20000100a00 */
[----:B--2---:R0:W-:Y:S03]  /*2f7e0*/  STL.64 [R1+0x1f70], R8 ;  /* 0x001f700801007387 */ /* 0x0041e60000100a00 */
[----:B0-----:R-:W2:Y:S01]  /*2f7f0*/  LDL.LU R8, [R1+0x390] ;  /* 0x0003900001087983 */ /* 0x001ea20000300800 */
[----:B------:R-:W2:Y:S02]  /*2f800*/  LDL.LU R9, [R1+0x394] ;  /* 0x0003940001097983 */ /* 0x000ea40000300800 */
[----:B------:R-:W2:Y:S02]  /*2f810*/  LDL.LU R10, [R1+0x398] ;  /* 0x00039800010a7983 */ /* 0x000ea40000300800 */
[----:B------:R-:W2:Y:S02]  /*2f820*/  LDL.LU R11, [R1+0x39c] ;  /* 0x00039c00010b7983 */ /* 0x000ea40000300800 */
[----:B------:R0:W-:Y:S01]  /*2f830*/  STL.64 [R1+0x3d0], R24 ;  /* 0x0003d01801007387 */ /* 0x0001e20000100a00 */
[----:B------:R-:W-:Y:S03]  /*2f840*/  STL.64 [R1+0x3d8], R26 ;  /* 0x0003d81a01007387 */ /* 0x000fe60000100a00 */
[----:B0-----:R-:W3:Y:S01]  /*2f850*/  LDL.LU.64 R24, [R1+0x1f98] ;  /* 0x001f980001187983 */ /* 0x001ee20000300a00 */
[----:B------:R0:W-:Y:S03]  /*2f860*/  STL.64 [R1+0x1f20], R12 ;  /* 0x001f200c01007387 */ /* 0x0001e60000100a00 */
[----:B0-----:R-:W5:Y:S01]  /*2f870*/  LDL.LU R12, [R1+0x430] ;  /* 0x00043000010c7983 */ /* 0x001f620000300800 */
[----:B------:R-:W5:Y:S02]  /*2f880*/  LDL.LU R13, [R1+0x434] ;  /* 0x00043400010d7983 */ /* 0x000f640000300800 */
[----:B------:R-:W2:Y:S02]  /*2f890*/  LDL.LU R14, [R1+0x438] ;  /* 0x00043800010e7983 */ /* 0x000ea40000300800 */
[----:B------:R-:W2:Y:S01]  /*2f8a0*/  LDL.LU R15, [R1+0x43c] ;  /* 0x00043c00010f7983 */ /* 0x000ea20000300800 */
[----:B---3--:R-:W-:Y:S01]  /*2f8b0*/  HMMA.16816.F32.BF16 R16, R16, R24, R20 ;  /* 0x000000181010723c */ /* 0x008fe20000041814 */
[----:B--2---:R-:W-:Y:S01]  /*2f8c0*/  STL.64 [R1+0x1f38], R14 ;  /* 0x001f380e01007387 */ /* 0x004fe20000100a00 */
[----:B-----5:R0:W-:Y:S03]  /*2f8d0*/  STL.64 [R1+0x1f30], R12 ;  /* 0x001f300c01007387 */ /* 0x0201e60000100a00 */
[----:B0-----:R-:W2:Y:S01]  /*2f8e0*/  LDL.LU R12, [R1+0x410] ;  /* 0x00041000010c7983 */ /* 0x001ea20000300800 */
[----:B------:R-:W2:Y:S02]  /*2f8f0*/  LDL.LU R13, [R1+0x414] ;  /* 0x00041400010d7983 */ /* 0x000ea40000300800 */
[----:B------:R-:W2:Y:S02]  /*2f900*/  LDL.LU R14, [R1+0x418] ;  /* 0x00041800010e7983 */ /* 0x000ea40000300800 */
[----:B------:R-:W2:Y:S01]  /*2f910*/  LDL.LU R15, [R1+0x41c] ;  /* 0x00041c00010f7983 */ /* 0x000ea20000300800 */
[----:B------:R-:W4:Y:S01]  /*2f920*/  LDL.LU.64 R22, [R1+0x1f90] ;  /* 0x001f900001167983 */ /* 0x000f220000300a00 */
[----:B------:R-:W4:Y:S11]  /*2f930*/  LDL.LU.64 R20, [R1+0x1f88] ;  /* 0x001f880001147983 */ /* 0x000f360000300a00 */
[----:B------:R0:W-:Y:S02]  /*2f940*/  STL.64 [R1+0x3c0], R16 ;  /* 0x0003c01001007387 */ /* 0x0001e40000100a00 */
[----:B------:R-:W-:Y:S01]  /*2f950*/  STL.64 [R1+0x3c8], R18 ;  /* 0x0003c81201007387 */ /* 0x000fe20000100a00 */
[----:B0-----:R-:W4:Y:S02]  /*2f960*/  LDL.64 R16, [R1+0x20] ;  /* 0x0000200001107983 */ /* 0x001f240000100a00 */
[C---:B----4-:R-:W-:Y:S11]  /*2f970*/  HMMA.16816.F32.BF16 R4, R20.reuse, R16, R4 ;  /* 0x000000101404723c */ /* 0x050ff60000041804 */
[----:B------:R-:W-:Y:S11]  /*2f980*/  @!UPT UIADD3 URZ, URZ, URZ, URZ ;  /* 0x0000003f3f3ff290 */ /* 0x000ff6000fffe03f */
[----:B------:R-:W-:Y:S01]  /*2f990*/  @!UPT UIADD3 URZ, URZ, URZ, URZ ;  /* 0x0000003f3f3ff290 */ /* 0x000fe2000fffe03f */
[----:B------:R0:W-:Y:S01]  /*2f9a0*/  STL.64 [R1+0x400], R4 ;  /* 0x0004000401007387 */ /* 0x0001e20000100a00 */
[----:B------:R-:W-:Y:S03]  /*2f9b0*/  STL.64 [R1+0x408], R6 ;  /* 0x0004080601007387 */ /* 0x000fe60000100a00 */
[----:B0-----:R-:W3:Y:S02]  /*2f9c0*/  LDL.LU.64 R4, [R1+0x1f80] ;  /* 0x001f800001047983 */ /* 0x001ee40000300a00 */
[C---:B---3--:R-:W-:Y:S01]  /*2f9d0*/  HMMA.16816.F32.BF16 R8, R20.reuse, R4, R8 ;  /* 0x000000041408723c */ /* 0x048fe20000041808 */
[----:B------:R-:W-:Y:S01]  /*2f9e0*/  IMAD.MOV.U32 R2, RZ, RZ, R4 ;  /* 0x000000ffff027224 */ /* 0x000fe200078e0004 */
[----:B------:R-:W-:Y:S11]  /*2f9f0*/  MOV R0, R5 ;  /* 0x0000000500007202 */ /* 0x000ff60000000f00 */
[----:B------:R-:W-:Y:S10]  /*2fa00*/  @!UPT UIADD3 URZ, URZ, URZ, URZ ;  /* 0x0000003f3f3ff290 */ /* 0x000ff4000fffe03f */
[----:B------:R-:W-:Y:S01]  /*2fa10*/  STL.64 [R1+0x420], R8 ;  /* 0x0004200801007387 */ /* 0x000fe20000100a00 */
[----:B------:R0:W-:Y:S03]  /*2fa20*/  STL.64 [R1+0x428], R10 ;  /* 0x0004280a01007387 */ /* 0x0001e60000100a00 */
[----:B0-----:R-:W3:Y:S01]  /*2fa30*/  LDL.LU.64 R10, [R1+0x1f78] ;  /* 0x001f7800010a7983 */ /* 0x001ee20000300a00 */
[----:B------:R-:W3:Y:S02]  /*2fa40*/  LDL.LU.64 R8, [R1+0x1f70] ;  /* 0x001f700001087983 */ /* 0x000ee40000300a00 */
[----:B------:R-:W3:Y:S02]  /*2fa50*/  LDL.LU.64 R4, [R1+0x1f68] ;  /* 0x001f680001047983 */ /* 0x000ee40000300a00 */
[C---:B---3--:R-:W-:Y:S01]  /*2fa60*/  HMMA.16816.F32.BF16 R4, R20.reuse, R4, R8 ;  /* 0x000000041404723c */ /* 0x048fe20000041808 */
[----:B------:R-:W3:Y:S01]  /*2fa70*/  LDL.LU.64 R10, [R1+0x1f60] ;  /* 0x001f6000010a7983 */ /* 0x000ee20000300a00 */
[----:B------:R-:W3:Y:S11]  /*2fa80*/  LDL.LU.64 R8, [R1+0x1f58] ;  /* 0x001f580001087983 */ /* 0x000ef60000300a00 */
[----:B------:R-:W-:Y:S10]  /*2fa90*/  @!UPT UIADD3 URZ, URZ, URZ, URZ ;  /* 0x0000003f3f3ff290 */ /* 0x000ff4000fffe03f */
[----:B------:R-:W-:Y:S01]  /*2faa0*/  STL.64 [R1+0x440], R4 ;  /* 0x0004400401007387 */ /* 0x000fe20000100a00 */
[----:B------:R0:W-:Y:S03]  /*2fab0*/  STL.64 [R1+0x448], R6 ;  /* 0x0004480601007387 */ /* 0x0001e60000100a00 */
[----:B0-----:R-:W4:Y:S01]  /*2fac0*/  LDL.LU.64 R6, [R1+0x1f50] ;  /* 0x001f500001067983 */ /* 0x001f220000300a00 */
[----:B------:R-:W3:Y:S02]  /*2fad0*/  LDL.LU.64 R4, [R1+0x1f48] ;  /* 0x001f480001047983 */ /* 0x000ee40000300a00 */
[C---:B---3--:R-:W-:Y:S11]  /*2fae0*/  HMMA.16816.F32.BF16 R8, R20.reuse, R4, R8 ;  /* 0x000000041408723c */ /* 0x048ff60000041808 */
[----:B------:R-:W-:Y:S11]  /*2faf0*/  @!UPT UIADD3 URZ, URZ, URZ, URZ ;  /* 0x0000003f3f3ff290 */ /* 0x000ff6000fffe03f */
[----:B------:R-:W-:Y:S01]  /*2fb00*/  @!UPT UIADD3 URZ, URZ, URZ, URZ ;  /* 0x0000003f3f3ff290 */ /* 0x000fe2000fffe03f */
[----:B------:R0:W-:Y:S01]  /*2fb10*/  STL.64 [R1+0x450], R8 ;  /* 0x0004500801007387 */ /* 0x0001e20000100a00 */
[----:B------:R2:W-:Y:S03]  /*2fb20*/  STL.64 [R1+0x458], R10 ;  /* 0x0004580a01007387 */ /* 0x0005e60000100a00 */
[----:B0-----:R-:W2:Y:S02]  /*2fb30*/  LDL.LU.64 R8, [R1+0x1f40] ;  /* 0x001f400001087983 */ /* 0x001ea40000300a00 */
[C---:B--2---:R-:W-:Y:S02]  /*2fb40*/  HMMA.16816.F32.BF16 R8, R20.reuse, R8, R12 ;  /* 0x000000081408723c */ /* 0x044fe4000004180c */
[----:B------:R-:W2:Y:S01]  /*2fb50*/  LDL.LU.64 R14, [R1+0x1f38] ;  /* 0x001f3800010e7983 */ /* 0x000ea20000300a00 */
[----:B------:R-:W2:Y:S11]  /*2fb60*/  LDL.LU.64 R12, [R1+0x1f30] ;  /* 0x001f3000010c7983 */ /* 0x000eb60000300a00 */
[----:B------:R-:W-:Y:S09]  /*2fb70*/  @!UPT UIADD3 URZ, URZ, URZ, URZ ;  /* 0x0000003f3f3ff290 */ /* 0x000ff2000fffe03f */
[----:B------:R0:W-:Y:S01]  /*2fb80*/  STL.64 [R1+0x470], R8 ;  /* 0x0004700801007387 */ /* 0x0001e20000100a00 */
[----:B------:R2:W-:Y:S03]  /*2fb90*/  STL.64 [R1+0x478], R10 ;  /* 0x0004780a01007387 */ /* 0x0005e60000100a00 */
[----:B0-----:R-:W2:Y:S02]  /*2fba0*/  LDL.LU.64 R8, [R1+0x1f28] ;  /* 0x001f280001087983 */ /* 0x001ea40000300a00 */
[C---:B--2---:R-:W-:Y:S02]  /*2fbb0*/  HMMA.16816.F32.BF16 R8, R20.reuse, R8, R12 ;  /* 0x000000081408723c */ /* 0x044fe4000004180c */
        /* <DEDUP_REMOVED lines=14> */
[----:B0-----:R-:W3:Y:S01]  /*2fca0*/  LDL.64 R12, [R1] ;  /* 0x00000000010c7983 */ /* 0x001ee20000100a00 */
[----:B--2---:R-:W-:Y:S03]  /*2fcb0*/  HMMA.16816.F32.BF16 R20, R20, R24, R8 ;  /* 0x000000181414723c */ /* 0x004fe60000041808 */
[----:B------:R-:W2:Y:S01]  /*2fcc0*/  LDL.LU.64 R10, [R1+0x1ef8] ;  /* 0x001ef800010a7983 */ /* 0x000ea20000300a00 */
[----:B------:R-:W2:Y:S02]  /*2fcd0*/  LDL.LU.64 R8, [R1+0x1ef0] ;  /* 0x001ef00001087983 */ /* 0x000ea40000300a00 */
[----:B------:R-:W2:Y:S02]  /*2fce0*/  LDL.LU.64 R26, [R1+0x1ee8] ;  /* 0x001ee800011a7983 */ /* 0x000ea40000300a00 */
[----:B------:R-:W2:Y:S11]  /*2fcf0*/  LDL.LU.64 R24, [R1+0x1ee0] ;  /* 0x001ee00001187983 */ /* 0x000eb60000300a00 */
[----:B------:R-:W-:Y:S04]  /*2fd00*/  @!UPT UIADD3 URZ, URZ, URZ, URZ ;  /* 0x0000003f3f3ff290 */ /* 0x000fe8000fffe03f */
[----:B------:R0:W-:Y:S01]  /*2fd10*/  STL.64 [R1+0x4f0], R20 ;  /* 0x0004f01401007387 */ /* 0x0001e20000100a00 */
[----:B------:R1:W-:Y:S03]  /*2fd20*/  STL.64 [R1+0x4f8], R22 ;  /* 0x0004f81601007387 */ /* 0x0003e60000100a00 */
[----:B0-----:R-:W3:Y:S01]  /*2fd30*/  LDL.LU R20, [R1+0xd0] ;  /* 0x0000d00001147983 */ /* 0x001ee20000300800 */
[----:B------:R-:W3:Y:S02]  /*2fd40*/  LDL.LU R21, [R1+0xd4] ;  /* 0x0000d40001157983 */ /* 0x000ee40000300800 */
[----:B-1----:R-:W3:Y:S02]  /*2fd50*/  LDL.LU R22, [R1+0xd8] ;  /* 0x0000d80001167983 */ /* 0x002ee40000300800 */
[----:B------:R-:W3:Y:S01]  /*2fd60*/  LDL.LU R23, [R1+0xdc] ;  /* 0x0000dc0001177983 */ /* 0x000ee20000300800 */
[----:B------:R-:W5:Y:S01]  /*2fd70*/  LDL R19, [R1+0x510] ;  /* 0x0005100001137983 */ /* 0x000f620000100800 */
[----:B--2---:R-:W-:Y:S03]  /*2fd80*/  HMMA.16816.F32.BF16 R8, R24, R16, R8 ;  /* 0x000000101808723c */ /* 0x004fe60000041808 */
[----:B-----5:R-:W-:Y:S11]  /*2fd90*/  STL [R1+0x1e38], R19 ;  /* 0x001e381301007387 */ /* 0x020ff60000100800 */
[----:B------:R-:W-:Y:S09]  /*2fda0*/  @!UPT UIADD3 URZ, URZ, URZ, URZ ;  /* 0x0000003f3f3ff290 */ /* 0x000ff2000fffe03f */
[----:B------:R-:W-:Y:S02]  /*2fdb0*/  STL.64 [R1+0x4e0], R8 ;  /* 0x0004e00801007387 */ /* 0x000fe40000100a00 */
[----:B------:R0:W-:Y:S02]  /*2fdc0*/  STL.64 [R1+0x4e8], R10 ;  /* 0x0004e80a01007387 */ /* 0x0001e40000100a00 */
[----:B0-----:R-:W2:Y:S01]  /*2fdd0*/  LDL.LU.64 R10, [R1+0x1ed8] ;  /* 0x001ed800010a7983 */ /* 0x001ea20000300a00 */
[----:B------:R-:W2:Y:S02]  /*2fde0*/  LDL.LU.64 R8, [R1+0x1ed0] ;  /* 0x001ed00001087983 */ /* 0x000ea40000300a00 */
[----:B------:R0:W-:Y:S02]  /*2fdf0*/  STL.64 [R1+0x1ea0], R16 ;  /* 0x001ea01001007387 */ /* 0x0001e40000100a00 */
[----:B0-----:R-:W-:Y:S02]  /*2fe00*/  MOV R16, R2 ;  /* 0x0000000200107202 */ /* 0x001fe40000000f00 */
[----:B------:R-:W-:-:S07]  /*2fe10*/  MOV R17, R0 ;  /* 0x0000000000117202 */ /* 0x000fce0000000f00 */
[C---:B--2---:R-:W-:Y:S01]  /*2fe20*/  HMMA.16816.F32.BF16 R16, R24.reuse, R16, R8 ;  /* 0x000000101810723c */ /* 0x044fe20000041808 */
[----:B------:R-:W2:Y:S01]  /*2fe30*/  LDL.LU.64 R10, [R1+0x1ec8] ;  /* 0x001ec800010a7983 */ /* 0x000ea20000300a00 */
[----:B------:R-:W2:Y:S11]  /*2fe40*/  LDL.LU.64 R8, [R1+0x1ec0] ;  /* 0x001ec00001087983 */ /* 0x000eb60000300a00 */
[----:B------:R-:W-:Y:S10]  /*2fe50*/  @!UPT UIADD3 URZ, URZ, URZ, URZ ;  /* 0x0000003f3f3ff290 */ /* 0x000ff4000fffe03f */
[----:B------:R-:W-:Y:S01]  /*2fe60*/  STL.64 [R1+0x4d0], R16 ;  /* 0x0004d01001007387 */ /* 0x000fe20000100a00 */
[----:B------:R3:W-:Y:S02]  /*2fe70*/  STL.64 [R1+0x4d8], R18 ;  /* 0x0004d81201007387 */ /* 0x0007e40000100a00 */
[C---:B---3--:R-:W-:Y:S11]  /*2fe80*/  HMMA.16816.F32.BF16 R16, R24.reuse, R12, R20 ;  /* 0x0000000c1810723c */ /* 0x048ff60000041814 */
[----:B------:R-:W-:Y:S11]  /*2fe90*/  @!UPT UIADD3 URZ, URZ, URZ, URZ ;  /* 0x0000003f3f3ff290 */ /* 0x000ff6000fffe03f */
[----:B------:R-:W-:Y:S01]  /*2fea0*/  @!UPT UIADD3 URZ, URZ, URZ, URZ ;  /* 0x0000003f3f3ff290 */ /* 0x000fe2000fffe03f */
[----:B------:R0:W-:Y:S01]  /*2feb0*/  STL.64 [R1+0x4c0], R16 ;  /* 0x0004c01001007387 */ /* 0x0001e20000100a00 */
[----:B------:R1:W-:Y:S02]  /*2fec0*/  STL.64 [R1+0x4c8], R18 ;  /* 0x0004c81201007387 */ /* 0x0003e40000100a00 */
[----:B----4-:R-:W-:Y:S02]  /*2fed0*/  STL.64 [R1+0x1e48], R6 ;  /* 0x001e480601007387 */ /* 0x010fe40000100a00 */
[----:B------:R-:W-:Y:S01]  /*2fee0*/  STL.64 [R1+0x1e40], R4 ;  /* 0x001e400401007387 */ /* 0x000fe20000100a00 */
[----:B--2---:R-:W-:Y:S11]  /*2fef0*/  HMMA.16816.F32.BF16 R8, R24, R4, R8 ;  /* 0x000000041808723c */ /* 0x004ff60000041808 */
[----:B------:R-:W-:Y:S11]  /*2ff00*/  @!UPT UIADD3 URZ, URZ, URZ, URZ ;  /* 0x0000003f3f3ff290 */ /* 0x000ff6000fffe03f */
[----:B------:R-:W-:Y:S01]  /*2ff10*/  @!UPT UIADD3 URZ, URZ, URZ, URZ ;  /* 0x0000003f3f3ff290 */ /* 0x000fe2000fffe03f */
[----:B------:R-:W-:Y:S01]  /*2ff20*/  STL.64 [R1+0x4b0], R8 ;  /* 0x0004b00801007387 */ /* 0x000fe20000100a00 */
[----:B------:R-:W-:Y:S02]  /*2ff30*/  STL.64 [R1+0x4b8], R10 ;  /* 0x0004b80a01007387 */ /* 0x000fe40000100a00 */
[----:B0-----:R-:W2:Y:S02]  /*2ff40*/  LDL.LU R16, [R1+0xa0] ;  /* 0x0000a00001107983 */ /* 0x001ea40000300800 */
[----:B------:R-:W2:Y:S01]  /*2ff50*/  LDL.LU R17, [R1+0xa4] ;  /* 0x0000a40001117983 */ /* 0x000ea20000300800 */
[----:B-1----:R-:W3:Y:S01]  /*2ff60*/  LDL.LU R18, [R1+0xa8] ;  /* 0x0000a80001127983 */ /* 0x002ee20000300800 */
[----:B------:R-:W3:Y:S02]  /*2ff70*/  LDL.LU R19, [R1+0xac] ;  /* 0x0000ac0001137983 */ /* 0x000ee40000300800 */
[----:B------:R-:W-:Y:S01]  /*2ff80*/  IMAD.MOV.U32 R2, RZ, RZ, R12 ;  /* 0x000000ffff027224 */ /* 0x000fe200078e000c */
[----:B------:R-:W-:Y:S01]  /*2ff90*/  MOV R0, R13 ;  /* 0x0000000d00007202 */ /* 0x000fe20000000f00 */
[----:B---3--:R-:W-:Y:S01]  /*2ffa0*/  STL.64 [R1+0x1eb0], R18 ;  /* 0x001eb01201007387 */ /* 0x008fe20000100a00 */
[----:B--2---:R0:W-:Y:S02]  /*2ffb0*/  STL.64 [R1+0x1ea8], R16 ;  /* 0x001ea81001007387 */ /* 0x0041e40000100a00 */
[----:B------:R-:W2:Y:S01]  /*2ffc0*/  LDL.64 R12, [R1+0x30] ;  /* 0x00003000010c7983 */ /* 0x000ea20000100a00 */
[----:B0-----:R-:W3:Y:S04]  /*2ffd0*/  LDL.64 R16, [R1+0x40] ;  /* 0x0000400001107983 */ /* 0x001ee80000100a00 */
[----:B--2---:R0:W-:Y:S04]  /*2ffe0*/  STL.64 [R1+0x1eb8], R12 ;  /* 0x001eb80c01007387 */ /* 0x0041e80000100a00 */
[----:B0-----:R-:W3:Y:S01]  /*2fff0*/  LDL.LU R12, [R1+0xb0] ;  /* 0x0000b000010c7983 */ /* 0x001ee20000300800 */
[----:B------:R-:W3:Y:S02]  /*30000*/  LDL.LU R13, [R1+0xb4] ;  /* 0x0000b400010d7983 */ /* 0x000ee40000300800 */
[----:B------:R-:W3:Y:S02]  /*30010*/  LDL.LU R14, [R1+0xb8] ;  /* 0x0000b800010e7983 */ /* 0x000ee40000300800 */
[----:B------:R-:W3:Y:S01]  /*30020*/  LDL.LU R15, [R1+0xbc] ;  /* 0x0000bc00010f7983 */ /* 0x000ee20000300800 */
[----:B------:R-:W2:Y:S01]  /*30030*/  LDL.LU R8, [R1+0x180] ;  /* 0x0001800001087983 */ /* 0x000ea20000300800 */
[----:B------:R-:W2:Y:S02]  /*30040*/  LDL.LU R9, [R1+0x184] ;  /* 0x0001840001097983 */ /* 0x000ea40000300800 */
[----:B------:R-:W4:Y:S02]  /*30050*/  LDL.LU R10, [R1+0x188] ;  /* 0x00018800010a7983 */ /* 0x000f240000300800 */
[----:B------:R-:W4:Y:S01]  /*30060*/  LDL.LU R11, [R1+0x18c] ;  /* 0x00018c00010b7983 */ /* 0x000f220000300800 */
[----:B------:R-:W-:-:S02]  /*30070*/  MOV R4, R2 ;  /* 0x0000000200047202 */ /* 0x000fc40000000f00 */
[----:B------:R-:W-:Y:S01]  /*30080*/  MOV R5, R0 ;  /* 0x0000000000057202 */ /* 0x000fe20000000f00 */
[----:B----4-:R-:W-:Y:S01]  /*30090*/  STL.64 [R1+0x1e90], R10 ;  /* 0x001e900a01007387 */ /* 0x010fe20000100a00 */
[----:B--2---:R0:W-:Y:S03]  /*300a0*/  STL.64 [R1+0x1e88], R8 ;  /* 0x001e880801007387 */ /* 0x0041e60000100a00 */
[----:B0-----:R-:W2:Y:S01]  /*300b0*/  LDL.LU R8, [R1+0x90] ;  /* 0x0000900001087983 */ /* 0x001ea20000300800 */
[----:B------:R-:W2:Y:S02]  /*300c0*/  LDL.LU R9, [R1+0x94] ;  /* 0x0000940001097983 */ /* 0x000ea40000300800 */
[----:B------:R-:W2:Y:S02]  /*300d0*/  LDL.LU R10, [R1+0x98] ;  /* 0x00009800010a7983 */ /* 0x000ea40000300800 */
[----:B------:R-:W2:Y:S01]  /*300e0*/  LDL.LU R11, [R1+0x9c] ;  /* 0x00009c00010b7983 */ /* 0x000ea20000300800 */
[----:B------:R0:W-:Y:S01]  /*300f0*/  STL.64 [R1+0x1e60], R4 ;  /* 0x001e600401007387 */ /* 0x0001e20000100a00 */
[----:B------:R-:W4:Y:S02]  /*30100*/  LDL.LU R20, [R1+0x120] ;  /* 0x0001200001147983 */ /* 0x000f240000300800 */
[----:B------:R-:W4:Y:S02]  /*30110*/  LDL.LU R21, [R1+0x124] ;  /* 0x0001240001157983 */ /* 0x000f240000300800 */
[----:B------:R-:W5:Y:S01]  /*30120*/  LDL.LU R22, [R1+0x128] ;  /* 0x0001280001167983 */ /* 0x000f620000300800 */
[----:B------:R-:W5:Y:S04]  /*30130*/  LDL.LU R23, [R1+0x12c] ;  /* 0x00012c0001177983 */ /* 0x000f680000300800 */
[----:B0-----:R-:W2:Y:S01]  /*30140*/  LDL.64 R4, [R1+0x10] ;  /* 0x0000100001047983 */ /* 0x001ea20000100a00 */
[C---:B---3--:R-:W-:Y:S01]  /*30150*/  HMMA.16816.F32.BF16 R12, R24.reuse, R16, R12 ;  /* 0x00000010180c723c */ /* 0x048fe2000004180c */
[----:B------:R-:W-:Y:S01]  /*30160*/  IMAD.MOV.U32 R3, RZ, RZ, R16 ;  /* 0x000000ffff037224 */ /* 0x000fe200078e0010 */
[----:B------:R-:W-:Y:S01]  /*30170*/  MOV R2, R17 ;  /* 0x0000001100027202 */ /* 0x000fe20000000f00 */
[----:B--2---:R0:W-:Y:S04]  /*30180*/  STL.64 [R1+0x1e68], R4 ;  /* 0x001e680401007387 */ /* 0x0041e80000100a00 */
[----:B0-----:R-:W2:Y:S01]  /*30190*/  LDL.LU R4, [R1+0x150] ;  /* 0x0001500001047983 */ /* 0x001ea20000300800 */
[----:B------:R-:W2:Y:S02]  /*301a0*/  LDL.LU R5, [R1+0x154] ;  /* 0x0001540001057983 */ /* 0x000ea40000300800 */
[----:B------:R-:W2:Y:S02]  /*301b0*/  LDL.LU R6, [R1+0x158] ;  /* 0x0001580001067983 */ /* 0x000ea40000300800 */
[----:B------:R-:W2:Y:S01]  /*301c0*/  LDL.LU R7, [R1+0x15c] ;  /* 0x00015c0001077983 */ /* 0x000ea20000300800 */
[----:B------:R-:W3:Y:S01]  /*301d0*/  LDL.LU R29, [R1+0x8c8] ;  /* 0x0008c800011d7983 */ /* 0x000ee20000300800 */
[----:B------:R-:W3:Y:S02]  /*301e0*/  LDL R28, [R1+0x6c8] ;  /* 0x0006c800011c7983 */ /* 0x000ee40000100800 */
[----:B-----5:R-:W-:Y:S02]  /*301f0*/  STL.64 [R1+0x1e58], R22 ;  /* 0x001e581601007387 */ /* 0x020fe40000100a00 */
[----:B----4-:R0:W-:Y:S02]  /*30200*/  STL.64 [R1+0x1e50], R20 ;  /* 0x001e501401007387 */ /* 0x0101e40000100a00 */
[----:B0-----:R-:W4:Y:S01]  /*30210*/  LDL.LU R20, [R1+0x130] ;  /* 0x0001300001147983 */ /* 0x001f220000300800 */
[----:B------:R-:W4:Y:S02]  /*30220*/  LDL.LU R21, [R1+0x134] ;  /* 0x0001340001157983 */ /* 0x000f240000300800 */
[----:B------:R-:W4:Y:S02]  /*30230*/  LDL.LU R22, [R1+0x138] ;  /* 0x0001380001167983 */ /* 0x000f240000300800 */
[----:B------:R-:W4:Y:S01]  /*30240*/  LDL.LU R23, [R1+0x13c] ;  /* 0x00013c0001177983 */ /* 0x000f220000300800 */
[----:B------:R0:W-:Y:S01]  /*30250*/  STL.64 [R1+0x4a0], R12 ;  /* 0x0004a00c01007387 */ /* 0x0001e20000100a00 */
[----:B------:R-:W-:Y:S03]  /*30260*/  STL.64 [R1+0x4a8], R14 ;  /* 0x0004a80e01007387 */ /* 0x000fe60000100a00 */
[----:B0-----:R-:W5:Y:S01]  /*30270*/  LDL.LU.64 R12, [R1+0x1eb8] ;  /* 0x001eb800010c7983 */ /* 0x001f620000300a00 */
[----:B------:R-:W5:Y:S02]  /*30280*/  LDL.LU.64 R18, [R1+0x1eb0] ;  /* 0x001eb00001127983 */ /* 0x000f640000300a00 */
[----:B------:R-:W5:Y:S02]  /*30290*/  LDL.LU.64 R16, [R1+0x1ea8] ;  /* 0x001ea80001107983 */ /* 0x000f640000300a00 */
[C---:B-----5:R-:W-:Y:S01]  /*302a0*/  HMMA.16816.F32.BF16 R16, R24.reuse, R12, R16 ;  /* 0x0000000c1810723c */ /* 0x060fe20000041810 */
[----:B------:R-:W-:Y:S11]  /*302b0*/  MOV R0, R13 ;  /* 0x0000000d00007202 */ /* 0x000ff60000000f00 */
[----:B------:R-:W-:Y:S11]  /*302c0*/  @!UPT UIADD3 URZ, URZ, URZ, URZ ;  /* 0x0000003f3f3ff290 */ /* 0x000ff6000fffe03f */
[----:B------:R0:W-:Y:S01]  /*302d0*/  STL.64 [R1+0x480], R16 ;  /* 0x0004801001007387 */ /* 0x0001e20000100a00 */
[----:B------:R1:W-:Y:S03]  /*302e0*/  STL.64 [R1+0x488], R18 ;  /* 0x0004881201007387 */ /* 0x0003e60000100a00 */
[----:B0-----:R-:W2:Y:S01]  /*302f0*/  LDL.LU.64 R16, [R1+0x1ea0] ;  /* 0x001ea00001107983 */ /* 0x001ea20000300a00 */
[----:B-1----:R-:W-:Y:S02]  /*30300*/  MOV R18, R12 ;  /* 0x0000000c00127202 */ /* 0x002fe40000000f00 */
[----:B------:R-:W5:Y:S02]  /*30310*/  LDL.LU.64 R12, [R1+0x1e98] ;  /* 0x001e9800010c7983 */ /* 0x000f640000300a00 */
[C---:B-----5:R-:W-:Y:S11]  /*30320*/  HMMA.16816.F32.BF16 R8, R24.reuse, R12, R8 ;  /* 0x0000000c1808723c */ /* 0x060ff60000041808 */
[----:B------:R-:W-:Y:S11]  /*30330*/  @!UPT UIADD3 URZ, URZ, URZ, URZ ;  /* 0x0000003f3f3ff290 */ /* 0x000ff6000fffe03f */
[----:B------:R-:W-:Y:S01]  /*30340*/  @!UPT UIADD3 URZ, URZ, URZ, URZ ;  /* 0x0000003f3f3ff290 */ /* 0x000fe2000fffe03f */
[----:B------:R-:W-:Y:S01]  /*30350*/  STL.64 [R1+0x460], R8 ;  /* 0x0004600801007387 */ /* 0x000fe20000100a00 */
[----:B------:R0:W-:Y:S03]  /*30360*/  STL.64 [R1+0x468], R10 ;  /* 0x0004680a01007387 */ /* 0x0001e60000100a00 */
[----:B0-----:R-:W5:Y:S01]  /*30370*/  LDL.LU.64 R10, [R1+0x1e90] ;  /* 0x001e9000010a7983 */ /* 0x001f620000300a00 */
[----:B------:R-:W5:Y:S02]  /*30380*/  LDL.LU.64 R8, [R1+0x1e88] ;  /* 0x001e880001087983 */ /* 0x000f640000300a00 */
[----:B------:R-:W2:Y:S02]  /*30390*/  LDL.LU R15, [R1+0x1e80] ;  /* 0x001e8000010f7983 */ /* 0x000ea40000300800 */
[----:B------:R-:W-:Y:S02]  /*303a0*/  IMAD.MOV.U32 R19, RZ, RZ, R13 ;  /* 0x000000ffff137224 */ /* 0x000fe400078e000d */
[----:B--2---:R-:W0:Y:S04]  /*303b0*/  LDSM.16.M88.4 R12, [R15+0x1b000] ;  /* 0x01b000000f0c783b */ /* 0x004e280000000200 */
[----:B0-----:R-:W-:Y:S01]  /*303c0*/  STL.64 [R1+0x1de8], R14 ;  /* 0x001de80e01007387 */ /* 0x001fe20000100a00 */
[----:B------:R0:W-:Y:S03]  /*303d0*/  STL.64 [R1+0x1de0], R12 ;  /* 0x001de00c01007387 */ /* 0x0001e60000100a00 */
[----:B0-----:R-:W5:Y:S02]  /*303e0*/  LDL.64 R12, [R1+0x80] ;  /* 0x00008000010c7983 */ /* 0x001f640000100a00 */
[----:B-----5:R-:W-:Y:S02]  /*303f0*/  HMMA.16816.F32.BF16 R24, R24, R12, R8 ;  /* 0x0000000c1818723c */ /* 0x020fe40000041808 */
[----:B------:R-:W2:Y:S01]  /*30400*/  LDL.LU.64 R10, [R1+0x1e78] ;  /* 0x001e7800010a7983 */ /* 0x000ea20000300a00 */
[----:B------:R-:W2:Y:S11]  /*30410*/  LDL.LU.64 R8, [R1+0x1e70] ;  /* 0x001e700001087983 */ /* 0x000eb60000300a00 */
[----:B------:R-:W-:Y:S09]  /*30420*/  @!UPT UIADD3 URZ, URZ, URZ, URZ ;  /* 0x0000003f3f3ff290 */ /* 0x000ff2000fffe03f */
[----:B------:R0:W-:Y:S01]  /*30430*/  STL.64 [R1+0x430], R24 ;  /* 0x0004301801007387 */ /* 0x0001e20000100a00 */
[----:B------:R1:W-:Y:S03]  /*30440*/  STL.64 [R1+0x438], R26 ;  /* 0x0004381a01007387 */ /* 0x0003e60000100a00 */
[----:B0-----:R-:W5:Y:S01]  /*30450*/  LDL.LU R24, [R1+0x140] ;  /* 0x0001400001187983 */ /* 0x001f620000300800 */
[----:B------:R-:W5:Y:S02]  /*30460*/  LDL.LU R25, [R1+0x144] ;  /* 0x0001440001197983 */ /* 0x000f640000300800 */
[----:B-1----:R-:W5:Y:S02]  /*30470*/  LDL.LU R26, [R1+0x148] ;  /* 0x00014800011a7983 */ /* 0x002f640000300800 */
[----:B------:R-:W5:Y:S01]  /*30480*/  LDL.LU R27, [R1+0x14c] ;  /* 0x00014c00011b7983 */ /* 0x000f620000300800 */
[----:B------:R0:W-:Y:S04]  /*30490*/  STL.64 [R1+0x1df8], R12 ;  /* 0x001df80c01007387 */ /* 0x0001e80000100a00 */
[----:B0-----:R-:W3:Y:S01]  /*304a0*/  LDL.LU R12, [R1+0xf0] ;  /* 0x0000f000010c7983 */ /* 0x001ee20000300800 */
[----:B------:R-:W3:Y:S02]  /*304b0*/  LDL.LU R13, [R1+0xf4] ;  /* 0x0000f400010d7983 */ /* 0x000ee40000300800 */
[----:B------:R-:W3:Y:S02]  /*304c0*/  LDL.LU R14, [R1+0xf8] ;  /* 0x0000f800010e7983 */ /* 0x000ee40000300800 */
[----:B------:R-:W3:Y:S01]  /*304d0*/  LDL.LU R15, [R1+0xfc] ;  /* 0x0000fc00010f7983 */ /* 0x000ee20000300800 */
[----:B--2---:R-:W-:Y:S01]  /*304e0*/  HMMA.16816.F32.BF16 R4, R8, R16, R4 ;  /* 0x000000100804723c */ /* 0x004fe20000041804 */
[----:B---3--:R-:W-:Y:S01]  /*304f0*/  STL.64 [R1+0x1e08], R14 ;  /* 0x001e080e01007387 */ /* 0x008fe20000100a00 */
[----:B------:R0:W-:Y:S02]  /*30500*/  STL.64 [R1+0x1e00], R12 ;  /* 0x001e000c01007387 */ /* 0x0001e40000100a00 */
[----:B0-----:R-:W-:-:S02]  /*30510*/  MOV R12, R18 ;  /* 0x00000012000c7202 */ /* 0x001fc40000000f00 */
[----:B------:R-:W-:-:S05]  /*30520*/  MOV R13, R0 ;  /* 0x00000000000d7202 */ /* 0x000fca0000000f00 */
[----:B------:R-:W-:Y:S11]  /*30530*/  STL.64 [R1+0x1e20], R12 ;  /* 0x001e200c01007387 */ /* 0x000ff60000100a00 */
[----:B------:R-:W-:Y:S01]  /*30540*/  @!UPT UIADD3 URZ, URZ, URZ, URZ ;  /* 0x0000003f3f3ff290 */ /* 0x000fe2000fffe03f */
[----:B------:R0:W-:Y:S02]  /*30550*/  STL.64 [R1+0x410], R4 ;  /* 0x0004100401007387 */ /* 0x0001e40000100a00 */
[----:B------:R-:W-:Y:S01]  /*30560*/  STL.64 [R1+0x418], R6 ;  /* 0x0004180601007387 */ /* 0x000fe20000100a00 */
[----:B0-----:R-:W5:Y:S01]  /*30570*/  LDL.LU.64 R4, [R1+0x1e68] ;  /* 0x001e680001047983 */ /* 0x001f620000300a00 */
[----:B------:R-:W-:Y:S01]  /*30580*/  MOV R12, R3 ;  /* 0x00000003000c7202 */ /* 0x000fe20000000f00 */
[C---:B-----5:R-:W-:Y:S01]  /*30590*/  HMMA.16816.F32.BF16 R24, R8.reuse, R4, R24 ;  /* 0x000000040818723c */ /* 0x060fe20000041818 */
[----:B------:R-:W-:Y:S11]  /*305a0*/  MOV R3, R5 ;  /* 0x0000000500037202 */ /* 0x000ff60000000f00 */
[----:B------:R-:W-:Y:S11]  /*305b0*/  @!UPT UIADD3 URZ, URZ, URZ, URZ ;  /* 0x0000003f3f3ff290 */ /* 0x000ff6000fffe03f */
[----:B------:R-:W-:Y:S01]  /*305c0*/  STL.64 [R1+0x3f0], R24 ;  /* 0x0003f01801007387 */ /* 0x000fe20000100a00 */
[----:B------:R0:W-:Y:S02]  /*305d0*/  STL.64 [R1+0x3f8], R26 ;  /* 0x0003f81a01007387 */ /* 0x0001e40000100a00 */
[----:B0-----:R-:W-:Y:S02]  /*305e0*/  MOV R26, R4 ;  /* 0x00000004001a7202 */ /* 0x001fe40000000f00 */
[----:B------:R-:W4:Y:S01]  /*305f0*/  LDL.LU.64 R4, [R1+0x1e60] ;  /* 0x001e600001047983 */ /* 0x000f220000300a00 */
[----:B------:R-:W-:Y:S01]  /*30600*/  FADD R0, -R28, R29 ;  /* 0x0000001d1c007221 */ /* 0x000fe20000000100 */
[C---:B----4-:R-:W-:Y:S02]  /*30610*/  HMMA.16816.F32.BF16 R4, R8.reuse, R4, R20 ;  /* 0x000000040804723c */ /* 0x050fe40000041814 */
[----:B------:R-:W2:Y:S01]  /*30620*/  LDL.LU.64 R22, [R1+0x1e58] ;  /* 0x001e580001167983 */ /* 0x000ea20000300a00 */
[----:B------:R-:W2:Y:S11]  /*30630*/  LDL.LU.64 R20, [R1+0x1e50] ;  /* 0x001e500001147983 */ /* 0x000eb60000300a00 */
[----:B------:R-:W-:Y:S09]  /*30640*/  @!UPT UIADD3 URZ, URZ, URZ, URZ ;  /* 0x0000003f3f3ff290 */ /* 0x000ff2000fffe03f */
[----:B------:R-:W-:Y:S01]  /*30650*/  STL.64 [R1+0x3e0], R4 ;  /* 0x0003e00401007387 */ /* 0x000fe20000100a00 */
[----:B------:R0:W-:Y:S03]  /*30660*/  STL.64 [R1+0x3e8], R6 ;  /* 0x0003e80601007387 */ /* 0x0001e60000100a00 */
[----:B0-----:R-:W3:Y:S01]  /*30670*/  LDL.LU.64 R6, [R1+0x1e48] ;  /* 0x001e480001067983 */ /* 0x001ee20000300a00 */
[----:B------:R-:W2:Y:S02]  /*30680*/  LDL.LU.64 R4, [R1+0x1e40] ;  /* 0x001e400001047983 */ /* 0x000ea40000300a00 */
[----:B------:R-:W4:Y:S02]  /*30690*/  LDL R29, [R1+0x6c0] ;  /* 0x0006c000011d7983 */ /* 0x000f240000100800 */
[----:B------:R-:W5:Y:S01]  /*306a0*/  LDL.LU R27, [R1+0x600] ;  /* 0x00060000011b7983 */ /* 0x000f620000300800 */
[----:B--2---:R-:W-:Y:S01]  /*306b0*/  HMMA.16816.F32.BF16 R20, R8, R4, R20 ;  /* 0x000000040814723c */ /* 0x004fe20000041814 */
[----:B-----5:R0:W-:Y:S11]  /*306c0*/  STL.64 [R1+0x1df0], R26 ;  /* 0x001df01a01007387 */ /* 0x0201f60000100a00 */
[----:B------:R-:W-:Y:S11]  /*306d0*/  @!UPT UIADD3 URZ, URZ, URZ, URZ ;  /* 0x0000003f3f3ff290 */ /* 0x000ff6000fffe03f */
[----:B------:R-:W-:Y:S01]  /*306e0*/  STL.64 [R1+0x390], R20 ;  /* 0x0003901401007387 */ /* 0x000fe20000100a00 */
[----:B------:R-:W-:Y:S02]  /*306f0*/  STL.64 [R1+0x398], R22 ;  /* 0x0003981601007387 */ /* 0x000fe40000100a00 */
[----:B------:R-:W2:Y:S02]  /*30700*/  LDL.LU R24, [R1+0xe0] ;  /* 0x0000e00001187983 */ /* 0x000ea40000300800 */
[----:B------:R-:W2:Y:S01]  /*30710*/  LDL.LU R25, [R1+0xe4] ;  /* 0x0000e40001197983 */ /* 0x000ea20000300800 */
[----:B0-----:R-:W5:Y:S01]  /*30720*/  LDL.LU R26, [R1+0xe8] ;  /* 0x0000e800011a7983 */ /* 0x001f620000300800 */
[----:B------:R-:W5:Y:S03]  /*30730*/  LDL.LU R27, [R1+0xec] ;  /* 0x0000ec00011b7983 */ /* 0x000f660000300800 */
[----:B-----5:R-:W-:Y:S01]  /*30740*/  STL.64 [R1+0x1e18], R26 ;  /* 0x001e181a01007387 */ /* 0x020fe20000100a00 */
[----:B--2---:R0:W-:Y:S03]  /*30750*/  STL.64 [R1+0x1e10], R24 ;  /* 0x001e101801007387 */ /* 0x0041e60000100a00 */
[----:B0-----:R-:W2:Y:S01]  /*30760*/  LDL.LU R24, [R1+0x100] ;  /* 0x0001000001187983 */ /* 0x001ea20000300800 */
[----:B------:R-:W2:Y:S02]  /*30770*/  LDL.LU R25, [R1+0x104] ;  /* 0x0001040001197983 */ /* 0x000ea40000300800 */
[----:B------:R-:W5:Y:S02]  /*30780*/  LDL.LU R26, [R1+0x108] ;  /* 0x00010800011a7983 */ /* 0x000f640000300800 */
[----:B------:R-:W5:Y:S02]  /*30790*/  LDL.LU R27, [R1+0x10c] ;  /* 0x00010c00011b7983 */ /* 0x000f640000300800 */
[----:B------:R-:W-:Y:S01]  /*307a0*/  IMAD.MOV.U32 R13, RZ, RZ, R2 ;  /* 0x000000ffff0d7224 */ /* 0x000fe200078e0002 */
[----:B-----5:R-:W-:Y:S01]  /*307b0*/  STL.64 [R1+0x1e30], R26 ;  /* 0x001e301a01007387 */ /* 0x020fe20000100a00 */
[----:B--2---:R0:W-:Y:S03]  /*307c0*/  STL.64 [R1+0x1e28], R24 ;  /* 0x001e281801007387 */ /* 0x0041e60000100a00 */
[----:B0-----:R-:W2:Y:S01]  /*307d0*/  LDL.LU R24, [R1+0x110] ;  /* 0x0001100001187983 */ /* 0x001ea20000300800 */
[----:B------:R-:W2:Y:S02]  /*307e0*/  LDL.LU R25, [R1+0x114] ;  /* 0x0001140001197983 */ /* 0x000ea40000300800 */
[----:B------:R-:W2:Y:S02]  /*307f0*/  LDL.LU R26, [R1+0x118] ;  /* 0x00011800011a7983 */ /* 0x000ea40000300800 */
[----:B------:R-:W2:Y:S01]  /*30800*/  LDL.LU R27, [R1+0x11c] ;  /* 0x00011c00011b7983 */ /* 0x000ea20000300800 */
[----:B------:R-:W5:Y:S01]  /*30810*/  LDL.LU R23, [R1+0x604] ;  /* 0x0006040001177983 */ /* 0x000f620000300800 */
[----:B------:R-:W4:Y:S02]  /*30820*/  LDL.LU R22, [R1+0x608] ;  /* 0x0006080001167983 */ /* 0x000f240000300800 */
[----:B------:R-:W4:Y:S02]  /*30830*/  LDL.LU R2, [R1+0x60c] ;  /* 0x00060c0001027983 */ /* 0x000f240000300800 */
[----:B------:R-:W4:Y:S01]  /*30840*/  LDL.LU R20, [R1+0x610] ;  /* 0x0006100001147983 */ /* 0x000f220000300800 */
[----:B------:R-:W4:Y:S01]  /*30850*/  LDL.LU R21, [R1+0x614] ;  /* 0x0006140001157983 */ /* 0x000f220000300800 */
[----:B------:R-:W4:Y:S02]  /*30860*/  LDL.LU R18, [R1+0x618] ;  /* 0x0006180001127983 */ /* 0x000f240000300800 */
[----:B---3--:R-:W-:Y:S02]  /*30870*/  STL.64 [R1+0x1dc8], R6 ;  /* 0x001dc80601007387 */ /* 0x008fe40000100a00 */
[----:B------:R0:W-:Y:S02]  /*30880*/  STL.64 [R1+0x1dc0], R4 ;  /* 0x001dc00401007387 */ /* 0x0001e40000100a00 */
[----:B0-----:R-:W3:Y:S01]  /*30890*/  LDL R4, [R1+0x70] ;  /* 0x0000700001047983 */ /* 0x001ee20000100800 */
[----:B------:R-:W-:-:S02]  /*308a0*/  MOV R5, R19 ;  /* 0x0000001300057202 */ /* 0x000fc40000000f00 */
[----:B------:R-:W5:Y:S01]  /*308b0*/  LDL.LU R19, [R1+0x1e38] ;  /* 0x001e380001137983 */ /* 0x000f620000300800 */
[C---:B--2---:R-:W-:Y:S01]  /*308c0*/  HMMA.16816.F32.BF16 R12, R8.reuse, R12, R24 ;  /* 0x0000000c080c723c */ /* 0x044fe20000041818 */
[----:B------:R-:W2:Y:S01]  /*308d0*/  LDL.LU.64 R26, [R1+0x1e30] ;  /* 0x001e3000011a7983 */ /* 0x000ea20000300a00 */
[----:B------:R-:W2:Y:S11]  /*308e0*/  LDL.LU.64 R24, [R1+0x1e28] ;  /* 0x001e280001187983 */ /* 0x000eb60000300a00 */
[----:B------:R-:W-:Y:S10]  /*308f0*/  @!UPT UIADD3 URZ, URZ, URZ, URZ ;  /* 0x0000003f3f3ff290 */ /* 0x000ff4000fffe03f */
[----:B------:R0:W-:Y:S01]  /*30900*/  STL.64 [R1+0x260], R12 ;  /* 0x0002600c01007387 */ /* 0x0001e20000100a00 */
[----:B------:R2:W-:Y:S03]  /*30910*/  STL.64 [R1+0x268], R14 ;  /* 0x0002680e01007387 */ /* 0x0005e60000100a00 */
[----:B0-----:R-:W2:Y:S02]  /*30920*/  LDL.LU.64 R12, [R1+0x1e20] ;  /* 0x001e2000010c7983 */ /* 0x001ea40000300a00 */
[C---:B--2---:R-:W-:Y:S02]  /*30930*/  HMMA.16816.F32.BF16 R12, R8.reuse, R12, R24 ;  /* 0x0000000c080c723c */ /* 0x044fe40000041818 */
[----:B------:R-:W2:Y:S01]  /*30940*/  LDL.LU.64 R26, [R1+0x1e18] ;  /* 0x001e1800011a7983 */ /* 0x000ea20000300a00 */
[----:B------:R-:W2:Y:S11]  /*30950*/  LDL.LU.64 R24, [R1+0x1e10] ;  /* 0x001e100001187983 */ /* 0x000eb60000300a00 */
[----:B------:R-:W-:Y:S09]  /*30960*/  @!UPT UIADD3 URZ, URZ, URZ, URZ ;  /* 0x0000003f3f3ff290 */ /* 0x000ff2000fffe03f */
[----:B------:R-:W-:Y:S01]  /*30970*/  STL.64 [R1+0x250], R12 ;  /* 0x0002500c01007387 */ /* 0x000fe20000100a00 */
[----:B------:R0:W-:Y:S03]  /*30980*/  STL.64 [R1+0x258], R14 ;  /* 0x0002580e01007387 */ /* 0x0001e60000100a00 */
[----:B0-----:R-:W3:Y:S01]  /*30990*/  LDL.LU.64 R14, [R1+0x1e08] ;  /* 0x001e0800010e7983 */ /* 0x001ee20000300a00 */
[----:B------:R-:W3:Y:S02]  /*309a0*/  LDL.LU.64 R12, [R1+0x1e00] ;  /* 0x001e0000010c7983 */ /* 0x000ee40000300a00 */
[----:B---3--:R-:W-:Y:S01]  /*309b0*/  HMMA.16816.F32.BF16 R4, R8, R4, R12 ;  /* 0x000000040804723c */ /* 0x008fe2000004180c */
[----:B------:R-:W2:Y:S01]  /*309c0*/  LDL.LU.64 R12, [R1+0x1df8] ;  /* 0x001df800010c7983 */ /* 0x000ea20000300a00 */
[----:B------:R-:W-:-:S04]  /*309d0*/  FMUL R0, R0, 1.4426950216293334961 ;  /* 0x3fb8aa3b00007820 */ /* 0x000fc80000400000 */
[----:B------:R0:W4:Y:S11]  /*309e0*/  MUFU.EX2 R28, R0 ;  /* 0x00000000001c7308 */ /* 0x0001360000000800 */
[----:B------:R-:W-:Y:S06]  /*309f0*/  @!UPT UIADD3 URZ, URZ, URZ, URZ ;  /* 0x0000003f3f3ff290 */ /* 0x000fec000fffe03f */
[----:B------:R1:W-:Y:S01]  /*30a00*/  STL.64 [R1+0x240], R4 ;  /* 0x0002400401007387 */ /* 0x0003e20000100a00 */
[----:B------:R-:W-:Y:S02]  /*30a10*/  STL.64 [R1+0x248], R6 ;  /* 0x0002480601007387 */ /* 0x000fe40000100a00 */
[----:B0-----:R-:W3:Y:S01]  /*30a20*/  LDL R0, [R1+0x6c4] ;  /* 0x0006c40001007983 */ /* 0x001ee20000100800 */
[----:B-1----:R-:W3:Y:S01]  /*30a30*/  LDL.64 R4, [R1] ;  /* 0x0000000001047983 */ /* 0x002ee20000100a00 */
[----:B--2---:R-:W-:Y:S03]  /*30a40*/  HMMA.16816.F32.BF16 R8, R8, R12, R24 ;  /* 0x0000000c0808723c */ /* 0x004fe60000041818 */
[----:B------:R-:W2:Y:S04]  /*30a50*/  LDL.LU.64 R26, [R1+0x1df0] ;  /* 0x001df000011a7983 */ /* 0x000ea80000300a00 */
[----:B------:R-:W-:Y:S01]  /*30a60*/  IMAD.MOV.U32 R25, RZ, RZ, R12 ;  /* 0x000000ffff197224 */ /* 0x000fe200078e000c */
[----:B------:R-:W-:Y:S11]  /*30a70*/  MOV R24, R13 ;  /* 0x0000000d00187202 */ /* 0x000ff60000000f00 */
[----:B------:R-:W-:Y:S04]  /*30a80*/  @!UPT UIADD3 URZ, URZ, URZ, URZ ;  /* 0x0000003f3f3ff290 */ /* 0x000fe8000fffe03f */
[----:B------:R5:W-:Y:S01]  /*30a90*/  STL.64 [R1+0x230], R8 ;  /* 0x0002300801007387 */ /* 0x000be20000100a00 */
[----:B------:R4:W-:Y:S02]  /*30aa0*/  STL.64 [R1+0x238], R10 ;  /* 0x0002380a01007387 */ /* 0x0009e40000100a00 */
[----:B------:R-:W3:Y:S02]  /*30ab0*/  LDL.LU.64 R14, [R1+0x1de8] ;  /* 0x001de800010e7983 */ /* 0x000ee40000300a00 */
[----:B------:R-:W3:Y:S02]  /*30ac0*/  LDL.LU.64 R12, [R1+0x1de0] ;  /* 0x001de000010c7983 */ /* 0x000ee40000300a00 */
[----:B-----5:R-:W-:Y:S02]  /*30ad0*/  FMUL R9, R19, R23 ;  /* 0x0000001713097220 */ /* 0x020fe40000400000 */
[C---:B----4-:R-:W-:Y:S02]  /*30ae0*/  FMUL R10, R28.reuse, R22 ;  /* 0x000000161c0a7220 */ /* 0x050fe40000400000 */
[----:B------:R-:W-:-:S02]  /*30af0*/  FMUL R11, R28, R2 ;  /* 0x000000021c0b7220 */ /* 0x000fc40000400000 */
[----:B------:R-:W4:Y:S01]  /*30b00*/  LDL.LU R2, [R1+0x8d0] ;  /* 0x0008d00001027983 */ /* 0x000f220000300800 */
[----:B------:R-:W5:Y:S02]  /*30b10*/  LDL.LU R23, [R1+0x61c] ;  /* 0x00061c0001177983 */ /* 0x000f640000300800 */
[----:B------:R-:W-:Y:S02]  /*30b20*/  FMUL R22, R28, R18 ;  /* 0x000000121c167220 */ /* 0x000fe40000400000 */
[C---:B------:R-:W-:Y:S02]  /*30b30*/  FMUL R20, R19.reuse, R20 ;  /* 0x0000001413147220 */ /* 0x040fe40000400000 */
[C---:B------:R-:W-:Y:S02]  /*30b40*/  FMUL R21, R19.reuse, R21 ;  /* 0x0000001513157220 */ /* 0x040fe40000400000 */
[----:B--2---:R-:W-:-:S07]  /*30b50*/  FMUL R8, R19, R27 ;  /* 0x0000001b13087220 */ /* 0x004fce0000400000 */
[C---:B---3--:R-:W-:Y:S01]  /*30b60*/  HMMA.16816.F32.BF16 R8, R12.reuse, R16, R8 ;  /* 0x000000100c08723c */ /* 0x048fe20000041808 */
[----:B------:R-:W-:Y:S11]  /*30b70*/  MOV R27, R17 ;  /* 0x00000011001b7202 */ /* 0x000ff60000000f00 */
[----:B------:R-:W-:Y:S11]  /*30b80*/  @!UPT UIADD3 URZ, URZ, URZ, URZ ;  /* 0x0000003f3f3ff290 */ /* 0x000ff6000fffe03f */
[----:B------:R-:W-:Y:S01]  /*30b90*/  STL.64 [R1+0x220], R8 ;  /* 0x0002200801007387 */ /* 0x000fe20000100a00 */
[----:B------:R-:W-:Y:S02]  /*30ba0*/  STL.64 [R1+0x228], R10 ;  /* 0x0002280a01007387 */ /* 0x000fe40000100a00 */
[----:B------:R-:W2:Y:S02]  /*30bb0*/  LDL.LU R16, [R1+0x620] ;  /* 0x0006200001107983 */ /* 0x000ea40000300800 */
[----:B------:R-:W3:Y:S01]  /*30bc0*/  LDL.LU R17, [R1+0x624] ;  /* 0x0006240001117983 */ /* 0x000ee20000300800 */
[----:B------:R-:W2:Y:S01]  /*30bd0*/  LDL.LU R18, [R1+0x628] ;  /* 0x0006280001127983 */ /* 0x000ea20000300800 */
[----:B------:R-:W2:Y:S02]  /*30be0*/  LDL.LU R19, [R1+0x62c] ;  /* 0x00062c0001137983 */ /* 0x000ea40000300800 */
[----:B------:R-:W2:Y:S02]  /*30bf0*/  LDL.LU R7, [R1+0x630] ;  /* 0x0006300001077983 */ /* 0x000ea40000300800 */
[----:B------:R-:W2:Y:S02]  /*30c00*/  LDL.LU R6, [R1+0x634] ;  /* 0x0006340001067983 */ /* 0x000ea40000300800 */
[C---:B-----5:R-:W-:Y:S01]  /*30c10*/  FMUL R23, R28.reuse, R23 ;  /* 0x000000171c177220 */ /* 0x060fe20000400000 */
[----:B--2---:R-:W-:Y:S01]  /*30c20*/  STL.64 [R1+0x1dd8], R6 ;  /* 0x001dd80601007387 */ /* 0x004fe20000100a00 */
[----:B------:R0:W-:Y:S02]  /*30c30*/  STL.64 [R1+0x1dd0], R4 ;  /* 0x001dd00401007387 */ /* 0x0001e40000100a00 */
[----:B0-----:R-:W-:Y:S01]  /*30c40*/  IMAD.MOV.U32 R5, RZ, RZ, R3 ;  /* 0x000000ffff057224 */ /* 0x001fe200078e0003 */
[----:B------:R-:W-:Y:S01]  /*30c50*/  MOV R4, R26 ;  /* 0x0000001a00047202 */ /* 0x000fe20000000f00 */
[----:B------:R-:W2:Y:S01]  /*30c60*/  LDL.LU R3, [R1+0x638] ;  /* 0x0006380001037983 */ /* 0x000ea20000300800 */
[----:B------:R-:W5:Y:S02]  /*30c70*/  LDL.LU R11, [R1+0x63c] ;  /* 0x00063c00010b7983 */ /* 0x000f640000300800 */
[----:B------:R-:W2:Y:S02]  /*30c80*/  LDL.LU R26, [R1+0x648] ;  /* 0x00064800011a7983 */ /* 0x000ea40000300800 */
[----:B------:R0:W-:Y:S01]  /*30c90*/  STL [R1+0x1da0], R27 ;  /* 0x001da01b01007387 */ /* 0x0001e20000100800 */
[----:B------:R-:W-:Y:S01]  /*30ca0*/  HMMA.16816.F32.BF16 R20, R12, R4, R20 ;  /* 0x000000040c14723c */ /* 0x000fe20000041814 */
[----:B0-----:R-:W2:Y:S01]  /*30cb0*/  LDL.LU R27, [R1+0x510] ;  /* 0x00051000011b7983 */ /* 0x001ea20000300800 */
[----:B------:R-:W3:Y:S02]  /*30cc0*/  LDL.LU.64 R6, [R1+0x1dd8] ;  /* 0x001dd80001067983 */ /* 0x000ee40000300a00 */
[----:B------:R-:W4:Y:S02]  /*30cd0*/  LDL.LU.64 R4, [R1+0x1dd0] ;  /* 0x001dd00001047983 */ /* 0x000f240000300a00 */
[----:B------:R-:W-:-:S02]  /*30ce0*/  FMUL R18, R28, R18 ;  /* 0x000000121c127220 */ /* 0x000fc40000400000 */
[----:B------:R-:W-:Y:S11]  /*30cf0*/  FMUL R19, R28, R19 ;  /* 0x000000131c137220 */ /* 0x000ff60000400000 */
[----:B------:R-:W-:Y:S04]  /*30d00*/  @!UPT UIADD3 URZ, URZ, URZ, URZ ;  /* 0x0000003f3f3ff290 */ /* 0x000fe8000fffe03f */
[----:B------:R0:W-:Y:S01]  /*30d10*/  STL.64 [R1+0x210], R20 ;  /* 0x0002101401007387 */ /* 0x0001e20000100a00 */
[----:B------:R1:W-:Y:S03]  /*30d20*/  STL.64 [R1+0x218], R22 ;  /* 0x0002181601007387 */ /* 0x0003e60000100a00 */
[----:B0-----:R-:W5:Y:S01]  /*30d30*/  LDL.LU R20, [R1+0x8cc] ;  /* 0x0008cc0001147983 */ /* 0x001f620000300800 */
[----:B------:R-:W5:Y:S02]  /*30d40*/  LDL.LU R21, [R1+0x640] ;  /* 0x0006400001157983 */ /* 0x000f640000300800 */
[----:B-1----:R-:W5:Y:S02]  /*30d50*/  LDL.LU R22, [R1+0x644] ;  /* 0x0006440001167983 */ /* 0x002f640000300800 */
[----:B------:R-:W5:Y:S02]  /*30d60*/  LDL.LU R23, [R1+0x64c] ;  /* 0x00064c0001177983 */ /* 0x000f640000300800 */
[----:B--2---:R-:W-:-:S02]  /*30d70*/  FMUL R16, R27, R16 ;  /* 0x000000101b107220 */ /* 0x004fc40000400000 */
[----:B---3--:R-:W-:-:S07]  /*30d80*/  FMUL R17, R27, R17 ;  /* 0x000000111b117220 */ /* 0x008fce0000400000 */
[C---:B----4-:R-:W-:Y:S01]  /*30d90*/  HMMA.16816.F32.BF16 R16, R12.reuse, R4, R16 ;  /* 0x000000040c10723c */ /* 0x050fe20000041810 */
[C---:B------:R-:W-:Y:S02]  /*30da0*/  FMUL R8, R27.reuse, R7 ;  /* 0x000000071b087220 */ /* 0x040fe40000400000 */
[----:B------:R-:W-:Y:S02]  /*30db0*/  FMUL R9, R27, R6 ;  /* 0x000000061b097220 */ /* 0x000fe40000400000 */
[C---:B------:R-:W-:Y:S01]  /*30dc0*/  FMUL R10, R28.reuse, R3 ;  /* 0x000000031c0a7220 */ /* 0x040fe20000400000 */
[----:B------:R-:W2:Y:S01]  /*30dd0*/  LDL.LU.64 R6, [R1+0x1dc8] ;  /* 0x001dc80001067983 */ /* 0x000ea20000300a00 */
[----:B------:R-:W-:Y:S11]  /*30de0*/  MOV R3, R5 ;  /* 0x0000000500037202 */ /* 0x000ff60000000f00 */
[----:B------:R-:W-:Y:S05]  /*30df0*/  @!UPT UIADD3 URZ, URZ, URZ, URZ ;  /* 0x0000003f3f3ff290 */ /* 0x000fea000fffe03f */
[----:B------:R0:W-:Y:S01]  /*30e00*/  STL.64 [R1+0x200], R16 ;  /* 0x0002001001007387 */ /* 0x0001e20000100a00 */
[----:B------:R1:W-:Y:S02]  /*30e10*/  STL.64 [R1+0x208], R18 ;  /* 0x0002081201007387 */ /* 0x0003e40000100a00 */
[----:B------:R-:W3:Y:S02]  /*30e20*/  LDL.LU.64 R4, [R1+0x1dc0] ;  /* 0x001dc00001047983 */ /* 0x000ee40000300a00 */
[----:B-----5:R-:W-:Y:S01]  /*30e30*/  FMUL R11, R28, R11 ;  /* 0x0000000b1c0b7220 */ /* 0x020fe20000400000 */
[----:B0-----:R-:W4:Y:S01]  /*30e40*/  LDL.LU R16, [R1+0x650] ;  /* 0x0006500001107983 */ /* 0x001f220000300800 */
[----:B------:R-:W5:Y:S05]  /*30e50*/  LDL.LU R17, [R1+0x654] ;  /* 0x0006540001117983 */ /* 0x000f6a0000300800 */
[----:B---3--:R-:W-:Y:S11]  /*30e60*/  HMMA.16816.F32.BF16 R8, R12, R4, R8 ;  /* 0x000000040c08723c */ /* 0x008ff60000041808 */
[----:B------:R-:W-:Y:S11]  /*30e70*/  @!UPT UIADD3 URZ, URZ, URZ, URZ ;  /* 0x0000003f3f3ff290 */ /* 0x000ff6000fffe03f */
[----:B------:R-:W-:Y:S01]  /*30e80*/  @!UPT UIADD3 URZ, URZ, URZ, URZ ;  /* 0x0000003f3f3ff290 */ /* 0x000fe2000fffe03f */
[----:B------:R-:W-:Y:S01]  /*30e90*/  STL.64 [R1+0x1f0], R8 ;  /* 0x0001f00801007387 */ /* 0x000fe20000100a00 */
[----:B------:R-:W-:Y:S02]  /*30ea0*/  STL.64 [R1+0x1f8], R10 ;  /* 0x0001f80a01007387 */ /* 0x000fe40000100a00 */
[----:B-1----:R-:W3:Y:S02]  /*30eb0*/  LDL.LU R18, [R1+0x658] ;  /* 0x0006580001127983 */ /* 0x002ee40000300800 */
[----:B--2---:R-:W-:Y:S01]  /*30ec0*/  STL.64 [R1+0x1d70], R6 ;  /* 0x001d700601007387 */ /* 0x004fe20000100a00 */
[----:B------:R0:W-:Y:S04]  /*30ed0*/  STL.64 [R1+0x1d68], R4 ;  /* 0x001d680401007387 */ /* 0x0001e80000100a00 */
[----:B0-----:R-:W2:Y:S04]  /*30ee0*/  LDL.LU R4, [R1+0x65c] ;  /* 0x00065c0001047983 */ /* 0x001ea80000300800 */
[----:B------:R-:W0:Y:S01]  /*30ef0*/  S2R R19, SR_TID.X ;  /* 0x0000000000137919 */ /* 0x000e220000002100 */
[----:B------:R-:W-:-:S02]  /*30f00*/  FADD R0, -R0, R20 ;  /* 0x0000001400007221 */ /* 0x000fc40000000100 */
[C---:B------:R-:W-:Y:S02]  /*30f10*/  FMUL R20, R27.reuse, R21 ;  /* 0x000000151b147220 */ /* 0x040fe40000400000 */
[----:B------:R-:W-:Y:S02]  /*30f20*/  FMUL R21, R27, R22 ;  /* 0x000000161b157220 */ /* 0x000fe40000400000 */
[----:B------:R-:W-:Y:S01]  /*30f30*/  FMUL R22, R28, R26 ;  /* 0x0000001a1c167220 */ /* 0x000fe20000400000 */
[C---:B0-----:R-:W-:Y:S02]  /*30f40*/  LOP3.LUT R26, R19.reuse, 0x7, RZ, 0xc0, !PT ;  /* 0x00000007131a7812 */ /* 0x041fe400078ec0ff */
[----:B------:R-:W-:Y:S02]  /*30f50*/  SHF.L.U32 R11, R19, 0x7, RZ ;  /* 0x00000007130b7819 */ /* 0x000fe400000006ff */
[----:B------:R-:W-:-:S04]  /*30f60*/  SHF.L.U32 R26, R26, 0x4, RZ ;  /* 0x000000041a1a7819 */ /* 0x000fc800000006ff */
[----:B------:R-:W-:-:S04]  /*30f70*/  LOP3.LUT R26, R26, 0x780, R11, 0xf8, !PT ;  /* 0x000007801a1a7812 */ /* 0x000fc800078ef80b */
[----:B------:R-:W-:-:S05]  /*30f80*/  LOP3.LUT R26, R26, 0x10, R19, 0x78, !PT ;  /* 0x000000101a1a7812 */ /* 0x000fca00078e7813 */
[----:B------:R-:W0:Y:S04]  /*30f90*/  LDSM.16.M88.4 R8, [R26+0x1b800] ;  /* 0x01b800001a08783b */ /* 0x000e280000000200 */
[----:B--2---:R1:W-:Y:S04]  /*30fa0*/  STL [R1+0x1db8], R4 ;  /* 0x001db80401007387 */ /* 0x0043e80000100800 */
[----:B-1----:R-:W2:Y:S01]  /*30fb0*/  LDL.64 R4, [R1+0x40] ;  /* 0x0000400001047983 */ /* 0x002ea20000100a00 */
[----:B------:R-:W-:Y:S02]  /*30fc0*/  STL [R1+0x1248], R29 ;  /* 0x0012481d01007387 */ /* 0x000fe40000100800 */
[----:B0-----:R-:W-:Y:S02]  /*30fd0*/  STL.64 [R1+0x1d90], R10 ;  /* 0x001d900a01007387 */ /* 0x001fe40000100a00 */
[----:B------:R-:W-:Y:S01]  /*30fe0*/  FMUL R23, R28, R23 ;  /* 0x000000171c177220 */ /* 0x000fe20000400000 */
[----:B------:R0:W-:Y:S02]  /*30ff0*/  STL.64 [R1+0x1d88], R8 ;  /* 0x001d880801007387 */ /* 0x0001e40000100a00 */
[----:B0-----:R-:W-:Y:S01]  /*31000*/  IMAD.MOV.U32 R8, RZ, RZ, R25 ;  /* 0x000000ffff087224 */ /* 0x001fe200078e0019 */
[----:B------:R-:W-:-:S05]  /*31010*/  MOV R9, R24 ;  /* 0x0000001800097202 */ /* 0x000fca0000000f00 */
[----:B------:R0:W-:Y:S04]  /*31020*/  STL.64 [R1+0x1d98], R8 ;  /* 0x001d980801007387 */ /* 0x0001e80000100a00 */
[----:B0-----:R-:W3:Y:S01]  /*31030*/  LDL.LU.64 R8, [R1+0x70] ;  /* 0x0000700001087983 */ /* 0x001ee20000300a00 */
[----:B--2---:R-:W-:Y:S03]  /*31040*/  HMMA.16816.F32.BF16 R20, R12, R4, R20 ;  /* 0x000000040c14723c */ /* 0x004fe60000041814 */
[----:B------:R-:W2:Y:S01]  /*31050*/  LDL.LU R4, [R1+0x1db8] ;  /* 0x001db80001047983 */ /* 0x000ea20000300800 */
[----:B------:R-:W-:Y:S11]  /*31060*/  FADD R2, -R29, R2 ;  /* 0x000000021d027221 */ /* 0x000ff60000000100 */
[----:B------:R-:W-:Y:S08]  /*31070*/  @!UPT UIADD3 URZ, URZ, URZ, URZ ;  /* 0x0000003f3f3ff290 */ /* 0x000ff0000fffe03f */
[----:B------:R-:W-:Y:S01]  /*31080*/  STL.64 [R1+0x1e0], R20 ;  /* 0x0001e01401007387 */ /* 0x000fe20000100a00 */
[----:B------:R0:W-:Y:S02]  /*31090*/  STL.64 [R1+0x1e8], R22 ;  /* 0x0001e81601007387 */ /* 0x0001e40000100a00 */
[----:B------:R-:W3:Y:S02]  /*310a0*/  LDL.LU R29, [R1+0x720] ;  /* 0x00072000011d7983 */ /* 0x000ee40000300800 */
[----:B------:R-:W3:Y:S01]  /*310b0*/  LDL.LU R26, [R1+0x724] ;  /* 0x00072400011a7983 */ /* 0x000ee20000300800 */
[----:B------:R-:W3:Y:S01]  /*310c0*/  LDL.LU R25, [R1+0x728] ;  /* 0x0007280001197983 */ /* 0x000ee20000300800 */
[----:B--2---:R-:W-:-:S03]  /*310d0*/  FMUL R19, R28, R4 ;  /* 0x000000041c137220 */ /* 0x004fc60000400000 */
[----:B------:R-:W2:Y:S01]  /*310e0*/  LDL.LU R4, [R1] ;  /* 0x0000000001047983 */ /* 0x000ea20000300800 */
[----:B0-----:R-:W2:Y:S02]  /*310f0*/  LDL.LU R23, [R1+0x72c] ;  /* 0x00072c0001177983 */ /* 0x001ea40000300800 */
[----:B------:R-:W2:Y:S02]  /*31100*/  LDL.LU R11, [R1+0x710] ;  /* 0x00071000010b7983 */ /* 0x000ea40000300800 */
[----:B------:R-:W2:Y:S02]  /*31110*/  LDL.LU R10, [R1+0x714] ;  /* 0x00071400010a7983 */ /* 0x000ea40000300800 */
[C---:B----4-:R-:W-:Y:S02]  /*31120*/  FMUL R16, R27.reuse, R16 ;  /* 0x000000101b107220 */ /* 0x050fe40000400000 */
[C---:B-----5:R-:W-:Y:S02]  /*31130*/  FMUL R17, R27.reuse, R17 ;  /* 0x000000111b117220 */ /* 0x060fe40000400000 */
[----:B---3--:R-:W-:Y:S01]  /*31140*/  FMUL R18, R28, R18 ;  /* 0x000000121c127220 */ /* 0x008fe20000400000 */
[----:B--2---:R-:W-:Y:S01]  /*31150*/  STL.64 [R1+0x1db0], R10 ;  /* 0x001db00a01007387 */ /* 0x004fe20000100a00 */
[----:B------:R0:W-:Y:S03]  /*31160*/  STL.64 [R1+0x1da8], R8 ;  /* 0x001da80801007387 */ /* 0x0001e60000100a00 */
[----:B0-----:R-:W2:Y:S01]  /*31170*/  LDL.LU.64 R8, [R1+0x30] ;  /* 0x0000300001087983 */ /* 0x001ea20000300a00 */
[----:B------:R-:W3:Y:S02]  /*31180*/  LDL.LU R7, [R1+0x718] ;  /* 0x0007180001077983 */ /* 0x000ee40000300800 */
[----:B------:R-:W4:Y:S02]  /*31190*/  LDL.LU R6, [R1+0x71c] ;  /* 0x00071c0001067983 */ /* 0x000f240000300800 */
[----:B------:R-:W-:-:S02]  /*311a0*/  FMUL R21, R27, R26 ;  /* 0x0000001a1b157220 */ /* 0x000fc40000400000 */
[C---:B------:R-:W-:Y:S01]  /*311b0*/  FMUL R22, R28.reuse, R25 ;  /* 0x000000191c167220 */ /* 0x040fe20000400000 */
[C---:B--2---:R-:W-:Y:S01]  /*311c0*/  HMMA.16816.F32.BF16 R16, R12.reuse, R8, R16 ;  /* 0x000000080c10723c */ /* 0x044fe20000041810 */
[----:B------:R-:W-:Y:S01]  /*311d0*/  IMAD.MOV.U32 R26, RZ, RZ, R8 ;  /* 0x000000ffff1a7224 */ /* 0x000fe200078e0008 */
[----:B------:R-:W-:Y:S11]  /*311e0*/  MOV R25, R9 ;  /* 0x0000000900197202 */ /* 0x000ff60000000f00 */
[----:B------:R-:W-:Y:S10]  /*311f0*/  @!UPT UIADD3 URZ, URZ, URZ, URZ ;  /* 0x0000003f3f3ff290 */ /* 0x000ff4000fffe03f */
[----:B------:R-:W-:Y:S01]  /*31200*/  STL.64 [R1+0x1d0], R16 ;  /* 0x0001d01001007387 */ /* 0x000fe20000100a00 */
[----:B------:R-:W-:Y:S02]  /*31210*/  STL.64 [R1+0x1d8], R18 ;  /* 0x0001d81201007387 */ /* 0x000fe40000100a00 */
[----:B------:R-:W2:Y:S02]  /*31220*/  LDL.LU.64 R10, [R1+0x1db0] ;  /* 0x001db000010a7983 */ /* 0x000ea40000300a00 */
[----:B------:R-:W5:Y:S02]  /*31230*/  LDL.LU.64 R8, [R1+0x1da8] ;  /* 0x001da80001087983 */ /* 0x000f640000300a00 */
[C---:B------:R-:W-:Y:S02]  /*31240*/  FMUL R20, R27.reuse, R29 ;  /* 0x0000001d1b147220 */ /* 0x040fe40000400000 */
[----:B------:R-:W-:Y:S01]  /*31250*/  FMUL R23, R28, R23 ;  /* 0x000000171c177220 */ /* 0x000fe20000400000 */
[----:B------:R-:W-:Y:S01]  /*31260*/  MOV R24, R5 ;  /* 0x0000000500187202 */ /* 0x000fe20000000f00 */
[----:B------:R-:W-:Y:S04]  /*31270*/  STL [R1+0x1d80], R26 ;  /* 0x001d801a01007387 */ /* 0x000fe80000100800 */
[----:B------:R0:W-:Y:S04]  /*31280*/  STL.64 [R1+0x1d78], R24 ;  /* 0x001d781801007387 */ /* 0x0001e80000100a00 */
[----:B0-----:R-:W3:Y:S01]  /*31290*/  LDL.LU R24, [R1+0x10] ;  /* 0x0000100001187983 */ /* 0x001ee20000300800 */
[----:B------:R-:W3:Y:S01]  /*312a0*/  LDL.LU R25, [R1+0x14] ;  /* 0x0000140001197983 */ /* 0x000ee20000300800 */
[----:B-----5:R-:W-:Y:S01]  /*312b0*/  HMMA.16816.F32.BF16 R20, R12, R8, R20 ;  /* 0x000000080c14723c */ /* 0x020fe20000041814 */
[----:B--2---:R-:W-:-:S02]  /*312c0*/  FMUL R16, R27, R11 ;  /* 0x0000000b1b107220 */ /* 0x004fc40000400000 */
[----:B------:R-:W-:Y:S02]  /*312d0*/  FMUL R17, R27, R10 ;  /* 0x0000000a1b117220 */ /* 0x000fe40000400000 */
[----:B------:R-:W2:Y:S11]  /*312e0*/  LDL.LU R27, [R1+0x1da0] ;  /* 0x001da000011b7983 */ /* 0x000eb60000300800 */
[----:B------:R-:W-:Y:S07]  /*312f0*/  @!UPT UIADD3 URZ, URZ, URZ, URZ ;  /* 0x0000003f3f3ff290 */ /* 0x000fee000fffe03f */
[----:B------:R0:W-:Y:S01]  /*31300*/  STL.64 [R1+0x1c0], R20 ;  /* 0x0001c01401007387 */ /* 0x0001e20000100a00 */
[----:B------:R1:W-:Y:S01]  /*31310*/  STL.64 [R1+0x1c8], R22 ;  /* 0x0001c81601007387 */ /* 0x0003e20000100a00 */
[----:B0-----:R-:W-:Y:S02]  /*31320*/  MOV R21, R8 ;  /* 0x0000000800157202 */ /* 0x001fe40000000f00 */
[----:B------:R-:W-:Y:S02]  /*31330*/  MOV R20, R9 ;  /* 0x0000000900147202 */ /* 0x000fe40000000f00 */
[----:B------:R-:W5:Y:S01]  /*31340*/  LDL.LU.64 R8, [R1+0x1d98] ;  /* 0x001d980001087983 */ /* 0x000f620000300a00 */
[C---:B---3--:R-:W-:Y:S02]  /*31350*/  FMUL R18, R28.reuse, R7 ;  /* 0x000000071c127220 */ /* 0x048fe40000400000 */
[----:B----4-:R-:W-:Y:S02]  /*31360*/  FMUL R19, R28, R6 ;  /* 0x000000061c137220 */ /* 0x010fe40000400000 */
[----:B-1----:R-:W3:Y:S01]  /*31370*/  LDL.LU R22, [R1+0x70c] ;  /* 0x00070c0001167983 */ /* 0x002ee20000300800 */
[----:B------:R-:W-:Y:S01]  /*31380*/  STL [R1+0x124c], R28 ;  /* 0x00124c1c01007387 */ /* 0x000fe20000100800 */
[----:B------:R-:W4:Y:S02]  /*31390*/  LDL.LU.64 R10, [R1+0x1d90] ;  /* 0x001d9000010a7983 */ /* 0x000f240000300a00 */
[----:B------:R-:W-:Y:S01]  /*313a0*/  FMUL R0, R0, 1.4426950216293334961 ;  /* 0x3fb8aa3b00007820 */ /* 0x000fe20000400000 */
[----:B------:R-:W-:-:S03]  /*313b0*/  MOV R5, R3 ;  /* 0x0000000300057202 */ /* 0x000fc60000000f00 */
[----:B------:R0:W1:Y:S02]  /*313c0*/  MUFU.EX2 R3, R0 ;  /* 0x0000000000037308 */ /* 0x0000640000000800 */
[----:B0-----:R-:W-:Y:S01]  /*313d0*/  FMUL R0, R2, 1.4426950216293334961 ;  /* 0x3fb8aa3b02007820 */ /* 0x001fe20000400000 */
[----:B-----5:R-:W-:Y:S01]  /*313e0*/  HMMA.16816.F32.BF16 R16, R12, R8, R16 ;  /* 0x000000080c10723c */ /* 0x020fe20000041810 */
[----:B------:R-:W4:Y:S01]  /*313f0*/  LDL.LU.64 R8, [R1+0x1d88] ;  /* 0x001d880001087983 */ /* 0x000f220000300a00 */
[----:B------:R-:W1:Y:S11]  /*31400*/  LDL.LU R15, [R1+0x700] ;  /* 0x00070000010f7983 */ /* 0x000e760000300800 */
[----:B------:R-:W-:Y:S10]  /*31410*/  @!UPT UIADD3 URZ, URZ, URZ, URZ ;  /* 0x0000003f3f3ff290 */ /* 0x000ff4000fffe03f */
[----:B------:R-:W-:Y:S01]  /*31420*/  STL.64 [R1+0x130], R16 ;  /* 0x0001301001007387 */ /* 0x000fe20000100a00 */
[----:B------:R0:W-:Y:S03]  /*31430*/  STL.64 [R1+0x138], R18 ;  /* 0x0001381201007387 */ /* 0x0001e60000100a00 */
[----:B0-----:R-:W5:Y:S01]  /*31440*/  LDL.LU R18, [R1+0x704] ;  /* 0x0007040001127983 */ /* 0x001f620000300800 */
[----:B------:R-:W4:Y:S02]  /*31450*/  LDL.LU R19, [R1+0x708] ;  /* 0x0007080001137983 */ /* 0x000f240000300800 */
[----:B------:R-:W4:Y:S02]  /*31460*/  LDL.LU R16, [R1+0x20] ;  /* 0x0000200001107983 */ /* 0x000f240000300800 */
[----:B------:R-:W4:Y:S02]  /*31470*/  LDL.LU R29, [R1+0x690] ;  /* 0x00069000011d7983 */ /* 0x000f240000300800 */
[----:B--2---:R-:W-:Y:S01]  /*31480*/  IMAD.MOV.U32 R17, RZ, RZ, R27 ;  /* 0x000000ffff117224 */ /* 0x004fe200078e001b */
[----:B------:R-:W2:Y:S01]  /*31490*/  LDL.LU R28, [R1+0x694] ;  /* 0x00069400011c7983 */ /* 0x000ea20000300800 */
[----:B------:R-:W2:Y:S02]  /*314a0*/  LDL.LU R27, [R1+0x698] ;  /* 0x00069800011b7983 */ /* 0x000ea40000300800 */
[----:B------:R-:W2:Y:S02]  /*314b0*/  LDL.LU R26, [R1+0x69c] ;  /* 0x00069c00011a7983 */ /* 0x000ea40000300800 */
[----:B------:R-:W2:Y:S01]  /*314c0*/  LDL.LU R23, [R1+0x680] ;  /* 0x0006800001177983 */ /* 0x000ea20000300800 */
[----:B------:R-:W2:Y:S01]  /*314d0*/  LDL.LU R7, [R1+0x684] ;  /* 0x0006840001077983 */ /* 0x000ea20000300800 */
[----:B------:R-:W2:Y:S02]  /*314e0*/  LDL.LU R6, [R1+0x688] ;  /* 0x0006880001067983 */ /* 0x000ea40000300800 */
[----:B------:R-:W2:Y:S01]  /*314f0*/  LDL.LU R2, [R1+0x68c] ;  /* 0x00068c0001027983 */ /* 0x000ea20000300800 */
[----:B------:R-:W3:Y:S01]  /*31500*/  MUFU.EX2 R0, R0 ;  /* 0x0000000000007308 */ /* 0x000ee20000000800 */
[----:B-1----:R-:W-:-:S02]  /*31510*/  FMUL R12, R3, R15 ;  /* 0x0000000f030c7220 */ /* 0x002fc40000400000 */
[C---:B---3--:R-:W-:Y:S02]  /*31520*/  FMUL R15, R0.reuse, R22 ;  /* 0x00000016000f7220 */ /* 0x048fe40000400000 */
[----:B------:R-:W3:Y:S01]  /*31530*/  LDL.LU R22, [R1+0x670] ;  /* 0x0006700001167983 */ /* 0x000ee20000300800 */
[C---:B-----5:R-:W-:Y:S02]  /*31540*/  FMUL R13, R3.reuse, R18 ;  /* 0x00000012030d7220 */ /* 0x060fe40000400000 */
[C---:B----4-:R-:W-:Y:S02]  /*31550*/  FMUL R14, R0.reuse, R19 ;  /* 0x00000013000e7220 */ /* 0x050fe40000400000 */
[----:B------:R-:W4:Y:S05]  /*31560*/  LDL.LU R19, [R1+0x674] ;  /* 0x0006740001137983 */ /* 0x000f2a0000300800 */
[----:B------:R-:W-:Y:S11]  /*31570*/  HMMA.16816.F32.BF16 R12, R8, R16, R12 ;  /* 0x00000010080c723c */ /* 0x000ff6000004180c */
[----:B------:R-:W-:Y:S11]  /*31580*/  @!UPT UIADD3 URZ, URZ, URZ, URZ ;  /* 0x0000003f3f3ff290 */ /* 0x000ff6000fffe03f */
[----:B------:R-:W-:Y:S01]  /*31590*/  @!UPT UIADD3 URZ, URZ, URZ, URZ ;  /* 0x0000003f3f3ff290 */ /* 0x000fe2000fffe03f */
[----:B------:R0:W-:Y:S01]  /*315a0*/  STL.64 [R1+0x100], R12 ;  /* 0x0001000c01007387 */ /* 0x0001e20000100a00 */
[----:B------:R1:W-:Y:S02]  /*315b0*/  STL.64 [R1+0x108], R14 ;  /* 0x0001080e01007387 */ /* 0x0003e40000100a00 */
[----:B------:R-:W5:Y:S02]  /*315c0*/  LDL.LU R18, [R1+0x678] ;  /* 0x0006780001127983 */ /* 0x000f640000300800 */
[----:B------:R-:W5:Y:S02]  /*315d0*/  LDL.LU R17, [R1+0x67c] ;  /* 0x00067c0001117983 */ /* 0x000f640000300800 */
[C---:B0-----:R-:W-:Y:S02]  /*315e0*/  FMUL R12, R3.reuse, R29 ;  /* 0x0000001d030c7220 */ /* 0x041fe40000400000 */
[----:B--2---:R-:W-:Y:S02]  /*315f0*/  FMUL R13, R3, R28 ;  /* 0x0000001c030d7220 */ /* 0x004fe40000400000 */
[----:B-1----:R-:W-:-:S02]  /*31600*/  FMUL R14, R0, R27 ;  /* 0x0000001b000e7220 */ /* 0x002fc40000400000 */
[C---:B------:R-:W-:Y:S02]  /*31610*/  FMUL R15, R0.reuse, R26 ;  /* 0x0000001a000f7220 */ /* 0x040fe40000400000 */
[----:B------:R-:W2:Y:S05]  /*31620*/  LDL.LU R26, [R1+0x1d80] ;  /* 0x001d8000011a7983 */ /* 0x000eaa0000300800 */
[C---:B------:R-:W-:Y:S01]  /*31630*/  HMMA.16816.F32.BF16 R12, R8.reuse, R24, R12 ;  /* 0x00000018080c723c */ /* 0x040fe2000004180c */
[----:B------:R-:W2:Y:S11]  /*31640*/  LDL.LU.64 R24, [R1+0x1d78] ;  /* 0x001d780001187983 */ /* 0x000eb60000300a00 */
[----:B------:R-:W-:Y:S11]  /*31650*/  @!UPT UIADD3 URZ, URZ, URZ, URZ ;  /* 0x0000003f3f3ff290 */ /* 0x000ff6000fffe03f */
[----:B------:R0:W-:Y:S01]  /*31660*/  STL.64 [R1+0xe0], R12 ;  /* 0x0000e00c01007387 */ /* 0x0001e20000100a00 */
[----:B------:R1:W-:Y:S02]  /*31670*/  STL.64 [R1+0xe8], R14 ;  /* 0x0000e80e01007387 */ /* 0x0003e40000100a00 */
[C---:B0-----:R-:W-:Y:S02]  /*31680*/  FMUL R12, R3.reuse, R23 ;  /* 0x00000017030c7220 */ /* 0x041fe40000400000 */
[C---:B------:R-:W-:Y:S02]  /*31690*/  FMUL R13, R3.reuse, R7 ;  /* 0x00000007030d7220 */ /* 0x040fe40000400000 */
[C---:B-1----:R-:W-:Y:S02]  /*316a0*/  FMUL R14, R0.reuse, R6 ;  /* 0x00000006000e7220 */ /* 0x042fe40000400000 */
[----:B------:R-:W-:Y:S01]  /*316b0*/  FMUL R15, R0, R2 ;  /* 0x00000002000f7220 */ /* 0x000fe20000400000 */
[----:B------:R-:W2:Y:S06]  /*316c0*/  LDL.LU.64 R6, [R1+0x1d70] ;  /* 0x001d700001067983 */ /* 0x000eac0000300a00 */
[----:B------:R-:W-:Y:S01]  /*316d0*/  HMMA.16816.F32.BF16 R12, R8, R4, R12 ;  /* 0x00000004080c723c */ /* 0x000fe2000004180c */
[----:B------:R-:W2:Y:S11]  /*316e0*/  LDL.LU.64 R4, [R1+0x1d68] ;  /* 0x001d680001047983 */ /* 0x000eb60000300a00 */
[----:B------:R-:W-:Y:S11]  /*316f0*/  @!UPT UIADD3 URZ, URZ, URZ, URZ ;  /* 0x0000003f3f3ff290 */ /* 0x000ff6000fffe03f */
[----:B------:R3:W-:Y:S01]  /*31700*/  STL [R1+0x60], R12 ;  /* 0x0000600c01007387 */ /* 0x0007e20000100800 */
[----:B------:R-:W-:Y:S02]  /*31710*/  MOV R29, R13 ;  /* 0x0000000d001d7202 */ /* 0x000fe40000000f00 */
[----:B------:R-:W-:Y:S02]  /*31720*/  MOV R28, R14 ;  /* 0x0000000e001c7202 */ /* 0x000fe40000000f00 */
[----:B------:R-:W-:Y:S01]  /*31730*/  MOV R2, R15 ;  /* 0x0000000f00027202 */ /* 0x000fe20000000f00 */
[----:B------:R-:W2:Y:S02]  /*31740*/  LDL.LU R16, [R1+0x660] ;  /* 0x0006600001107983 */ /* 0x000ea40000300800 */
[----:B------:R-:W-:Y:S02]  /*31750*/  STL [R1+0x1a34], R28 ;  /* 0x001a341c01007387 */ /* 0x000fe40000100800 */
[----:B------:R-:W-:Y:S02]  /*31760*/  STL [R1+0x1a30], R29 ;  /* 0x001a301d01007387 */ /* 0x000fe40000100800 */
[----:B---3--:R-:W-:-:S02]  /*31770*/  FMUL R12, R3, R22 ;  /* 0x00000016030c7220 */ /* 0x008fc40000400000 */
[C---:B----4-:R-:W-:Y:S02]  /*31780*/  FMUL R13, R3.reuse, R19 ;  /* 0x00000013030d7220 */ /* 0x050fe40000400000 */
[C---:B-----5:R-:W-:Y:S02]  /*31790*/  FMUL R14, R0.reuse, R18 ;  /* 0x00000012000e7220 */ /* 0x060fe40000400000 */
[----:B------:R-:W-:Y:S02]  /*317a0*/  FMUL R15, R0, R17 ;  /* 0x00000011000f7220 */ /* 0x000fe40000400000 */
[----:B------:R-:W3:Y:S01]  /*317b0*/  LDL.LU R17, [R1+0x664] ;  /* 0x0006640001117983 */ /* 0x000ee20000300800 */
[----:B------:R-:W4:Y:S02]  /*317c0*/  LDL.LU R18, [R1+0x668] ;  /* 0x0006680001127983 */ /* 0x000f240000300800 */
[----:B------:R-:W5:Y:S02]  /*317d0*/  LDL.LU R19, [R1+0x66c] ;  /* 0x00066c0001137983 */ /* 0x000f640000300800 */
[----:B--2---:R-:W-:Y:S01]  /*317e0*/  HMMA.16816.F32.BF16 R12, R8, R4, R12 ;  /* 0x00000004080c723c */ /* 0x004fe2000004180c */
[----:B------:R-:W-:Y:S06]  /*317f0*/  STL.64 [R1+0x1d48], R6 ;  /* 0x001d480601007387 */ /* 0x000fec0000100a00 */
[----:B------:R-:W-:Y:S01]  /*31800*/  IMAD.MOV.U32 R4, RZ, RZ, R21 ;  /* 0x000000ffff047224 */ /* 0x000fe200078e0015 */
[----:B------:R-:W-:Y:S11]  /*31810*/  MOV R5, R20 ;  /* 0x0000001400057202 */ /* 0x000ff60000000f00 */
[----:B------:R-:W-:Y:S04]  /*31820*/  @!UPT UIADD3 URZ, URZ, URZ, URZ ;  /* 0x0000003f3f3ff290 */ /* 0x000fe8000fffe03f */
[----:B------:R-:W-:Y:S01]  /*31830*/  STL.64 [R1+0x50], R12 ;  /* 0x0000500c01007387 */ /* 0x000fe20000100a00 */
[----:B------:R-:W-:Y:S02]  /*31840*/  STL.64 [R1+0x58], R14 ;  /* 0x0000580e01007387 */ /* 0x000fe40000100a00 */
[----:B------:R0:W-:Y:S02]  /*31850*/  STL.64 [R1+0x1d60], R4 ;  /* 0x001d600401007387 */ /* 0x0001e40000100a00 */
[----:B0-----:R-:W2:Y:S04]  /*31860*/  LDL.LU R4, [R1+0x40] ;  /* 0x0000400001047983 */ /* 0x001ea80000300800 */
[----:B------:R-:W0:Y:S01]  /*31870*/  S2R R27, SR_TID.X ;  /* 0x00000000001b7919 */ /* 0x000e220000002100 */
[----:B------:R-:W-:Y:S01]  /*31880*/  MOV R5, R24 ;  /* 0x0000001800057202 */ /* 0x000fe20000000f00 */
[----:B------:R-:W2:Y:S02]  /*31890*/  LDL.LU R20, [R1+0x740] ;  /* 0x0007400001147983 */ /* 0x000ea40000300800 */
[----:B------:R-:W2:Y:S02]  /*318a0*/  LDL.LU R21, [R1+0x744] ;  /* 0x0007440001157983 */ /* 0x000ea40000300800 */
[----:B------:R-:W-:Y:S01]  /*318b0*/  FMUL R16, R3, R16 ;  /* 0x0000001003107220 */ /* 0x000fe20000400000 */
[----:B------:R-:W2:Y:S01]  /*318c0*/  LDL.LU R22, [R1+0x748] ;  /* 0x0007480001167983 */ /* 0x000ea20000300800 */
[----:B0-----:R-:W-:-:S02]  /*318d0*/  LOP3.LUT R24, R27, 0x7, RZ, 0xc0, !PT ;  /* 0x000000071b187812 */ /* 0x001fc400078ec0ff */
[----:B------:R-:W-:-:S03]  /*318e0*/  SHF.L.U32 R23, R27, 0x7, RZ ;  /* 0x000000071b177819 */ /* 0x000fc600000006ff */
[----:B------:R-:W-:-:S05]  /*318f0*/  IMAD.SHL.U32 R24, R24, 0x10, RZ ;  /* 0x0000001018187824 */ /* 0x000fca00078e00ff */
[----:B------:R-:W-:Y:S02]  /*31900*/  LOP3.LUT R24, R24, 0x780, R23, 0xf8, !PT ;  /* 0x0000078018187812 */ /* 0x000fe400078ef817 */
[----:B------:R-:W2:Y:S02]  /*31910*/  LDL.LU R23, [R1+0x74c] ;  /* 0x00074c0001177983 */ /* 0x000ea40000300800 */
[----:B------:R-:W-:-:S04]  /*31920*/  LOP3.LUT R24, R24, 0x10, R27, 0x78, !PT ;  /* 0x0000001018187812 */ /* 0x000fc800078e781b */
[----:B------:R-:W-:-:S05]  /*31930*/  LOP3.LUT R24, R24, 0x20, RZ, 0x3c, !PT ;  /* 0x0000002018187812 */ /* 0x000fca00078e3cff */
[----:B------:R-:W0:Y:S04]  /*31940*/  LDSM.16.M88.4 R12, [R24+0x18000] ;  /* 0x01800000180c783b */ /* 0x000e280000000200 */
[----:B0-----:R-:W-:Y:S01]  /*31950*/  STL.64 [R1+0x1d58], R14 ;  /* 0x001d580e01007387 */ /* 0x001fe20000100a00 */
[----:B------:R0:W-:Y:S02]  /*31960*/  STL.64 [R1+0x1d50], R12 ;  /* 0x001d500c01007387 */ /* 0x0001e40000100a00 */
[----:B---3--:R-:W-:Y:S02]  /*31970*/  FMUL R17, R3, R17 ;  /* 0x0000001103117220 */ /* 0x008fe40000400000 */
[C---:B----4-:R-:W-:Y:S02]  /*31980*/  FMUL R18, R0.reuse, R18 ;  /* 0x0000001200127220 */ /* 0x050fe40000400000 */
[----:B-----5:R-:W-:-:S07]  /*31990*/  FMUL R19, R0, R19 ;  /* 0x0000001300137220 */ /* 0x020fce0000400000 */
[----:B--2---:R-:W-:Y:S01]  /*319a0*/  HMMA.16816.F32.BF16 R16, R8, R4, R16 ;  /* 0x000000040810723c */ /* 0x004fe20000041810 */
[----:B------:R-:W2:Y:S01]  /*319b0*/  LDL.LU.64 R4, [R1+0x1d60] ;  /* 0x001d600001047983 */ /* 0x000ea20000300a00 */
[----:B------:R-:W3:Y:S02]  /*319c0*/  LDL.LU R29, [R1+0x750] ;  /* 0x00075000011d7983 */ /* 0x000ee40000300800 */
[----:B------:R-:W4:Y:S11]  /*319d0*/  LDL.LU R28, [R1+0x754] ;  /* 0x00075400011c7983 */ /* 0x000f360000300800 */
[----:B------:R-:W-:Y:S08]  /*319e0*/  @!UPT UIADD3 URZ, URZ, URZ, URZ ;  /* 0x0000003f3f3ff290 */ /* 0x000ff0000fffe03f */
[----:B------:R-:W-:Y:S01]  /*319f0*/  STL.64 [R1+0xb0], R16 ;  /* 0x0000b01001007387 */ /* 0x000fe20000100a00 */
[----:B------:R-:W-:Y:S02]  /*31a00*/  STL.64 [R1+0xb8], R18 ;  /* 0x0000b81201007387 */ /* 0x000fe40000100a00 */
[----:B------:R-:W5:Y:S02]  /*31a10*/  LDL.LU R7, [R1+0x758] ;  /* 0x0007580001077983 */ /* 0x000f640000300800 */
[----:B------:R-:W2:Y:S01]  /*31a20*/  LDL.LU R6, [R1+0x75c] ;  /* 0x00075c0001067983 */ /* 0x000ea20000300800 */
[----:B------:R-:W1:Y:S01]  /*31a30*/  LDSM.16.M88.4 R16, [R24+0x18800] ;  /* 0x018800001810783b */ /* 0x000e620000000200 */
[----:B0-----:R-:W-:Y:S02]  /*31a40*/  MOV R12, R26 ;  /* 0x0000001a000c7202 */ /* 0x001fe40000000f00 */
[----:B------:R-:W-:Y:S02]  /*31a50*/  MOV R13, R25 ;  /* 0x00000019000d7202 */ /* 0x000fe40000000f00 */
[----:B------:R-:W0:Y:S01]  /*31a60*/  LDSM.16.M88.4 R24, [R24+0x19000] ;  /* 0x019000001818783b */ /* 0x000e220000000200 */
[----:B------:R-:W-:-:S02]  /*31a70*/  FMUL R20, R3, R20 ;  /* 0x0000001403147220 */ /* 0x000fc40000400000 */
[----:B------:R-:W-:Y:S02]  /*31a80*/  FMUL R21, R3, R21 ;  /* 0x0000001503157220 */ /* 0x000fe40000400000 */
[C---:B------:R-:W-:Y:S02]  /*31a90*/  FMUL R22, R0.reuse, R22 ;  /* 0x0000001600167220 */ /* 0x040fe40000400000 */
[----:B------:R-:W-:-:S07]  /*31aa0*/  FMUL R23, R0, R23 ;  /* 0x0000001700177220 */ /* 0x000fce0000400000 */
[----:B------:R-:W-:Y:S01]  /*31ab0*/  HMMA.16816.F32.BF16 R20, R8, R12, R20 ;  /* 0x0000000c0814723c */ /* 0x000fe20000041814 */
[----:B-1----:R1:W-:Y:S01]  /*31ac0*/  STL.64 [R1+0x1cc8], R18 ;  /* 0x001cc81201007387 */ /* 0x0023e20000100a00 */
[----:B------:R0:W-:Y:S03]  /*31ad0*/  STL.64 [R1+0x1cc0], R16 ;  /* 0x001cc01001007387 */ /* 0x0001e60000100a00 */
[----:B-1----:R-:W4:Y:S01]  /*31ae0*/  LDL.LU R19, [R1+0x730] ;  /* 0x0007300001137983 */ /* 0x002f220000300800 */
[----:B------:R-:W4:Y:S02]  /*31af0*/  LDL.LU R18, [R1+0x734] ;  /* 0x0007340001127983 */ /* 0x000f240000300800 */
[----:B0-----:R-:W4:Y:S02]  /*31b00*/  LDL.LU R17, [R1+0x738] ;  /* 0x0007380001117983 */ /* 0x001f240000300800 */
[----:B------:R-:W4:Y:S01]  /*31b10*/  LDL.LU R16, [R1+0x73c] ;  /* 0x00073c0001107983 */ /* 0x000f220000300800 */
[----:B------:R-:W-:Y:S01]  /*31b20*/  STL.64 [R1+0x1c50], R26 ;  /* 0x001c501a01007387 */ /* 0x000fe20000100a00 */
[----:B------:R0:W-:Y:S03]  /*31b30*/  STL.64 [R1+0x1c48], R24 ;  /* 0x001c481801007387 */ /* 0x0001e60000100a00 */
[----:B0-----:R-:W4:Y:S01]  /*31b40*/  LDL.LU R24, [R1+0x80] ;  /* 0x0000800001187983 */ /* 0x001f220000300800 */
[----:B------:R-:W4:Y:S02]  /*31b50*/  LDL.LU R25, [R1+0x84] ;  /* 0x0000840001197983 */ /* 0x000f240000300800 */
[----:B------:R-:W4:Y:S02]  /*31b60*/  LDL R26, [R1+0x88] ;  /* 0x00008800011a7983 */ /* 0x000f240000100800 */
[----:B------:R-:W4:Y:S01]  /*31b70*/  LDL R27, [R1+0x8c] ;  /* 0x00008c00011b7983 */ /* 0x000f220000100800 */
[----:B------:R-:W4:Y:S01]  /*31b80*/  LDL.LU.64 R14, [R1+0x1d58] ;  /* 0x001d5800010e7983 */ /* 0x000f220000300a00 */
[----:B------:R-:W4:Y:S02]  /*31b90*/  LDL.LU.64 R12, [R1+0x1d50] ;  /* 0x001d5000010c7983 */ /* 0x000f240000300a00 */
[----:B------:R-:W-:Y:S02]  /*31ba0*/  STL.64 [R1+0xa0], R20 ;  /* 0x0000a01401007387 */ /* 0x000fe40000100a00 */
[----:B------:R5:W-:Y:S02]  /*31bb0*/  STL.64 [R1+0xa8], R22 ;  /* 0x0000a81601007387 */ /* 0x000be40000100a00 */
[----:B-----5:R-:W-:-:S02]  /*31bc0*/  FMUL R22, R0, R7 ;  /* 0x0000000700167220 */ /* 0x020fc40000400000 */
[----:B--2---:R-:W-:Y:S02]  /*31bd0*/  FMUL R23, R0, R6 ;  /* 0x0000000600177220 */ /* 0x004fe40000400000 */
[----:B------:R-:W2:Y:S01]  /*31be0*/  LDL.LU.64 R6, [R1+0x1d48] ;  /* 0x001d480001067983 */ /* 0x000ea20000300a00 */
[C---:B---3--:R-:W-:Y:S02]  /*31bf0*/  FMUL R20, R3.reuse, R29 ;  /* 0x0000001d03147220 */ /* 0x048fe40000400000 */
[----:B----4-:R-:W-:-:S07]  /*31c00*/  FMUL R21, R3, R28 ;  /* 0x0000001c03157220 */ /* 0x010fce0000400000 */
[----:B------:R-:W-:Y:S11]  /*31c10*/  HMMA.16816.F32.BF16 R20, R8, R4, R20 ;  /* 0x000000040814723c */ /* 0x000ff60000041814 */
[----:B------:R-:W-:Y:S11]  /*31c20*/  @!UPT UIADD3 URZ, URZ, URZ, URZ ;  /* 0x0000003f3f3ff290 */ /* 0x000ff6000fffe03f */
[----:B------:R-:W-:Y:S01]  /*31c30*/  @!UPT UIADD3 URZ, URZ, URZ, URZ ;  /* 0x0000003f3f3ff290 */ /* 0x000fe2000fffe03f */
[----:B------:R0:W-:Y:S01]  /*31c40*/  STL [R1+0xd0], R20 ;  /* 0x0000d01401007387 */ /* 0x0001e20000100800 */
[----:B------:R-:W-:Y:S01]  /*31c50*/  MOV R4, R21 ;  /* 0x0000001500047202 */ /* 0x000fe20000000f00 */
[----:B------:R1:W-:Y:S02]  /*31c60*/  STL [R1+0xd8], R22 ;  /* 0x0000d81601007387 */ /* 0x0003e40000100800 */
[----:B------:R-:W-:Y:S02]  /*31c70*/  IMAD.MOV.U32 R5, RZ, RZ, R23 ;  /* 0x000000ffff057224 */ /* 0x000fe400078e0017 */
[C---:B0-----:R-:W-:Y:S02]  /*31c80*/  FMUL R20, R3.reuse, R19 ;  /* 0x0000001303147220 */ /* 0x041fe40000400000 */
[----:B------:R-:W-:Y:S02]  /*31c90*/  FMUL R21, R3, R18 ;  /* 0x0000001203157220 */ /* 0x000fe40000400000 */
[----:B-1----:R-:W-:-:S02]  /*31ca0*/  FMUL R22, R0, R17 ;  /* 0x0000001100167220 */ /* 0x002fc40000400000 */
[----:B------:R-:W-:Y:S01]  /*31cb0*/  FMUL R23, R0, R16 ;  /* 0x0000001000177220 */ /* 0x000fe20000400000 */
[----:B--2---:R-:W-:Y:S01]  /*31cc0*/  STL.64 [R1+0x1d08], R6 ;  /* 0x001d080601007387 */ /* 0x004fe20000100a00 */
[----:B------:R0:W-:Y:S05]  /*31cd0*/  STL.64 [R1+0x1d00], R4 ;  /* 0x001d000401007387 */ /* 0x0001ea0000100a00 */
[----:B0-----:R-:W-:Y:S01]  /*31ce0*/  HMMA.16816.F32.BF16 R4, R8, R24, R20 ;  /* 0x000000180804723c */ /* 0x001fe20000041814 */
[----:B------:R-:W-:Y:S01]  /*31cf0*/  STL [R1+0x1250], R3 ;  /* 0x0012500301007387 */ /* 0x000fe20000100800 */
[----:B------:R-:W-:Y:S02]  /*31d00*/  STL [R1+0x1254], R0 ;  /* 0x0012540001007387 */ /* 0x000fe40000100800 */
[----:B------:R0:W-:Y:S02]  /*31d10*/  STL.64 [R1+0x1cd0], R26 ;  /* 0x001cd01a01007387 */ /* 0x0001e40000100a00 */
[----:B------:R-:W2:Y:S11]  /*31d20*/  LDL.LU R24, [R1+0x380] ;  /* 0x0003800001187983 */ /* 0x000eb60000300800 */
[----:B------:R-:W-:Y:S06]  /*31d30*/  @!UPT UIADD3 URZ, URZ, URZ, URZ ;  /* 0x0000003f3f3ff290 */ /* 0x000fec000fffe03f */
[----:B------:R1:W-:Y:S01]  /*31d40*/  STL.64 [R1+0x90], R4 ;  /* 0x0000900401007387 */ /* 0x0003e20000100a00 */
[----:B------:R3:W-:Y:S02]  /*31d50*/  STL.64 [R1+0x98], R6 ;  /* 0x0000980601007387 */ /* 0x0007e40000100a00 */
[----:B------:R-:W2:Y:S02]  /*31d60*/  LDL.LU R25, [R1+0x384] ;  /* 0x0003840001197983 */ /* 0x000ea40000300800 */
[----:B0-----:R-:W4:Y:S01]  /*31d70*/  LDL.LU R26, [R1+0x388] ;  /* 0x00038800011a7983 */ /* 0x001f220000300800 */
[----:B------:R-:W4:Y:S04]  /*31d80*/  LDL.LU R27, [R1+0x38c] ;  /* 0x00038c00011b7983 */ /* 0x000f280000300800 */
[----:B-1----:R-:W5:Y:S01]  /*31d90*/  LDL.LU R4, [R1+0x1a0] ;  /* 0x0001a00001047983 */ /* 0x002f620000300800 */
[----:B------:R-:W5:Y:S02]  /*31da0*/  LDL.LU R5, [R1+0x1a4] ;  /* 0x0001a40001057983 */ /* 0x000f640000300800 */
[----:B---3--:R-:W3:Y:S02]  /*31db0*/  LDL.LU R6, [R1+0x1a8] ;  /* 0x0001a80001067983 */ /* 0x008ee40000300800 */
[----:B------:R-:W3:Y:S02]  /*31dc0*/  LDL.LU R7, [R1+0x1ac] ;  /* 0x0001ac0001077983 */ /* 0x000ee40000300800 */
[----:B---3--:R0:W-:Y:S01]  /*31dd0*/  STL.64 [R1+0x1d18], R6 ;  /* 0x001d180601007387 */ /* 0x0081e20000100a00 */
[----:B-----5:R-:W-:Y:S03]  /*31de0*/  STL.64 [R1+0x1d10], R4 ;  /* 0x001d100401007387 */ /* 0x020fe60000100a00 */
[----:B0-----:R-:W3:Y:S04]  /*31df0*/  LDL R6, [R1+0x18] ;  /* 0x0000180001067983 */ /* 0x001ee80000100800 */
[----:B------:R-:W3:Y:S04]  /*31e00*/  LDL R7, [R1+0x1c] ;  /* 0x00001c0001077983 */ /* 0x000ee80000100800 */
[----:B---3--:R0:W-:Y:S04]  /*31e10*/  STL.64 [R1+0x1d30], R6 ;  /* 0x001d300601007387 */ /* 0x0081e80000100a00 */
[----:B0-----:R-:W3:Y:S01]  /*31e20*/  LDL.64 R6, [R1+0x28] ;  /* 0x0000280001067983 */ /* 0x001ee20000100a00 */
[----:B----4-:R0:W-:Y:S02]  /*31e30*/  STL.64 [R1+0x1ce0], R26 ;  /* 0x001ce01a01007387 */ /* 0x0101e40000100a00 */
[----:B--2---:R1:W-:Y:S01]  /*31e40*/  STL.64 [R1+0x1cd8], R24 ;  /* 0x001cd81801007387 */ /* 0x0043e20000100a00 */
[----:B0-----:R-:W2:Y:S04]  /*31e50*/  LDL.64 R26, [R1+0x48] ;  /* 0x00004800011a7983 */ /* 0x001ea80000100a00 */
[----:B--2---:R0:W-:Y:S01]  /*31e60*/  STL.64 [R1+0x1cf8], R26 ;  /* 0x001cf81a01007387 */ /* 0x0041e20000100a00 */
[----:B-1----:R-:W2:Y:S02]  /*31e70*/  LDL.LU R24, [R1+0x190] ;  /* 0x0001900001187983 */ /* 0x002ea40000300800 */
[----:B------:R-:W2:Y:S01]  /*31e80*/  LDL.LU R25, [R1+0x194] ;  /* 0x0001940001197983 */ /* 0x000ea20000300800 */
[----:B0-----:R-:W4:Y:S01]  /*31e90*/  LDL.LU R26, [R1+0x198] ;  /* 0x00019800011a7983 */ /* 0x001f220000300800 */
[----:B------:R-:W4:Y:S03]  /*31ea0*/  LDL.LU R27, [R1+0x19c] ;  /* 0x00019c00011b7983 */ /* 0x000f260000300800 */
[----:B----4-:R-:W-:Y:S01]  /*31eb0*/  STL.64 [R1+0x1d28], R26 ;  /* 0x001d281a01007387 */ /* 0x010fe20000100a00 */
[----:B--2---:R0:W-:Y:S03]  /*31ec0*/  STL.64 [R1+0x1d20], R24 ;  /* 0x001d201801007387 */ /* 0x0041e60000100a00 */
[----:B0-----:R-:W2:Y:S01]  /*31ed0*/  LDL.LU R24, [R1+0x1b0] ;  /* 0x0001b00001187983 */ /* 0x001ea20000300800 */
[----:B------:R-:W2:Y:S02]  /*31ee0*/  LDL.LU R25, [R1+0x1b4] ;  /* 0x0001b40001197983 */ /* 0x000ea40000300800 */
[----:B------:R-:W4:Y:S02]  /*31ef0*/  LDL.LU R26, [R1+0x1b8] ;  /* 0x0001b800011a7983 */ /* 0x000f240000300800 */
[----:B------:R-:W4:Y:S02]  /*31f00*/  LDL.LU R27, [R1+0x1bc] ;  /* 0x0001bc00011b7983 */ /* 0x000f240000300800 */
[----:B----4-:R-:W-:Y:S01]  /*31f10*/  STL.64 [R1+0x1d40], R26 ;  /* 0x001d401a01007387 */ /* 0x010fe20000100a00 */
[----:B--2---:R0:W-:Y:S03]  /*31f20*/  STL.64 [R1+0x1d38], R24 ;  /* 0x001d381801007387 */ /* 0x0041e60000100a00 */
[----:B0-----:R-:W3:Y:S01]  /*31f30*/  LDL.LU R24, [R1+0x270] ;  /* 0x0002700001187983 */ /* 0x001ee20000300800 */
[----:B------:R-:W3:Y:S02]  /*31f40*/  LDL.LU R25, [R1+0x274] ;  /* 0x0002740001197983 */ /* 0x000ee40000300800 */
[----:B------:R-:W3:Y:S02]  /*31f50*/  LDL.LU R26, [R1+0x278] ;  /* 0x00027800011a7983 */ /* 0x000ee40000300800 */
[----:B------:R-:W3:Y:S01]  /*31f60*/  LDL.LU R27, [R1+0x27c] ;  /* 0x00027c00011b7983 */ /* 0x000ee20000300800 */
[----:B------:R-:W2:Y:S04]  /*31f70*/  LDL R10, [R1+0x78] ;  /* 0x00007800010a7983 */ /* 0x000ea80000100800 */
[----:B------:R-:W2:Y:S01]  /*31f80*/  LDL R11, [R1+0x7c] ;  /* 0x00007c00010b7983 */ /* 0x000ea20000100800 */
[----:B------:R-:W4:Y:S02]  /*31f90*/  LDL.LU R16, [R1+0x370] ;  /* 0x0003700001107983 */ /* 0x000f240000300800 */
[----:B------:R-:W4:Y:S02]  /*31fa0*/  LDL.LU R17, [R1+0x374] ;  /* 0x0003740001117983 */ /* 0x000f240000300800 */
[----:B------:R-:W5:Y:S01]  /*31fb0*/  LDL.LU R18, [R1+0x378] ;  /* 0x0003780001127983 */ /* 0x000f620000300800 */
[----:B------:R-:W5:Y:S04]  /*31fc0*/  LDL.LU R19, [R1+0x37c] ;  /* 0x00037c0001137983 */ /* 0x000f680000300800 */
[----:B-----5:R-:W-:Y:S01]  /*31fd0*/  STL.64 [R1+0x1cf0], R18 ;  /* 0x001cf01201007387 */ /* 0x020fe20000100a00 */
[----:B----4-:R0:W-:Y:S03]  /*31fe0*/  STL.64 [R1+0x1ce8], R16 ;  /* 0x001ce81001007387 */ /* 0x0101e60000100a00 */
[----:B0-----:R-:W4:Y:S01]  /*31ff0*/  LDL.LU R16, [R1+0x2d0] ;  /* 0x0002d00001107983 */ /* 0x001f220000300800 */
[----:B------:R-:W4:Y:S02]  /*32000*/  LDL.LU R17, [R1+0x2d4] ;  /* 0x0002d40001117983 */ /* 0x000f240000300800 */
[----:B------:R-:W4:Y:S02]  /*32010*/  LDL.LU R18, [R1+0x2d8] ;  /* 0x0002d80001127983 */ /* 0x000f240000300800 */
[----:B------:R-:W4:Y:S01]  /*32020*/  LDL.LU R19, [R1+0x2dc] ;  /* 0x0002dc0001137983 */ /* 0x000f220000300800 */
[----:B------:R-:W5:Y:S01]  /*32030*/  LDL.LU R20, [R1+0x280] ;  /* 0x0002800001147983 */ /* 0x000f620000300800 */
[----:B------:R-:W5:Y:S02]  /*32040*/  LDL.LU R21, [R1+0x284] ;  /* 0x0002840001157983 */ /* 0x000f640000300800 */
[----:B------:R-:W2:Y:S02]  /*32050*/  LDL.LU R22, [R1+0x288] ;  /* 0x0002880001167983 */ /* 0x000ea40000300800 */
[----:B------:R-:W2:Y:S01]  /*32060*/  LDL.LU R23, [R1+0x28c] ;  /* 0x00028c0001177983 */ /* 0x000ea20000300800 */
[----:B---3--:R-:W-:Y:S01]  /*32070*/  HMMA.16816.F32.BF16 R24, R12, R6, R24 ;  /* 0x000000060c18723c */ /* 0x008fe20000041818 */
[----:B------:R-:W-:-:S02]  /*32080*/  MOV R9, R6 ;  /* 0x0000000600097202 */ /* 0x000fc40000000f00 */
[----:B------:R-:W-:Y:S01]  /*32090*/  MOV R8, R7 ;  /* 0x0000000700087202 */ /* 0x000fe20000000f00 */
[----:B--2---:R0:W-:Y:S01]  /*320a0*/  STL.64 [R1+0x1c08], R22 ;  /* 0x001c081601007387 */ /* 0x0041e20000100a00 */
[----:B-----5:R-:W-:Y:S03]  /*320b0*/  STL.64 [R1+0x1c00], R20 ;  /* 0x001c001401007387 */ /* 0x020fe60000100a00 */
[----:B0-----:R-:W2:Y:S11]  /*320c0*/  LDL.64 R22, [R1+0x8] ;  /* 0x0000080001167983 */ /* 0x001eb60000100a00 */
[----:B------:R-:W-:Y:S04]  /*320d0*/  @!UPT UIADD3 URZ, URZ, URZ, URZ ;  /* 0x0000003f3f3ff290 */ /* 0x000fe8000fffe03f */
[----:B------:R-:W-:Y:S02]  /*320e0*/  STL.64 [R1+0xc0], R24 ;  /* 0x0000c01801007387 */ /* 0x000fe40000100a00 */
[----:B------:R0:W-:Y:S02]  /*320f0*/  STL.64 [R1+0xc8], R26 ;  /* 0x0000c81a01007387 */ /* 0x0001e40000100a00 */
        /* <DEDUP_REMOVED lines=16> */
[----:B0-----:R-:W3:Y:S01]  /*32200*/  LDL.LU.64 R6, [R1+0x1d08] ;  /* 0x001d080001067983 */ /* 0x001ee20000300a00 */
[----:B------:R-:W2:Y:S02]  /*32210*/  LDL.LU.64 R4, [R1+0x1d00] ;  /* 0x001d000001047983 */ /* 0x000ea40000300a00 */
[----:B------:R0:W-:Y:S02]  /*32220*/  STL.64 [R1+0x1ca8], R22 ;  /* 0x001ca81601007387 */ /* 0x0001e40000100a00 */
[----:B------:R-:W5:Y:S01]  /*32230*/  LDL.LU R20, [R1+0x3b0] ;  /* 0x0003b00001147983 */ /* 0x000f620000300800 */
[----:B------:R-:W5:Y:S04]  /*32240*/  LDL.LU R21, [R1+0x3b4] ;  /* 0x0003b40001157983 */ /* 0x000f680000300800 */
[----:B0-----:R-:W5:Y:S01]  /*32250*/  LDL.LU R22, [R1+0x3b8] ;  /* 0x0003b80001167983 */ /* 0x001f620000300800 */
[----:B------:R-:W5:Y:S01]  /*32260*/  LDL.LU R23, [R1+0x3bc] ;  /* 0x0003bc0001177983 */ /* 0x000f620000300800 */
[C---:B---3--:R-:W-:Y:S11]  /*32270*/  HMMA.16816.F32.BF16 R24, R12.reuse, R6, R24 ;  /* 0x000000060c18723c */ /* 0x048ff60000041818 */
[----:B------:R-:W-:Y:S11]  /*32280*/  @!UPT UIADD3 URZ, URZ, URZ, URZ ;  /* 0x0000003f3f3ff290 */ /* 0x000ff6000fffe03f */
[----:B------:R-:W-:Y:S01]  /*32290*/  @!UPT UIADD3 URZ, URZ, URZ, URZ ;  /* 0x0000003f3f3ff290 */ /* 0x000fe2000fffe03f */
[----:B------:R-:W-:Y:S01]  /*322a0*/  STL.64 [R1+0x110], R24 ;  /* 0x0001101801007387 */ /* 0x000fe20000100a00 */
[----:B------:R0:W-:Y:S03]  /*322b0*/  STL.64 [R1+0x118], R26 ;  /* 0x0001181a01007387 */ /* 0x0001e60000100a00 */
[----:B0-----:R-:W4:Y:S01]  /*322c0*/  LDL.LU.64 R26, [R1+0x1cf8] ;  /* 0x001cf800011a7983 */ /* 0x001f220000300a00 */
[----:B------:R0:W-:Y:S02]  /*322d0*/  STL.64 [R1+0x1ca0], R6 ;  /* 0x001ca00601007387 */ /* 0x0001e40000100a00 */
[----:B--2---:R-:W-:Y:S01]  /*322e0*/  STL.64 [R1+0x1c98], R4 ;  /* 0x001c980401007387 */ /* 0x004fe20000100a00 */
[----:B0-----:R-:W2:Y:S04]  /*322f0*/  LDL R6, [R1+0x38] ;  /* 0x0000380001067983 */ /* 0x001ea80000100800 */
[----:B------:R-:W2:Y:S01]  /*32300*/  LDL R7, [R1+0x3c] ;  /* 0x00003c0001077983 */ /* 0x000ea20000100800 */
[C---:B----4-:R-:W-:Y:S01]  /*32310*/  HMMA.16816.F32.BF16 R16, R12.reuse, R26, R16 ;  /* 0x0000001a0c10723c */ /* 0x050fe20000041810 */
[----:B------:R-:W-:Y:S01]  /*32320*/  MOV R3, R26 ;  /* 0x0000001a00037202 */ /* 0x000fe20000000f00 */
[----:B------:R-:W-:Y:S11]  /*32330*/  IMAD.MOV.U32 R0, RZ, RZ, R27 ;  /* 0x000000ffff007224 */ /* 0x000ff600078e001b */
[----:B------:R-:W-:Y:S10]  /*32340*/  @!UPT UIADD3 URZ, URZ, URZ, URZ ;  /* 0x0000003f3f3ff290 */ /* 0x000ff4000fffe03f */
[----:B------:R-:W-:Y:S01]  /*32350*/  STL.64 [R1+0x140], R16 ;  /* 0x0001401001007387 */ /* 0x000fe20000100a00 */
[----:B------:R0:W-:Y:S03]  /*32360*/  STL.64 [R1+0x148], R18 ;  /* 0x0001481201007387 */ /* 0x0001e60000100a00 */
[----:B0-----:R-:W3:Y:S01]  /*32370*/  LDL.LU.64 R18, [R1+0x1cf0] ;  /* 0x001cf00001127983 */ /* 0x001ee20000300a00 */
[----:B------:R-:W3:Y:S02]  /*32380*/  LDL.LU.64 R16, [R1+0x1ce8] ;  /* 0x001ce80001107983 */ /* 0x000ee40000300a00 */
[----:B------:R-:W2:Y:S02]  /*32390*/  LDL.LU.64 R26, [R1+0x1ce0] ;  /* 0x001ce000011a7983 */ /* 0x000ea40000300a00 */
[----:B------:R-:W2:Y:S02]  /*323a0*/  LDL.LU.64 R24, [R1+0x1cd8] ;  /* 0x001cd80001187983 */ /* 0x000ea40000300a00 */
[C---:B--2---:R-:W-:Y:S01]  /*323b0*/  HMMA.16816.F32.BF16 R4, R12.reuse, R6, R24 ;  /* 0x000000060c04723c */ /* 0x044fe20000041818 */
[----:B------:R-:W3:Y:S11]  /*323c0*/  LDL.LU.64 R26, [R1+0x1cd0] ;  /* 0x001cd000011a7983 */ /* 0x000ef60000300a00 */
[----:B------:R-:W-:Y:S11]  /*323d0*/  @!UPT UIADD3 URZ, URZ, URZ, URZ ;  /* 0x0000003f3f3ff290 */ /* 0x000ff6000fffe03f */
[----:B------:R-:W-:Y:S01]  /*323e0*/  STL.64 [R1+0x1b0], R4 ;  /* 0x0001b00401007387 */ /* 0x000fe20000100a00 */
[----:B------:R5:W-:Y:S02]  /*323f0*/  STL.64 [R1+0x1b8], R6 ;  /* 0x0001b80601007387 */ /* 0x000be40000100a00 */
[C---:B-----5:R-:W-:Y:S01]  /*32400*/  HMMA.16816.F32.BF16 R4, R12.reuse, R10, R20 ;  /* 0x0000000a0c04723c */ /* 0x060fe20000041814 */
[----:B------:R-:W2:Y:S11]  /*32410*/  LDL.64 R22, [R1+0x18] ;  /* 0x0000180001167983 */ /* 0x000eb60000100a00 */
[----:B------:R-:W-:Y:S11]  /*32420*/  @!UPT UIADD3 URZ, URZ, URZ, URZ ;  /* 0x0000003f3f3ff290 */ /* 0x000ff6000fffe03f */
[----:B------:R0:W-:Y:S01]  /*32430*/  STL.64 [R1+0x380], R4 ;  /* 0x0003800401007387 */ /* 0x0001e20000100a00 */
[----:B------:R1:W-:Y:S03]  /*32440*/  STL.64 [R1+0x388], R6 ;  /* 0x0003880601007387 */ /* 0x0003e60000100a00 */
[----:B0-----:R-:W4:Y:S01]  /*32450*/  LDL.LU R4, [R1+0x330] ;  /* 0x0003300001047983 */ /* 0x001f220000300800 */
[----:B------:R-:W4:Y:S02]  /*32460*/  LDL.LU R5, [R1+0x334] ;  /* 0x0003340001057983 */ /* 0x000f240000300800 */
[----:B-1----:R-:W5:Y:S02]  /*32470*/  LDL.LU R6, [R1+0x338] ;  /* 0x0003380001067983 */ /* 0x002f640000300800 */
[----:B------:R-:W5:Y:S01]  /*32480*/  LDL.LU R7, [R1+0x33c] ;  /* 0x00033c0001077983 */ /* 0x000f620000300800 */
[----:B---3--:R-:W-:Y:S01]  /*32490*/  HMMA.16816.F32.BF16 R12, R12, R26, R16 ;  /* 0x0000001a0c0c723c */ /* 0x008fe20000041810 */
[----:B-----5:R-:W-:Y:S01]  /*324a0*/  STL.64 [R1+0x1cb8], R6 ;  /* 0x001cb80601007387 */ /* 0x020fe20000100a00 */
[----:B----4-:R0:W-:Y:S03]  /*324b0*/  STL.64 [R1+0x1cb0], R4 ;  /* 0x001cb00401007387 */ /* 0x0101e60000100a00 */
[----:B0-----:R-:W2:Y:S01]  /*324c0*/  LDL.LU R4, [R1+0x350] ;  /* 0x0003500001047983 */ /* 0x001ea20000300800 */
[----:B------:R-:W2:Y:S02]  /*324d0*/  LDL.LU R5, [R1+0x354] ;  /* 0x0003540001057983 */ /* 0x000ea40000300800 */
[----:B------:R-:W2:Y:S02]  /*324e0*/  LDL.LU R6, [R1+0x358] ;  /* 0x0003580001067983 */ /* 0x000ea40000300800 */
[----:B------:R-:W2:Y:S01]  /*324f0*/  LDL.LU R7, [R1+0x35c] ;  /* 0x00035c0001077983 */ /* 0x000ea20000300800 */
[----:B------:R-:W-:Y:S01]  /*32500*/  STL.64 [R1+0x1c68], R10 ;  /* 0x001c680a01007387 */ /* 0x000fe20000100a00 */
[----:B------:R-:W3:Y:S02]  /*32510*/  LDL.LU.64 R18, [R1+0x1cc8] ;  /* 0x001cc80001127983 */ /* 0x000ee40000300a00 */
[----:B------:R-:W3:Y:S02]  /*32520*/  LDL.LU.64 R16, [R1+0x1cc0] ;  /* 0x001cc00001107983 */ /* 0x000ee40000300a00 */
[----:B------:R0:W-:Y:S01]  /*32530*/  STL.64 [R1+0x1c60], R26 ;  /* 0x001c601a01007387 */ /* 0x0001e20000100a00 */
[----:B------:R-:W3:Y:S06]  /*32540*/  LDL.LU R24, [R1+0x360] ;  /* 0x0003600001187983 */ /* 0x000eec0000300800 */
[----:B------:R-:W-:Y:S02]  /*32550*/  STL.64 [R1+0x370], R12 ;  /* 0x0003700c01007387 */ /* 0x000fe40000100a00 */
[----:B------:R1:W-:Y:S02]  /*32560*/  STL.64 [R1+0x378], R14 ;  /* 0x0003780e01007387 */ /* 0x0003e40000100a00 */
[----:B------:R-:W3:Y:S01]  /*32570*/  LDL.LU R25, [R1+0x364] ;  /* 0x0003640001197983 */ /* 0x000ee20000300800 */
[----:B0-----:R-:W3:Y:S01]  /*32580*/  LDL.LU R26, [R1+0x368] ;  /* 0x00036800011a7983 */ /* 0x001ee20000300800 */
[----:B------:R-:W3:Y:S02]  /*32590*/  LDL.LU R27, [R1+0x36c] ;  /* 0x00036c00011b7983 */ /* 0x000ee40000300800 */
[----:B-1----:R-:W4:Y:S01]  /*325a0*/  LDL.64 R14, [R1+0x38] ;  /* 0x00003800010e7983 */ /* 0x002f220000100a00 */
[----:B------:R-:W-:-:S02]  /*325b0*/  MOV R10, R9 ;  /* 0x00000009000a7202 */ /* 0x000fc40000000f00 */
[----:B------:R-:W-:-:S07]  /*325c0*/  MOV R11, R8 ;  /* 0x00000008000b7202 */ /* 0x000fce0000000f00 */
[C---:B---3--:R-:W-:Y:S01]  /*325d0*/  HMMA.16816.F32.BF16 R8, R16.reuse, R10, R24 ;  /* 0x0000000a1008723c */ /* 0x048fe20000041818 */
[----:B----4-:R-:W-:Y:S01]  /*325e0*/  STL.64 [R1+0x1c70], R14 ;  /* 0x001c700e01007387 */ /* 0x010fe20000100a00 */
[----:B------:R-:W3:Y:S11]  /*325f0*/  LDL.LU R24, [R1+0x2f0] ;  /* 0x0002f00001187983 */ /* 0x000ef60000300800 */
[----:B------:R-:W-:Y:S10]  /*32600*/  @!UPT UIADD3 URZ, URZ, URZ, URZ ;  /* 0x0000003f3f3ff290 */ /* 0x000ff4000fffe03f */
[----:B------:R0:W-:Y:S01]  /*32610*/  STL.64 [R1+0x3b0], R8 ;  /* 0x0003b00801007387 */ /* 0x0001e20000100a00 */
[----:B------:R1:W-:Y:S02]  /*32620*/  STL.64 [R1+0x3b8], R10 ;  /* 0x0003b80a01007387 */ /* 0x0003e40000100a00 */
[----:B------:R-:W3:Y:S02]  /*32630*/  LDL.LU R25, [R1+0x2f4] ;  /* 0x0002f40001197983 */ /* 0x000ee40000300800 */
[----:B------:R-:W4:Y:S01]  /*32640*/  LDL.LU R26, [R1+0x2f8] ;  /* 0x0002f800011a7983 */ /* 0x000f220000300800 */
[----:B------:R-:W4:Y:S01]  /*32650*/  LDL.LU R27, [R1+0x2fc] ;  /* 0x0002fc00011b7983 */ /* 0x000f220000300800 */
[----:B--2---:R-:W-:Y:S03]  /*32660*/  HMMA.16816.F32.BF16 R4, R16, R22, R4 ;  /* 0x000000161004723c */ /* 0x004fe60000041804 */
[----:B----4-:R-:W-:Y:S01]  /*32670*/  STL.64 [R1+0x1c80], R26 ;  /* 0x001c801a01007387 */ /* 0x010fe20000100a00 */
[----:B---3--:R-:W-:Y:S02]  /*32680*/  STL.64 [R1+0x1c78], R24 ;  /* 0x001c781801007387 */ /* 0x008fe40000100a00 */
[----:B0-----:R-:W2:Y:S02]  /*32690*/  LDL.LU R8, [R1+0x300] ;  /* 0x0003000001087983 */ /* 0x001ea40000300800 */
[----:B------:R-:W2:Y:S01]  /*326a0*/  LDL.LU R9, [R1+0x304] ;  /* 0x0003040001097983 */ /* 0x000ea20000300800 */
[----:B-1----:R-:W3:Y:S01]  /*326b0*/  LDL.LU R10, [R1+0x308] ;  /* 0x00030800010a7983 */ /* 0x002ee20000300800 */
[----:B------:R-:W3:Y:S01]  /*326c0*/  LDL.LU R11, [R1+0x30c] ;  /* 0x00030c00010b7983 */ /* 0x000ee20000300800 */
[----:B------:R-:W-:Y:S01]  /*326d0*/  MOV R14, R3 ;  /* 0x00000003000e7202 */ /* 0x000fe20000000f00 */
[----:B------:R-:W-:Y:S01]  /*326e0*/  IMAD.MOV.U32 R15, RZ, RZ, R0 ;  /* 0x000000ffff0f7224 */ /* 0x000fe200078e0000 */
        /* <DEDUP_REMOVED lines=22> */
[----:B0-----:R-:W2:Y:S01]  /*32850*/  LDL.LU.64 R6, [R1+0x1ca0] ;  /* 0x001ca00001067983 */ /* 0x001ea20000300a00 */
[----:B------:R-:W4:Y:S02]  /*32860*/  LDL.LU.64 R4, [R1+0x1c98] ;  /* 0x001c980001047983 */ /* 0x000f240000300a00 */
[----:B------:R0:W-:Y:S02]  /*32870*/  STL.64 [R1+0x1c20], R22 ;  /* 0x001c201601007387 */ /* 0x0001e40000100a00 */
[----:B------:R-:W5:Y:S01]  /*32880*/  LDL.LU R20, [R1+0x2a0] ;  /* 0x0002a00001147983 */ /* 0x000f620000300800 */
[----:B------:R-:W5:Y:S04]  /*32890*/  LDL.LU R21, [R1+0x2a4] ;  /* 0x0002a40001157983 */ /* 0x000f680000300800 */
[----:B0-----:R-:W2:Y:S01]  /*328a0*/  LDL.LU R22, [R1+0x2a8] ;  /* 0x0002a80001167983 */ /* 0x001ea20000300800 */
[----:B------:R-:W2:Y:S03]  /*328b0*/  LDL.LU R23, [R1+0x2ac] ;  /* 0x0002ac0001177983 */ /* 0x000ea60000300800 */
[----:B--2---:R0:W-:Y:S01]  /*328c0*/  STL.64 [R1+0x1c30], R22 ;  /* 0x001c301601007387 */ /* 0x0041e20000100a00 */
[----:B-----5:R1:W-:Y:S03]  /*328d0*/  STL.64 [R1+0x1c28], R20 ;  /* 0x001c281401007387 */ /* 0x0203e60000100a00 */
[----:B0-----:R-:W2:Y:S01]  /*328e0*/  LDL.64 R22, [R1+0x28] ;  /* 0x0000280001167983 */ /* 0x001ea20000100a00 */
[C---:B------:R-:W-:Y:S03]  /*328f0*/  HMMA.16816.F32.BF16 R8, R16.reuse, R6, R8 ;  /* 0x000000061008723c */ /* 0x040fe60000041808 */
[----:B--2---:R0:W-:Y:S01]  /*32900*/  STL.64 [R1+0x1c58], R22 ;  /* 0x001c581601007387 */ /* 0x0041e20000100a00 */
[----:B-1----:R-:W2:Y:S02]  /*32910*/  LDL.LU R20, [R1+0x2c0] ;  /* 0x0002c00001147983 */ /* 0x002ea40000300800 */
[----:B------:R-:W2:Y:S01]  /*32920*/  LDL.LU R21, [R1+0x2c4] ;  /* 0x0002c40001157983 */ /* 0x000ea20000300800 */
[----:B0-----:R-:W2:Y:S01]  /*32930*/  LDL.LU R22, [R1+0x2c8] ;  /* 0x0002c80001167983 */ /* 0x001ea20000300800 */
[----:B------:R-:W2:Y:S11]  /*32940*/  LDL.LU R23, [R1+0x2cc] ;  /* 0x0002cc0001177983 */ /* 0x000eb60000300800 */
[----:B------:R-:W-:Y:S04]  /*32950*/  @!UPT UIADD3 URZ, URZ, URZ, URZ ;  /* 0x0000003f3f3ff290 */ /* 0x000fe8000fffe03f */
[----:B------:R-:W-:Y:S02]  /*32960*/  STL.64 [R1+0x360], R8 ;  /* 0x0003600801007387 */ /* 0x000fe40000100a00 */
[----:B------:R0:W-:Y:S02]  /*32970*/  STL.64 [R1+0x368], R10 ;  /* 0x0003680a01007387 */ /* 0x0001e40000100a00 */
[----:B0-----:R-:W5:Y:S01]  /*32980*/  LDL.LU.64 R10, [R1+0x1c90] ;  /* 0x001c9000010a7983 */ /* 0x001f620000300a00 */
[----:B------:R-:W5:Y:S02]  /*32990*/  LDL.LU.64 R8, [R1+0x1c88] ;  /* 0x001c880001087983 */ /* 0x000f640000300a00 */
[----:B------:R-:W-:Y:S02]  /*329a0*/  STL.64 [R1+0x1c18], R6 ;  /* 0x001c180601007387 */ /* 0x000fe40000100a00 */
[----:B----4-:R0:W-:Y:S02]  /*329b0*/  STL.64 [R1+0x1c10], R4 ;  /* 0x001c100401007387 */ /* 0x0101e40000100a00 */
[----:B0-----:R-:W4:Y:S01]  /*329c0*/  LDL.LU R4, [R1+0x290] ;  /* 0x0002900001047983 */ /* 0x001f220000300800 */
[----:B------:R-:W4:Y:S02]  /*329d0*/  LDL.LU R5, [R1+0x294] ;  /* 0x0002940001057983 */ /* 0x000f240000300800 */
[----:B------:R-:W2:Y:S02]  /*329e0*/  LDL.LU R6, [R1+0x298] ;  /* 0x0002980001067983 */ /* 0x000ea40000300800 */
[----:B------:R-:W2:Y:S01]  /*329f0*/  LDL.LU R7, [R1+0x29c] ;  /* 0x00029c0001077983 */ /* 0x000ea20000300800 */
[C---:B---3--:R-:W-:Y:S01]  /*32a00*/  HMMA.16816.F32.BF16 R12, R16.reuse, R14, R24 ;  /* 0x0000000e100c723c */ /* 0x048fe20000041818 */
[----:B--2---:R-:W-:Y:S01]  /*32a10*/  STL.64 [R1+0x1c40], R6 ;  /* 0x001c400601007387 */ /* 0x004fe20000100a00 */
[----:B----4-:R0:W-:Y:S03]  /*32a20*/  STL.64 [R1+0x1c38], R4 ;  /* 0x001c380401007387 */ /* 0x0101e60000100a00 */
[----:B0-----:R-:W2:Y:S01]  /*32a30*/  LDL.LU R4, [R1+0x2b0] ;  /* 0x0002b00001047983 */ /* 0x001ea20000300800 */
[----:B------:R-:W2:Y:S02]  /*32a40*/  LDL.LU R5, [R1+0x2b4] ;  /* 0x0002b40001057983 */ /* 0x000ea40000300800 */
[----:B------:R-:W2:Y:S02]  /*32a50*/  LDL.LU R6, [R1+0x2b8] ;  /* 0x0002b80001067983 */ /* 0x000ea40000300800 */
[----:B------:R-:W2:Y:S01]  /*32a60*/  LDL.LU R7, [R1+0x2bc] ;  /* 0x0002bc0001077983 */ /* 0x000ea20000300800 */
[----:B------:R-:W3:Y:S01]  /*32a70*/  LDL.LU.64 R26, [R1+0x1c80] ;  /* 0x001c8000011a7983 */ /* 0x000ee20000300a00 */
[----:B------:R-:W3:Y:S11]  /*32a80*/  LDL.LU.64 R24, [R1+0x1c78] ;  /* 0x001c780001187983 */ /* 0x000ef60000300a00 */
[----:B------:R-:W-:Y:S02]  /*32a90*/  STL.64 [R1+0x350], R12 ;  /* 0x0003500c01007387 */ /* 0x000fe40000100a00 */
[----:B------:R0:W-:Y:S02]  /*32aa0*/  STL.64 [R1+0x358], R14 ;  /* 0x0003580e01007387 */ /* 0x0001e40000100a00 */
[----:B0-----:R-:W5:Y:S02]  /*32ab0*/  LDL.LU.64 R14, [R1+0x1c70] ;  /* 0x001c7000010e7983 */ /* 0x001f640000300a00 */
[C---:B-----5:R-:W-:Y:S11]  /*32ac0*/  HMMA.16816.F32.BF16 R8, R16.reuse, R14, R8 ;  /* 0x0000000e1008723c */ /* 0x060ff60000041808 */
[----:B------:R-:W-:Y:S11]  /*32ad0*/  @!UPT UIADD3 URZ, URZ, URZ, URZ ;  /* 0x0000003f3f3ff290 */ /* 0x000ff6000fffe03f */
[----:B------:R-:W-:Y:S01]  /*32ae0*/  @!UPT UIADD3 URZ, URZ, URZ, URZ ;  /* 0x0000003f3f3ff290 */ /* 0x000fe2000fffe03f */
[----:B------:R-:W-:Y:S01]  /*32af0*/  STL.64 [R1+0x330], R8 ;  /* 0x0003300801007387 */ /* 0x000fe20000100a00 */
[----:B------:R0:W-:Y:S03]  /*32b00*/  STL.64 [R1+0x338], R10 ;  /* 0x0003380a01007387 */ /* 0x0001e60000100a00 */
[----:B0-----:R-:W3:Y:S02]  /*32b10*/  LDL.LU.64 R10, [R1+0x1c68] ;  /* 0x001c6800010a7983 */ /* 0x001ee40000300a00 */
[C---:B---3--:R-:W-:Y:S11]  /*32b20*/  HMMA.16816.F32.BF16 R24, R16.reuse, R10, R24 ;  /* 0x0000000a1018723c */ /* 0x048ff60000041818 */
[----:B------:R-:W-:Y:S11]  /*32b30*/  @!UPT UIADD3 URZ, URZ, URZ, URZ ;  /* 0x0000003f3f3ff290 */ /* 0x000ff6000fffe03f */
[----:B------:R-:W-:Y:S01]  /*32b40*/  @!UPT UIADD3 URZ, URZ, URZ, URZ ;  /* 0x0000003f3f3ff290 */ /* 0x000fe2000fffe03f */
[----:B------:R-:W-:Y:S01]  /*32b50*/  STL.64 [R1+0x320], R24 ;  /* 0x0003201801007387 */ /* 0x000fe20000100a00 */
[----:B------:R0:W-:Y:S03]  /*32b60*/  STL.64 [R1+0x328], R26 ;  /* 0x0003281a01007387 */ /* 0x0001e60000100a00 */
[----:B0-----:R-:W3:Y:S01]  /*32b70*/  LDL.LU.64 R26, [R1+0x1c60] ;  /* 0x001c6000011a7983 */ /* 0x001ee20000300a00 */
[----:B------:R0:W-:Y:S01]  /*32b80*/  STL.64 [R1+0x1bf8], R10 ;  /* 0x001bf80a01007387 */ /* 0x0001e20000100a00 */
[----:B---3--:R-:W-:Y:S02]  /*32b90*/  HMMA.16816.F32.BF16 R16, R16, R26, R20 ;  /* 0x0000001a1010723c */ /* 0x008fe40000041814 */
[----:B------:R-:W2:Y:S01]  /*32ba0*/  LDL.LU.64 R22, [R1+0x1c58] ;  /* 0x001c580001167983 */ /* 0x000ea20000300a00 */
[----:B------:R-:W2:Y:S02]  /*32bb0*/  LDL.LU.64 R26, [R1+0x1c50] ;  /* 0x001c5000011a7983 */ /* 0x000ea40000300a00 */
[----:B------:R-:W2:Y:S01]  /*32bc0*/  LDL.LU.64 R24, [R1+0x1c48] ;  /* 0x001c480001187983 */ /* 0x000ea20000300a00 */
[----:B0-----:R-:W-:Y:S01]  /*32bd0*/  MOV R10, R3 ;  /* 0x00000003000a7202 */ /* 0x001fe20000000f00 */
[----:B------:R-:W-:Y:S11]  /*32be0*/  IMAD.MOV.U32 R11, RZ, RZ, R0 ;  /* 0x000000ffff0b7224 */ /* 0x000ff600078e0000 */
[----:B------:R-:W-:Y:S05]  /*32bf0*/  @!UPT UIADD3 URZ, URZ, URZ, URZ ;  /* 0x0000003f3f3ff290 */ /* 0x000fea000fffe03f */
[----:B------:R-:W-:Y:S01]  /*32c00*/  STL.64 [R1+0x310], R16 ;  /* 0x0003101001007387 */ /* 0x000fe20000100a00 */
[----:B------:R0:W-:Y:S03]  /*32c10*/  STL.64 [R1+0x318], R18 ;  /* 0x0003181201007387 */ /* 0x0001e60000100a00 */
[----:B0-----:R-:W3:Y:S01]  /*32c20*/  LDL.64 R18, [R1+0x48] ;  /* 0x0000480001127983 */ /* 0x001ee20000100a00 */
[C---:B--2---:R-:W-:Y:S01]  /*32c30*/  HMMA.16816.F32.BF16 R4, R24.reuse, R22, R4 ;  /* 0x000000161804723c */ /* 0x044fe20000041804 */
[----:B------:R-:W-:Y:S02]  /*32c40*/  MOV R3, R22 ;  /* 0x0000001600037202 */ /* 0x000fe40000000f00 */
[----:B------:R-:W-:Y:S11]  /*32c50*/  MOV R0, R23 ;  /* 0x0000001700007202 */ /* 0x000ff60000000f00 */
[----:B------:R-:W-:Y:S09]  /*32c60*/  @!UPT UIADD3 URZ, URZ, URZ, URZ ;  /* 0x0000003f3f3ff290 */ /* 0x000ff2000fffe03f */
[----:B------:R-:W-:Y:S01]  /*32c70*/  STL.64 [R1+0x300], R4 ;  /* 0x0003000401007387 */ /* 0x000fe20000100a00 */
[----:B------:R0:W-:Y:S03]  /*32c80*/  STL.64 [R1+0x308], R6 ;  /* 0x0003080601007387 */ /* 0x0001e60000100a00 */
[----:B0-----:R-:W2:Y:S01]  /*32c90*/  LDL.LU.64 R6, [R1+0x1c40] ;  /* 0x001c400001067983 */ /* 0x001ea20000300a00 */
[----:B------:R-:W2:Y:S02]  /*32ca0*/  LDL.LU.64 R4, [R1+0x1c38] ;  /* 0x001c380001047983 */ /* 0x000ea40000300a00 */
[----:B------:R-:W4:Y:S02]  /*32cb0*/  LDL.LU.64 R22, [R1+0x1c30] ;  /* 0x001c300001167983 */ /* 0x000f240000300a00 */
[----:B------:R-:W4:Y:S02]  /*32cc0*/  LDL.LU.64 R20, [R1+0x1c28] ;  /* 0x001c280001147983 */ /* 0x000f240000300a00 */
[C---:B----4-:R-:W-:Y:S01]  /*32cd0*/  HMMA.16816.F32.BF16 R8, R24.reuse, R10, R20 ;  /* 0x0000000a1808723c */ /* 0x050fe20000041814 */
[----:B------:R-:W2:Y:S04]  /*32ce0*/  LDL.LU.64 R22, [R1+0x1c20] ;  /* 0x001c200001167983 */ /* 0x000ea80000300a00 */
[----:B------:R-:W0:Y:S11]  /*32cf0*/  S2R R28, SR_TID.X ;  /* 0x00000000001c7919 */ /* 0x000e360000002100 */
[----:B------:R-:W-:Y:S07]  /*32d00*/  @!UPT UIADD3 URZ, URZ, URZ, URZ ;  /* 0x0000003f3f3ff290 */ /* 0x000fee000fffe03f */
[----:B------:R1:W-:Y:S01]  /*32d10*/  STL.64 [R1+0x2f0], R8 ;  /* 0x0002f00801007387 */ /* 0x0003e20000100a00 */
[----:B------:R-:W-:Y:S01]  /*32d20*/  STL.64 [R1+0x2f8], R10 ;  /* 0x0002f80a01007387 */ /* 0x000fe20000100a00 */
[C---:B0-----:R-:W-:Y:S02]  /*32d30*/  SHF.L.U32 R13, R28.reuse, 0x7, RZ ;  /* 0x000000071c0d7819 */ /* 0x041fe400000006ff */
[----:B-1----:R-:W-:Y:S01]  /*32d40*/  LOP3.LUT R9, R28, 0x7, RZ, 0xc0, !PT ;  /* 0x000000071c097812 */ /* 0x002fe200078ec0ff */
[----:B--2---:R-:W-:Y:S01]  /*32d50*/  HMMA.16816.F32.BF16 R4, R24, R22, R4 ;  /* 0x000000161804723c */ /* 0x004fe20000041804 */
[----:B------:R-:W-:Y:S01]  /*32d60*/  IMAD.MOV.U32 R29, RZ, RZ, R22 ;  /* 0x000000ffff1d7224 */ /* 0x000fe200078e0016 */
[----:B------:R-:W-:Y:S11]  /*32d70*/  MOV R28, R23 ;  /* 0x00000017001c7202 */ /* 0x000ff60000000f00 */
[----:B------:R-:W-:Y:S10]  /*32d80*/  @!UPT UIADD3 URZ, URZ, URZ, URZ ;  /* 0x0000003f3f3ff290 */ /* 0x000ff4000fffe03f */
[----:B------:R-:W-:Y:S01]  /*32d90*/  STL.64 [R1+0x2d0], R4 ;  /* 0x0002d00401007387 */ /* 0x000fe20000100a00 */
[----:B------:R0:W-:Y:S03]  /*32da0*/  STL.64 [R1+0x2d8], R6 ;  /* 0x0002d80601007387 */ /* 0x0001e60000100a00 */
[----:B0-----:R-:W2:Y:S01]  /*32db0*/  LDL.LU.64 R6, [R1+0x1c18] ;  /* 0x001c180001067983 */ /* 0x001ea20000300a00 */
[----:B------:R-:W4:Y:S02]  /*32dc0*/  LDL.LU.64 R4, [R1+0x1c10] ;  /* 0x001c100001047983 */ /* 0x000f240000300a00 */
[----:B------:R-:W2:Y:S02]  /*32dd0*/  LDL.LU.64 R22, [R1+0x1c08] ;  /* 0x001c080001167983 */ /* 0x000ea40000300a00 */
[----:B------:R-:W2:Y:S01]  /*32de0*/  LDL.LU.64 R20, [R1+0x1c00] ;  /* 0x001c000001147983 */ /* 0x000ea20000300a00 */
[----:B------:R-:W0:Y:S01]  /*32df0*/  S2R R8, SR_TID.X ;  /* 0x0000000000087919 */ /* 0x000e220000002100 */
[----:B------:R-:W-:-:S04]  /*32e00*/  SHF.L.U32 R9, R9, 0x4, RZ ;  /* 0x0000000409097819 */ /* 0x000fc800000006ff */
[----:B------:R-:W-:Y:S01]  /*32e10*/  LOP3.LUT R9, R9, 0x780, R13, 0xf8, !PT ;  /* 0x0000078009097812 */ /* 0x000fe200078ef80d */
[----:B--2---:R-:W-:Y:S01]  /*32e20*/  HMMA.16816.F32.BF16 R20, R24, R6, R20 ;  /* 0x000000061814723c */ /* 0x004fe20000041814 */
[----:B------:R-:W-:Y:S01]  /*32e30*/  STL.64 [R1+0x1ba8], R6 ;  /* 0x001ba80601007387 */ /* 0x000fe20000100a00 */
[----:B----4-:R1:W-:Y:S11]  /*32e40*/  STL.64 [R1+0x1ba0], R4 ;  /* 0x001ba00401007387 */ /* 0x0103f60000100a00 */
[----:B------:R-:W-:Y:S10]  /*32e50*/  @!UPT UIADD3 URZ, URZ, URZ, URZ ;  /* 0x0000003f3f3ff290 */ /* 0x000ff4000fffe03f */
[----:B------:R-:W-:Y:S01]  /*32e60*/  STL.64 [R1+0x2c0], R20 ;  /* 0x0002c01401007387 */ /* 0x000fe20000100a00 */
[----:B------:R-:W-:Y:S02]  /*32e70*/  STL.64 [R1+0x2c8], R22 ;  /* 0x0002c81601007387 */ /* 0x000fe40000100a00 */
[----:B-1----:R-:W3:Y:S02]  /*32e80*/  LDL.LU R4, [R1+0x2e0] ;  /* 0x0002e00001047983 */ /* 0x002ee40000300800 */
[----:B------:R-:W3:Y:S01]  /*32e90*/  LDL.LU R5, [R1+0x2e4] ;  /* 0x0002e40001057983 */ /* 0x000ee20000300800 */
[----:B------:R-:W3:Y:S01]  /*32ea0*/  LDL.LU R6, [R1+0x2e8] ;  /* 0x0002e80001067983 */ /* 0x000ee20000300800 */
[----:B------:R-:W3:Y:S01]  /*32eb0*/  LDL.LU R7, [R1+0x2ec] ;  /* 0x0002ec0001077983 */ /* 0x000ee20000300800 */
[----:B0-----:R-:W-:-:S04]  /*32ec0*/  LOP3.LUT R9, R9, 0x10, R8, 0x78, !PT ;  /* 0x0000001009097812 */ /* 0x001fc800078e7808 */
[----:B------:R-:W-:-:S05]  /*32ed0*/  LOP3.LUT R9, R9, 0x20, RZ, 0x3c, !PT ;  /* 0x0000002009097812 */ /* 0x000fca00078e3cff */
[----:B------:R-:W0:Y:S04]  /*32ee0*/  LDSM.16.M88.4 R20, [R9+0x19800] ;  /* 0x019800000914783b */ /* 0x000e280000000200 */
[----:B0-----:R-:W-:Y:S01]  /*32ef0*/  STL.64 [R1+0x1be0], R22 ;  /* 0x001be01601007387 */ /* 0x001fe20000100a00 */
[----:B------:R3:W-:Y:S02]  /*32f00*/  STL.64 [R1+0x1bd8], R20 ;  /* 0x001bd81401007387 */ /* 0x0007e40000100a00 */
[----:B---3--:R-:W-:Y:S07]  /*32f10*/  HMMA.16816.F32.BF16 R20, R24, R18, R4 ;  /* 0x000000121814723c */ /* 0x008fee0000041804 */
[----:B------:R-:W-:Y:S01]  /*32f20*/  MOV R5, R18 ;  /* 0x0000001200057202 */ /* 0x000fe20000000f00 */
[----:B------:R-:W-:-:S02]  /*32f30*/  IMAD.MOV.U32 R4, RZ, RZ, R19 ;  /* 0x000000ffff047224 */ /* 0x000fc400078e0013 */
[----:B------:R-:W0:Y:S11]  /*32f40*/  LDSM.16.M88.4 R16, [R9+0x1a000] ;  /* 0x01a000000910783b */ /* 0x000e360000000200 */
[----:B------:R-:W-:Y:S02]  /*32f50*/  @!UPT UIADD3 URZ, URZ, URZ, URZ ;  /* 0x0000003f3f3ff290 */ /* 0x000fe4000fffe03f */
[----:B------:R-:W-:Y:S01]  /*32f60*/  STL.64 [R1+0x2b0], R20 ;  /* 0x0002b01401007387 */ /* 0x000fe20000100a00 */
[----:B------:R-:W-:Y:S03]  /*32f70*/  STL.64 [R1+0x2b8], R22 ;  /* 0x0002b81601007387 */ /* 0x000fe60000100a00 */
[----:B0-----:R0:W-:Y:S01]  /*32f80*/  STL.64 [R1+0x1b78], R18 ;  /* 0x001b781201007387 */ /* 0x0011e20000100a00 */
[----:B------:R1:W-:Y:S02]  /*32f90*/  STL.64 [R1+0x1b70], R16 ;  /* 0x001b701001007387 */ /* 0x0003e40000100a00 */
[----:B------:R-:W2:Y:S02]  /*32fa0*/  LDL.LU R8, [R1+0x3a0] ;  /* 0x0003a00001087983 */ /* 0x000ea40000300800 */
[----:B------:R-:W2:Y:S01]  /*32fb0*/  LDL.LU R9, [R1+0x3a4] ;  /* 0x0003a40001097983 */ /* 0x000ea20000300800 */
[----:B------:R-:W2:Y:S01]  /*32fc0*/  LDL.LU R10, [R1+0x3a8] ;  /* 0x0003a800010a7983 */ /* 0x000ea20000300800 */
[----:B------:R-:W2:Y:S01]  /*32fd0*/  LDL.LU R11, [R1+0x3ac] ;  /* 0x0003ac00010b7983 */ /* 0x000ea20000300800 */
[----:B0-----:R-:W-:-:S02]  /*32fe0*/  MOV R18, R5 ;  /* 0x0000000500127202 */ /* 0x001fc40000000f00 */
[----:B------:R-:W-:-:S05]  /*32ff0*/  MOV R19, R4 ;  /* 0x0000000400137202 */ /* 0x000fca0000000f00 */
[----:B------:R0:W-:Y:S01]  /*33000*/  STL.64 [R1+0x1bb0], R18 ;  /* 0x001bb01201007387 */ /* 0x0001e20000100a00 */
[----:B-1----:R-:W3:Y:S02]  /*33010*/  LDL.LU R16, [R1+0x420] ;  /* 0x0004200001107983 */ /* 0x002ee40000300800 */
[----:B------:R-:W3:Y:S01]  /*33020*/  LDL.LU R17, [R1+0x424] ;  /* 0x0004240001117983 */ /* 0x000ee20000300800 */
[----:B0-----:R-:W4:Y:S01]  /*33030*/  LDL.LU R18, [R1+0x428] ;  /* 0x0004280001127983 */ /* 0x001f220000300800 */
[----:B------:R-:W4:Y:S02]  /*33040*/  LDL.LU R19, [R1+0x42c] ;  /* 0x00042c0001137983 */ /* 0x000f240000300800 */
[----:B------:R-:W5:Y:S02]  /*33050*/  LDL.LU R20, [R1+0x3c0] ;  /* 0x0003c00001147983 */ /* 0x000f640000300800 */
[----:B------:R-:W5:Y:S01]  /*33060*/  LDL.LU R21, [R1+0x3c4] ;  /* 0x0003c40001157983 */ /* 0x000f620000300800 */
[----:B------:R-:W2:Y:S01]  /*33070*/  LDL.LU R22, [R1+0x3c8] ;  /* 0x0003c80001167983 */ /* 0x000ea20000300800 */
[----:B------:R-:W2:Y:S03]  /*33080*/  LDL.LU R23, [R1+0x3cc] ;  /* 0x0003cc0001177983 */ /* 0x000ea60000300800 */
[----:B--2---:R-:W-:Y:S01]  /*33090*/  STL.64 [R1+0x1bf0], R22 ;  /* 0x001bf01601007387 */ /* 0x004fe20000100a00 */
[----:B-----5:R0:W-:Y:S03]  /*330a0*/  STL.64 [R1+0x1be8], R20 ;  /* 0x001be81401007387 */ /* 0x0201e60000100a00 */
[----:B0-----:R-:W2:Y:S01]  /*330b0*/  LDL.LU R20, [R1+0x3d0] ;  /* 0x0003d00001147983 */ /* 0x001ea20000300800 */
[----:B------:R-:W2:Y:S02]  /*330c0*/  LDL.LU R21, [R1+0x3d4] ;  /* 0x0003d40001157983 */ /* 0x000ea40000300800 */
[----:B------:R-:W2:Y:S02]  /*330d0*/  LDL.LU R22, [R1+0x3d8] ;  /* 0x0003d80001167983 */ /* 0x000ea40000300800 */
[----:B------:R-:W2:Y:S01]  /*330e0*/  LDL.LU R23, [R1+0x3dc] ;  /* 0x0003dc0001177983 */ /* 0x000ea20000300800 */
[----:B----4-:R0:W-:Y:S01]  /*330f0*/  STL.64 [R1+0x1bc0], R18 ;  /* 0x001bc01201007387 */ /* 0x0101e20000100a00 */
[----:B---3--:R1:W-:Y:S02]  /*33100*/  STL.64 [R1+0x1bb8], R16 ;  /* 0x001bb81001007387 */ /* 0x0083e40000100a00 */
[----:B------:R-:W3:Y:S02]  /*33110*/  LDL.LU R4, [R1+0x440] ;  /* 0x0004400001047983 */ /* 0x000ee40000300800 */
[----:B------:R-:W3:Y:S01]  /*33120*/  LDL.LU R5, [R1+0x444] ;  /* 0x0004440001057983 */ /* 0x000ee20000300800 */
[----:B------:R-:W4:Y:S01]  /*33130*/  LDL.LU R6, [R1+0x448] ;  /* 0x0004480001067983 */ /* 0x000f220000300800 */
[----:B------:R-:W4:Y:S01]  /*33140*/  LDL.LU R7, [R1+0x44c] ;  /* 0x00044c0001077983 */ /* 0x000f220000300800 */
[----:B------:R-:W-:Y:S01]  /*33150*/  HMMA.16816.F32.BF16 R8, R24, R14, R8 ;  /* 0x0000000e1808723c */ /* 0x000fe20000041808 */
[----:B0-----:R-:W-:-:S02]  /*33160*/  MOV R18, R3 ;  /* 0x0000000300127202 */ /* 0x001fc40000000f00 */
[----:B------:R-:W0:Y:S01]  /*33170*/  S2R R3, SR_TID.X ;  /* 0x0000000000037919 */ /* 0x000e220000002100 */
[----:B------:R-:W-:Y:S01]  /*33180*/  IMAD.MOV.U32 R19, RZ, RZ, R0 ;  /* 0x000000ffff137224 */ /* 0x000fe200078e0000 */
[C---:B0-----:R-:W-:Y:S02]  /*33190*/  LOP3.LUT R13, R3.reuse, 0x7, RZ, 0xc0, !PT ;  /* 0x00000007030d7812 */ /* 0x041fe400078ec0ff */
[----:B------:R-:W-:Y:S02]  /*331a0*/  SHF.L.U32 R0, R3, 0x7, RZ ;  /* 0x0000000703007819 */ /* 0x000fe400000006ff */
[----:B-1----:R-:W-:-:S04]  /*331b0*/  SHF.L.U32 R17, R13, 0x4, RZ ;  /* 0x000000040d117819 */ /* 0x002fc800000006ff */
[----:B------:R-:W-:Y:S01]  /*331c0*/  LOP3.LUT R17, R17, 0x780, R0, 0xf8, !PT ;  /* 0x0000078011117812 */ /* 0x000fe200078ef800 */
[----:B----4-:R-:W-:Y:S01]  /*331d0*/  STL.64 [R1+0x1bd0], R6 ;  /* 0x001bd00601007387 */ /* 0x010fe20000100a00 */
[----:B---3--:R0:W-:Y:S03]  /*331e0*/  STL.64 [R1+0x1bc8], R4 ;  /* 0x001bc80401007387 */ /* 0x0081e60000100a00 */
[----:B0-----:R-:W3:Y:S01]  /*331f0*/  LDL.LU R4, [R1+0x400] ;  /* 0x0004000001047983 */ /* 0x001ee20000300800 */
[----:B------:R-:W3:Y:S02]  /*33200*/  LDL.LU R5, [R1+0x404] ;  /* 0x0004040001057983 */ /* 0x000ee40000300800 */
[----:B------:R-:W3:Y:S02]  /*33210*/  LDL.LU R6, [R1+0x408] ;  /* 0x0004080001067983 */ /* 0x000ee40000300800 */
[----:B------:R-:W3:Y:S01]  /*33220*/  LDL.LU R7, [R1+0x40c] ;  /* 0x00040c0001077983 */ /* 0x000ee20000300800 */
[----:B------:R-:W-:Y:S01]  /*33230*/  STL.64 [R1+0x2a0], R8 ;  /* 0x0002a00801007387 */ /* 0x000fe20000100a00 */
[----:B------:R0:W-:Y:S03]  /*33240*/  STL.64 [R1+0x2a8], R10 ;  /* 0x0002a80a01007387 */ /* 0x0001e60000100a00 */
[----:B0-----:R-:W2:Y:S01]  /*33250*/  LDL.LU.64 R10, [R1+0x1bf8] ;  /* 0x001bf800010a7983 */ /* 0x001ea20000300a00 */
[----:B------:R-:W-:-:S04]  /*33260*/  LOP3.LUT R17, R17, 0x10, R3, 0x78, !PT ;  /* 0x0000001011117812 */ /* 0x000fc800078e7803 */
[----:B------:R-:W-:Y:S01]  /*33270*/  LOP3.LUT R17, R17, 0x20, RZ, 0x3c, !PT ;  /* 0x0000002011117812 */ /* 0x000fe200078e3cff */
[----:B------:R-:W-:Y:S02]  /*33280*/  MOV R3, R14 ;  /* 0x0000000e00037202 */ /* 0x000fe40000000f00 */
[----:B------:R-:W-:Y:S02]  /*33290*/  IMAD.MOV.U32 R0, RZ, RZ, R15 ;  /* 0x000000ffff007224 */ /* 0x000fe400078e000f */
[----:B------:R-:W0:Y:S04]  /*332a0*/  LDSM.16.M88.4 R12, [R17+0x1a800] ;  /* 0x01a80000110c783b */ /* 0x000e280000000200 */
[----:B0-----:R0:W-:Y:S01]  /*332b0*/  STL.64 [R1+0x1b08], R14 ;  /* 0x001b080e01007387 */ /* 0x0011e20000100a00 */
[----:B------:R-:W-:Y:S03]  /*332c0*/  STL.64 [R1+0x1b00], R12 ;  /* 0x001b000c01007387 */ /* 0x000fe60000100a00 */
[----:B0-----:R-:W4:Y:S01]  /*332d0*/  LDL.LU.64 R14, [R1+0x88] ;  /* 0x00008800010e7983 */ /* 0x001f220000300a00 */
[C---:B--2---:R-:W-:Y:S03]  /*332e0*/  HMMA.16816.F32.BF16 R8, R24.reuse, R10, R20 ;  /* 0x0000000a1808723c */ /* 0x044fe60000041814 */
[----:B------:R-:W4:Y:S01]  /*332f0*/  LDL.LU.64 R22, [R1+0x1bf0] ;  /* 0x001bf00001167983 */ /* 0x000f220000300a00 */
[----:B------:R-:W4:Y:S11]  /*33300*/  LDL.LU.64 R20, [R1+0x1be8] ;  /* 0x001be80001147983 */ /* 0x000f360000300a00 */
[----:B------:R-:W-:Y:S08]  /*33310*/  @!UPT UIADD3 URZ, URZ, URZ, URZ ;  /* 0x0000003f3f3ff290 */ /* 0x000ff0000fffe03f */
[----:B------:R-:W-:Y:S01]  /*33320*/  STL.64 [R1+0x290], R8 ;  /* 0x0002900801007387 */ /* 0x000fe20000100a00 */
[----:B------:R-:W-:Y:S02]  /*33330*/  STL.64 [R1+0x298], R10 ;  /* 0x0002980a01007387 */ /* 0x000fe40000100a00 */
[----:B------:R-:W0:Y:S02]  /*33340*/  LDSM.16.M88.4 R8, [R17+0x1b000] ;  /* 0x01b000001108783b */ /* 0x000e240000000200 */
[----:B0-----:R-:W-:Y:S02]  /*33350*/  STL.64 [R1+0x1a70], R10 ;  /* 0x001a700a01007387 */ /* 0x001fe40000100a00 */
[----:B------:R0:W-:Y:S02]  /*33360*/  STL.64 [R1+0x1a68], R8 ;  /* 0x001a680801007387 */ /* 0x0001e40000100a00 */
[----:B0-----:R-:W2:Y:S01]  /*33370*/  LDL.LU R8, [R1+0x470] ;  /* 0x0004700001087983 */ /* 0x001ea20000300800 */
[----:B------:R-:W2:Y:S02]  /*33380*/  LDL.LU R9, [R1+0x474] ;  /* 0x0004740001097983 */ /* 0x000ea40000300800 */
[----:B------:R-:W2:Y:S02]  /*33390*/  LDL.LU R10, [R1+0x478] ;  /* 0x00047800010a7983 */ /* 0x000ea40000300800 */
[----:B------:R-:W2:Y:S01]  /*333a0*/  LDL.LU R11, [R1+0x47c] ;  /* 0x00047c00010b7983 */ /* 0x000ea20000300800 */
[----:B----4-:R-:W-:Y:S01]  /*333b0*/  HMMA.16816.F32.BF16 R24, R24, R14, R20 ;  /* 0x0000000e1818723c */ /* 0x010fe20000041814 */
[----:B------:R-:W3:Y:S01]  /*333c0*/  LDL.LU.64 R22, [R1+0x1be0] ;  /* 0x001be00001167983 */ /* 0x000ee20000300a00 */
[----:B------:R-:W3:Y:S02]  /*333d0*/  LDL.LU.64 R20, [R1+0x1bd8] ;  /* 0x001bd80001147983 */ /* 0x000ee40000300a00 */
[----:B------:R0:W-:Y:S02]  /*333e0*/  STL.64 [R1+0x1b80], R14 ;  /* 0x001b800e01007387 */ /* 0x0001e40000100a00 */
[----:B------:R-:W4:Y:S11]  /*333f0*/  LDL.LU R12, [R1+0x450] ;  /* 0x00045000010c7983 */ /* 0x000f360000300800 */
[----:B------:R-:W-:Y:S06]  /*33400*/  @!UPT UIADD3 URZ, URZ, URZ, URZ ;  /* 0x0000003f3f3ff290 */ /* 0x000fec000fffe03f */
[----:B------:R-:W-:Y:S01]  /*33410*/  STL.64 [R1+0x1a0], R24 ;  /* 0x0001a01801007387 */ /* 0x000fe20000100a00 */
[----:B------:R-:W-:Y:S02]  /*33420*/  STL.64 [R1+0x1a8], R26 ;  /* 0x0001a81a01007387 */ /* 0x000fe40000100a00 */
[----:B------:R-:W1:Y:S04]  /*33430*/  LDSM.16.M88.4 R24, [R17+0x1b800] ;  /* 0x01b800001118783b */ /* 0x000e680000000200 */
[----:B------:R-:W4:Y:S01]  /*33440*/  LDL.LU R13, [R1+0x454] ;  /* 0x00045400010d7983 */ /* 0x000f220000300800 */
[----:B0-----:R-:W4:Y:S01]  /*33450*/  LDL.LU R14, [R1+0x458] ;  /* 0x00045800010e7983 */ /* 0x001f220000300800 */
[----:B------:R-:W4:Y:S03]  /*33460*/  LDL.LU R15, [R1+0x45c] ;  /* 0x00045c00010f7983 */ /* 0x000f260000300800 */
[----:B-1----:R0:W-:Y:S01]  /*33470*/  STL.64 [R1+0x19f8], R26 ;  /* 0x0019f81a01007387 */ /* 0x0021e20000100a00 */
[----:B------:R-:W-:Y:S03]  /*33480*/  STL.64 [R1+0x19f0], R24 ;  /* 0x0019f01801007387 */ /* 0x000fe60000100a00 */
[----:B0-----:R-:W5:Y:S01]  /*33490*/  LDL.LU.64 R26, [R1+0x18] ;  /* 0x00001800011a7983 */ /* 0x001f620000300a00 */
[C---:B---3--:R-:W-:Y:S03]  /*334a0*/  HMMA.16816.F32.BF16 R16, R20.reuse, R18, R4 ;  /* 0x000000121410723c */ /* 0x048fe60000041804 */
[----:B------:R-:W3:Y:S01]  /*334b0*/  LDL.LU.64 R6, [R1+0x1bd0] ;  /* 0x001bd00001067983 */ /* 0x000ee20000300a00 */
[----:B------:R-:W3:Y:S11]  /*334c0*/  LDL.LU.64 R4, [R1+0x1bc8] ;  /* 0x001bc80001047983 */ /* 0x000ef60000300a00 */
[----:B------:R-:W-:Y:S08]  /*334d0*/  @!UPT UIADD3 URZ, URZ, URZ, URZ ;  /* 0x0000003f3f3ff290 */ /* 0x000ff0000fffe03f */
[----:B------:R-:W-:Y:S01]  /*334e0*/  STL.64 [R1+0x190], R16 ;  /* 0x0001901001007387 */ /* 0x000fe20000100a00 */
[----:B------:R0:W-:Y:S03]  /*334f0*/  STL.64 [R1+0x198], R18 ;  /* 0x0001981201007387 */ /* 0x0001e60000100a00 */
[----:B0-----:R-:W5:Y:S01]  /*33500*/  LDL.LU.64 R18, [R1+0x1bc0] ;  /* 0x001bc00001127983 */ /* 0x001f620000300a00 */
[----:B------:R-:W5:Y:S02]  /*33510*/  LDL.LU.64 R16, [R1+0x1bb8] ;  /* 0x001bb80001107983 */ /* 0x000f640000300a00 */
[----:B-----5:R-:W-:Y:S11]  /*33520*/  HMMA.16816.F32.BF16 R16, R20, R26, R16 ;  /* 0x0000001a1410723c */ /* 0x020ff60000041810 */
[----:B------:R-:W-:Y:S11]  /*33530*/  @!UPT UIADD3 URZ, URZ, URZ, URZ ;  /* 0x0000003f3f3ff290 */ /* 0x000ff6000fffe03f */
[----:B------:R-:W-:Y:S01]  /*33540*/  @!UPT UIADD3 URZ, URZ, URZ, URZ ;  /* 0x0000003f3f3ff290 */ /* 0x000fe2000fffe03f */
[----:B------:R-:W-:Y:S01]  /*33550*/  STL.64 [R1+0x180], R16 ;  /* 0x0001801001007387 */ /* 0x000fe20000100a00 */
[----:B------:R0:W-:Y:S03]  /*33560*/  STL.64 [R1+0x188], R18 ;  /* 0x0001881201007387 */ /* 0x0001e60000100a00 */
[----:B0-----:R-:W2:Y:S01]  /*33570*/  LDL.LU.64 R18, [R1+0x1bb0] ;  /* 0x001bb00001127983 */ /* 0x001ea20000300a00 */
[----:B------:R0:W-:Y:S02]  /*33580*/  STL.64 [R1+0x1b58], R26 ;  /* 0x001b581a01007387 */ /* 0x0001e40000100a00 */
[----:B0-----:R-:W-:Y:S02]  /*33590*/  MOV R26, R29 ;  /* 0x0000001d001a7202 */ /* 0x001fe40000000f00 */
[----:B------:R-:W-:-:S07]  /*335a0*/  MOV R27, R28 ;  /* 0x0000001c001b7202 */ /* 0x000fce0000000f00 */
[C---:B---3--:R-:W-:Y:S01]  /*335b0*/  HMMA.16816.F32.BF16 R24, R20.reuse, R26, R4 ;  /* 0x0000001a1418723c */ /* 0x048fe20000041804 */
[----:B------:R-:W4:Y:S01]  /*335c0*/  LDL.LU.64 R6, [R1+0x1ba8] ;  /* 0x001ba80001067983 */ /* 0x000f220000300a00 */
[----:B------:R-:W3:Y:S06]  /*335d0*/  LDL.LU.64 R4, [R1+0x1ba0] ;  /* 0x001ba00001047983 */ /* 0x000eec0000300a00 */
[C---:B----4-:R-:W-:Y:S01]  /*335e0*/  HMMA.16816.F32.BF16 R12, R20.reuse, R6, R12 ;  /* 0x00000006140c723c */ /* 0x050fe2000004180c */
[----:B------:R-:W-:Y:S11]  /*335f0*/  STL.64 [R1+0x1b38], R6 ;  /* 0x001b380601007387 */ /* 0x000ff60000100a00 */
[----:B------:R-:W-:Y:S03]  /*33600*/  @!UPT UIADD3 URZ, URZ, URZ, URZ ;  /* 0x0000003f3f3ff290 */ /* 0x000fe6000fffe03f */
[----:B------:R-:W-:Y:S02]  /*33610*/  STL.64 [R1+0x170], R24 ;  /* 0x0001701801007387 */ /* 0x000fe40000100a00 */
[----:B------:R-:W-:Y:S02]  /*33620*/  STL.64 [R1+0x178], R26 ;  /* 0x0001781a01007387 */ /* 0x000fe40000100a00 */
[----:B---3--:R-:W-:Y:S04]  /*33630*/  STL.64 [R1+0x1b30], R4 ;  /* 0x001b300401007387 */ /* 0x008fe80000100a00 */
[----:B------:R-:W-:Y:S01]  /*33640*/  STL.64 [R1+0x160], R12 ;  /* 0x0001600c01007387 */ /* 0x000fe20000100a00 */
[----:B------:R0:W-:Y:S03]  /*33650*/  STL.64 [R1+0x168], R14 ;  /* 0x0001680e01007387 */ /* 0x0001e60000100a00 */
[----:B0-----:R-:W3:Y:S01]  /*33660*/  LDL.LU.64 R14, [R1+0x78] ;  /* 0x00007800010e7983 */ /* 0x001ee20000300a00 */
[----:B--2---:R-:W-:Y:S03]  /*33670*/  HMMA.16816.F32.BF16 R4, R20, R18, R8 ;  /* 0x000000121404723c */ /* 0x004fe60000041808 */
[----:B---3--:R0:W-:Y:S11]  /*33680*/  STL.64 [R1+0x1b98], R14 ;  /* 0x001b980e01007387 */ /* 0x0081f60000100a00 */
[----:B------:R-:W-:Y:S09]  /*33690*/  @!UPT UIADD3 URZ, URZ, URZ, URZ ;  /* 0x0000003f3f3ff290 */ /* 0x000ff2000fffe03f */
[----:B------:R-:W-:Y:S02]  /*336a0*/  STL.64 [R1+0x150], R4 ;  /* 0x0001500401007387 */ /* 0x000fe40000100a00 */
[----:B------:R-:W-:Y:S02]  /*336b0*/  STL.64 [R1+0x158], R6 ;  /* 0x0001580601007387 */ /* 0x000fe40000100a00 */
[----:B------:R-:W2:Y:S01]  /*336c0*/  LDL.LU R16, [R1+0x4f0] ;  /* 0x0004f00001107983 */ /* 0x000ea20000300800 */
[----:B------:R-:W2:Y:S01]  /*336d0*/  LDL.LU R17, [R1+0x4f4] ;  /* 0x0004f40001117983 */ /* 0x000ea20000300800 */
[----:B------:R-:W3:Y:S02]  /*336e0*/  LDL.LU R18, [R1+0x4f8] ;  /* 0x0004f80001127983 */ /* 0x000ee40000300800 */
[----:B------:R-:W3:Y:S02]  /*336f0*/  LDL.LU R19, [R1+0x4fc] ;  /* 0x0004fc0001137983 */ /* 0x000ee40000300800 */
[----:B------:R-:W4:Y:S01]  /*33700*/  LDL.LU R12, [R1+0x490] ;  /* 0x00049000010c7983 */ /* 0x000f220000300800 */
[----:B------:R-:W4:Y:S04]  /*33710*/  LDL.LU R13, [R1+0x494] ;  /* 0x00049400010d7983 */ /* 0x000f280000300800 */
[----:B0-----:R-:W4:Y:S01]  /*33720*/  LDL.LU R14, [R1+0x498] ;  /* 0x00049800010e7983 */ /* 0x001f220000300800 */
[----:B------:R-:W4:Y:S03]  /*33730*/  LDL.LU R15, [R1+0x49c] ;  /* 0x00049c00010f7983 */ /* 0x000f260000300800 */
        /* <DEDUP_REMOVED lines=8> */
[----:B------:R-:W5:Y:S02]  /*337c0*/  LDL.LU R10, [R1+0x238] ;  /* 0x00023800010a7983 */ /* 0x000f640000300800 */
[----:B------:R-:W5:Y:S01]  /*337d0*/  LDL.LU R11, [R1+0x23c] ;  /* 0x00023c00010b7983 */ /* 0x000f620000300800 */
[----:B------:R-:W2:Y:S04]  /*337e0*/  LDL.64 R6, [R1+0x8] ;  /* 0x0000080001067983 */ /* 0x000ea80000100a00 */
[----:B--2---:R0:W-:Y:S01]  /*337f0*/  STL.64 [R1+0x1b50], R6 ;  /* 0x001b500601007387 */ /* 0x0041e20000100a00 */
[----:B------:R-:W2:Y:S02]  /*33800*/  LDL.LU R4, [R1+0x4d0] ;  /* 0x0004d00001047983 */ /* 0x000ea40000300800 */
[----:B------:R-:W2:Y:S01]  /*33810*/  LDL.LU R5, [R1+0x4d4] ;  /* 0x0004d40001057983 */ /* 0x000ea20000300800 */
[----:B0-----:R-:W2:Y:S01]  /*33820*/  LDL.LU R6, [R1+0x4d8] ;  /* 0x0004d80001067983 */ /* 0x001ea20000300800 */
[----:B------:R-:W2:Y:S03]  /*33830*/  LDL.LU R7, [R1+0x4dc] ;  /* 0x0004dc0001077983 */ /* 0x000ea60000300800 */
[----:B--2---:R-:W-:Y:S01]  /*33840*/  STL.64 [R1+0x1b68], R6 ;  /* 0x001b680601007387 */ /* 0x004fe20000100a00 */
[----:B------:R0:W-:Y:S03]  /*33850*/  STL.64 [R1+0x1b60], R4 ;  /* 0x001b600401007387 */ /* 0x0001e60000100a00 */
[----:B0-----:R-:W2:Y:S01]  /*33860*/  LDL.LU R4, [R1+0x4e0] ;  /* 0x0004e00001047983 */ /* 0x001ea20000300800 */
[----:B------:R-:W2:Y:S02]  /*33870*/  LDL.LU R5, [R1+0x4e4] ;  /* 0x0004e40001057983 */ /* 0x000ea40000300800 */
[----:B------:R-:W2:Y:S02]  /*33880*/  LDL.LU R6, [R1+0x4e8] ;  /* 0x0004e80001067983 */ /* 0x000ea40000300800 */
[----:B------:R-:W2:Y:S01]  /*33890*/  LDL.LU R7, [R1+0x4ec] ;  /* 0x0004ec0001077983 */ /* 0x000ea20000300800 */
[----:B------:R-:W2:Y:S01]  /*338a0*/  LDL.64 R26, [R1+0x28] ;  /* 0x00002800011a7983 */ /* 0x000ea20000100a00 */
[----:B-----5:R-:W-:Y:S02]  /*338b0*/  STL.64 [R1+0x1a80], R10 ;  /* 0x001a800a01007387 */ /* 0x020fe40000100a00 */
[----:B---3--:R0:W-:Y:S02]  /*338c0*/  STL.64 [R1+0x1a78], R8 ;  /* 0x001a780801007387 */ /* 0x0081e40000100a00 */
[----:B0-----:R-:W3:Y:S01]  /*338d0*/  LDL.LU R8, [R1+0x240] ;  /* 0x0002400001087983 */ /* 0x001ee20000300800 */
[----:B------:R-:W3:Y:S02]  /*338e0*/  LDL.LU R9, [R1+0x244] ;  /* 0x0002440001097983 */ /* 0x000ee40000300800 */
[----:B------:R-:W5:Y:S02]  /*338f0*/  LDL.LU R10, [R1+0x248] ;  /* 0x00024800010a7983 */ /* 0x000f640000300800 */
[----:B------:R-:W5:Y:S02]  /*33900*/  LDL.LU R11, [R1+0x24c] ;  /* 0x00024c00010b7983 */ /* 0x000f640000300800 */
[----:B-----5:R0:W-:Y:S02]  /*33910*/  STL.64 [R1+0x1a90], R10 ;  /* 0x001a900a01007387 */ /* 0x0201e40000100a00 */
[----:B0-----:R-:W-:Y:S01]  /*33920*/  MOV R10, R3 ;  /* 0x00000003000a7202 */ /* 0x001fe20000000f00 */
[----:B------:R-:W-:-:S07]  /*33930*/  IMAD.MOV.U32 R11, RZ, RZ, R0 ;  /* 0x000000ffff0b7224 */ /* 0x000fce00078e0000 */
[C---:B----4-:R-:W-:Y:S01]  /*33940*/  HMMA.16816.F32.BF16 R12, R20.reuse, R10, R12 ;  /* 0x0000000a140c723c */ /* 0x050fe2000004180c */
[----:B---3--:R-:W-:Y:S11]  /*33950*/  STL.64 [R1+0x1a88], R8 ;  /* 0x001a880801007387 */ /* 0x008ff60000100a00 */
[----:B------:R-:W-:Y:S11]  /*33960*/  @!UPT UIADD3 URZ, URZ, URZ, URZ ;  /* 0x0000003f3f3ff290 */ /* 0x000ff6000fffe03f */
[----:B------:R-:W-:Y:S01]  /*33970*/  STL.64 [R1+0x270], R12 ;  /* 0x0002700c01007387 */ /* 0x000fe20000100a00 */
[----:B------:R0:W-:Y:S03]  /*33980*/  STL.64 [R1+0x278], R14 ;  /* 0x0002780e01007387 */ /* 0x0001e60000100a00 */
[----:B0-----:R-:W3:Y:S02]  /*33990*/  LDL.LU.64 R14, [R1+0x1b98] ;  /* 0x001b9800010e7983 */ /* 0x001ee40000300a00 */
[C---:B---3--:R-:W-:Y:S01]  /*339a0*/  HMMA.16816.F32.BF16 R16, R20.reuse, R14, R16 ;  /* 0x0000000e1410723c */ /* 0x048fe20000041810 */
[----:B------:R-:W-:Y:S02]  /*339b0*/  MOV R3, R14 ;  /* 0x0000000e00037202 */ /* 0x000fe40000000f00 */
[----:B------:R-:W-:Y:S11]  /*339c0*/  MOV R0, R15 ;  /* 0x0000000f00007202 */ /* 0x000ff60000000f00 */
[----:B------:R-:W-:Y:S09]  /*339d0*/  @!UPT UIADD3 URZ, URZ, URZ, URZ ;  /* 0x0000003f3f3ff290 */ /* 0x000ff2000fffe03f */
[----:B------:R-:W-:Y:S01]  /*339e0*/  STL.64 [R1+0x280], R16 ;  /* 0x0002801001007387 */ /* 0x000fe20000100a00 */
[----:B------:R0:W-:Y:S03]  /*339f0*/  STL.64 [R1+0x288], R18 ;  /* 0x0002881201007387 */ /* 0x0001e60000100a00 */
[----:B0-----:R-:W3:Y:S01]  /*33a00*/  LDL.LU.64 R18, [R1+0x1b90] ;  /* 0x001b900001127983 */ /* 0x001ee20000300a00 */
[----:B------:R-:W3:Y:S02]  /*33a10*/  LDL.LU.64 R16, [R1+0x1b88] ;  /* 0x001b880001107983 */ /* 0x000ee40000300a00 */
[----:B------:R-:W3:Y:S02]  /*33a20*/  LDL.LU.64 R14, [R1+0x1b80] ;  /* 0x001b8000010e7983 */ /* 0x000ee40000300a00 */
[----:B---3--:R-:W-:Y:S01]  /*33a30*/  HMMA.16816.F32.BF16 R20, R20, R14, R16 ;  /* 0x0000000e1414723c */ /* 0x008fe20000041810 */
[----:B------:R-:W2:Y:S01]  /*33a40*/  LDL.LU.64 R18, [R1+0x1b78] ;  /* 0x001b780001127983 */ /* 0x000ea20000300a00 */
[----:B------:R-:W2:Y:S02]  /*33a50*/  LDL.LU.64 R16, [R1+0x1b70] ;  /* 0x001b700001107983 */ /* 0x000ea40000300a00 */
[----:B------:R0:W-:Y:S02]  /*33a60*/  STL.64 [R1+0x1b18], R14 ;  /* 0x001b180e01007387 */ /* 0x0001e40000100a00 */
[----:B------:R-:W3:Y:S11]  /*33a70*/  LDL.LU R12, [R1+0x480] ;  /* 0x00048000010c7983 */ /* 0x000ef60000300800 */
[----:B------:R-:W-:Y:S06]  /*33a80*/  @!UPT UIADD3 URZ, URZ, URZ, URZ ;  /* 0x0000003f3f3ff290 */ /* 0x000fec000fffe03f */
[----:B------:R-:W-:Y:S01]  /*33a90*/  STL.64 [R1+0x420], R20 ;  /* 0x0004201401007387 */ /* 0x000fe20000100a00 */
[----:B------:R-:W-:Y:S02]  /*33aa0*/  STL.64 [R1+0x428], R22 ;  /* 0x0004281601007387 */ /* 0x000fe40000100a00 */
[----:B------:R-:W3:Y:S02]  /*33ab0*/  LDL.LU R13, [R1+0x484] ;  /* 0x00048400010d7983 */ /* 0x000ee40000300800 */
[----:B0-----:R-:W4:Y:S01]  /*33ac0*/  LDL.LU R14, [R1+0x488] ;  /* 0x00048800010e7983 */ /* 0x001f220000300800 */
[----:B------:R-:W4:Y:S04]  /*33ad0*/  LDL.LU R15, [R1+0x48c] ;  /* 0x00048c00010f7983 */ /* 0x000f280000300800 */
[----:B----4-:R-:W-:Y:S01]  /*33ae0*/  STL.64 [R1+0x1b28], R14 ;  /* 0x001b280e01007387 */ /* 0x010fe20000100a00 */
[----:B---3--:R0:W-:Y:S03]  /*33af0*/  STL.64 [R1+0x1b20], R12 ;  /* 0x001b200c01007387 */ /* 0x0081e60000100a00 */
[----:B0-----:R-:W3:Y:S01]  /*33b00*/  LDL.LU R12, [R1+0x4b0] ;  /* 0x0004b000010c7983 */ /* 0x001ee20000300800 */
[----:B------:R-:W3:Y:S02]  /*33b10*/  LDL.LU R13, [R1+0x4b4] ;  /* 0x0004b400010d7983 */ /* 0x000ee40000300800 */
[----:B------:R-:W4:Y:S02]  /*33b20*/  LDL.LU R14, [R1+0x4b8] ;  /* 0x0004b800010e7983 */ /* 0x000f240000300800 */
[----:B------:R-:W4:Y:S01]  /*33b30*/  LDL.LU R15, [R1+0x4bc] ;  /* 0x0004bc00010f7983 */ /* 0x000f220000300800 */
[----:B--2---:R-:W-:Y:S01]  /*33b40*/  HMMA.16816.F32.BF16 R4, R16, R26, R4 ;  /* 0x0000001a1004723c */ /* 0x004fe20000041804 */
[----:B------:R-:W-:-:S02]  /*33b50*/  MOV R9, R26 ;  /* 0x0000001a00097202 */ /* 0x000fc40000000f00 */
[----:B------:R-:W-:Y:S01]  /*33b60*/  MOV R8, R27 ;  /* 0x0000001b00087202 */ /* 0x000fe20000000f00 */
[----:B----4-:R-:W-:Y:S01]  /*33b70*/  STL.64 [R1+0x1b48], R14 ;  /* 0x001b480e01007387 */ /* 0x010fe20000100a00 */
[----:B---3--:R0:W-:Y:S03]  /*33b80*/  STL.64 [R1+0x1b40], R12 ;  /* 0x001b400c01007387 */ /* 0x0081e60000100a00 */
[----:B0-----:R-:W2:Y:S01]  /*33b90*/  LDL.LU R12, [R1+0x4c0] ;  /* 0x0004c000010c7983 */ /* 0x001ea20000300800 */
[----:B------:R-:W2:Y:S02]  /*33ba0*/  LDL.LU R13, [R1+0x4c4] ;  /* 0x0004c400010d7983 */ /* 0x000ea40000300800 */
[----:B------:R-:W2:Y:S02]  /*33bb0*/  LDL.LU R14, [R1+0x4c8] ;  /* 0x0004c800010e7983 */ /* 0x000ea40000300800 */
[----:B------:R-:W2:Y:S10]  /*33bc0*/  LDL.LU R15, [R1+0x4cc] ;  /* 0x0004cc00010f7983 */ /* 0x000eb40000300800 */
[----:B------:R-:W-:Y:S01]  /*33bd0*/  STL.64 [R1+0x450], R4 ;  /* 0x0004500401007387 */ /* 0x000fe20000100a00 */
[----:B------:R0:W-:Y:S03]  /*33be0*/  STL.64 [R1+0x458], R6 ;  /* 0x0004580601007387 */ /* 0x0001e60000100a00 */
[----:B0-----:R-:W3:Y:S01]  /*33bf0*/  LDL.LU.64 R6, [R1+0x1b68] ;  /* 0x001b680001067983 */ /* 0x001ee20000300a00 */
[----:B------:R-:W3:Y:S02]  /*33c00*/  LDL.LU.64 R4, [R1+0x1b60] ;  /* 0x001b600001047983 */ /* 0x000ee40000300a00 */
[----:B------:R-:W3:Y:S02]  /*33c10*/  LDL.LU.64 R26, [R1+0x1b58] ;  /* 0x001b5800011a7983 */ /* 0x000ee40000300a00 */
[C---:B---3--:R-:W-:Y:S11]  /*33c20*/  HMMA.16816.F32.BF16 R4, R16.reuse, R26, R4 ;  /* 0x0000001a1004723c */ /* 0x048ff60000041804 */
[----:B------:R-:W-:Y:S11]  /*33c30*/  @!UPT UIADD3 URZ, URZ, URZ, URZ ;  /* 0x0000003f3f3ff290 */ /* 0x000ff6000fffe03f */
[----:B------:R-:W-:Y:S01]  /*33c40*/  @!UPT UIADD3 URZ, URZ, URZ, URZ ;  /* 0x0000003f3f3ff290 */ /* 0x000fe2000fffe03f */
[----:B------:R-:W-:Y:S01]  /*33c50*/  STL.64 [R1+0x470], R4 ;  /* 0x0004700401007387 */ /* 0x000fe20000100a00 */
[----:B------:R0:W-:Y:S03]  /*33c60*/  STL.64 [R1+0x478], R6 ;  /* 0x0004780601007387 */ /* 0x0001e60000100a00 */
[----:B0-----:R-:W2:Y:S01]  /*33c70*/  LDL.LU.64 R6, [R1+0x1b50] ;  /* 0x001b500001067983 */ /* 0x001ea20000300a00 */
[----:B------:R0:W-:Y:S01]  /*33c80*/  STL.64 [R1+0x1ae8], R26 ;  /* 0x001ae81a01007387 */ /* 0x0001e20000100a00 */
[----:B------:R-:W-:Y:S01]  /*33c90*/  MOV R22, R3 ;  /* 0x0000000300167202 */ /* 0x000fe20000000f00 */
[----:B------:R-:W-:Y:S01]  /*33ca0*/  IMAD.MOV.U32 R23, RZ, RZ, R0 ;  /* 0x000000ffff177224 */ /* 0x000fe200078e0000 */
[----:B0-----:R-:W3:Y:S01]  /*33cb0*/  LDL.64 R26, [R1+0x48] ;  /* 0x00004800011a7983 */ /* 0x001ee20000100a00 */
[C---:B--2---:R-:W-:Y:S01]  /*33cc0*/  HMMA.16816.F32.BF16 R12, R16.reuse, R6, R12 ;  /* 0x00000006100c723c */ /* 0x044fe2000004180c */
[----:B------:R-:W-:Y:S01]  /*33cd0*/  MOV R3, R6 ;  /* 0x0000000600037202 */ /* 0x000fe20000000f00 */
[----:B------:R-:W-:Y:S11]  /*33ce0*/  IMAD.MOV.U32 R0, RZ, RZ, R7 ;  /* 0x000000ffff007224 */ /* 0x000ff600078e0007 */
[----:B------:R-:W-:Y:S10]  /*33cf0*/  @!UPT UIADD3 URZ, URZ, URZ, URZ ;  /* 0x0000003f3f3ff290 */ /* 0x000ff4000fffe03f */
[----:B------:R-:W-:Y:S01]  /*33d00*/  STL.64 [R1+0x490], R12 ;  /* 0x0004900c01007387 */ /* 0x000fe20000100a00 */
[----:B------:R0:W-:Y:S03]  /*33d10*/  STL.64 [R1+0x498], R14 ;  /* 0x0004980e01007387 */ /* 0x0001e60000100a00 */
[----:B0-----:R-:W2:Y:S01]  /*33d20*/  LDL.LU.64 R14, [R1+0x1b48] ;  /* 0x001b4800010e7983 */ /* 0x001ea20000300a00 */
[----:B------:R-:W2:Y:S02]  /*33d30*/  LDL.LU.64 R12, [R1+0x1b40] ;  /* 0x001b4000010c7983 */ /* 0x000ea40000300a00 */
[----:B------:R-:W2:Y:S02]  /*33d40*/  LDL.LU.64 R6, [R1+0x1b38] ;  /* 0x001b380001067983 */ /* 0x000ea40000300a00 */
[----:B------:R-:W4:Y:S01]  /*33d50*/  LDL.LU.64 R4, [R1+0x1b30] ;  /* 0x001b300001047983 */ /* 0x000f220000300a00 */
[----:B--2---:R-:W-:Y:S11]  /*33d60*/  HMMA.16816.F32.BF16 R12, R16, R6, R12 ;  /* 0x00000006100c723c */ /* 0x004ff6000004180c */
[----:B------:R-:W-:Y:S11]  /*33d70*/  @!UPT UIADD3 URZ, URZ, URZ, URZ ;  /* 0x0000003f3f3ff290 */ /* 0x000ff6000fffe03f */
[----:B------:R-:W-:Y:S01]  /*33d80*/  @!UPT UIADD3 URZ, URZ, URZ, URZ ;  /* 0x0000003f3f3ff290 */ /* 0x000fe2000fffe03f */
[----:B------:R-:W-:Y:S01]  /*33d90*/  STL.64 [R1+0x4c0], R12 ;  /* 0x0004c00c01007387 */ /* 0x000fe20000100a00 */
[----:B------:R0:W-:Y:S03]  /*33da0*/  STL.64 [R1+0x4c8], R14 ;  /* 0x0004c80e01007387 */ /* 0x0001e60000100a00 */
[----:B0-----:R-:W2:Y:S01]  /*33db0*/  LDL.LU.64 R14, [R1+0x1b28] ;  /* 0x001b2800010e7983 */ /* 0x001ea20000300a00 */
[----:B------:R-:W2:Y:S02]  /*33dc0*/  LDL.LU.64 R12, [R1+0x1b20] ;  /* 0x001b2000010c7983 */ /* 0x000ea40000300a00 */
[----:B------:R0:W-:Y:S02]  /*33dd0*/  STL.64 [R1+0x1ac8], R6 ;  /* 0x001ac80601007387 */ /* 0x0001e40000100a00 */
[----:B----4-:R1:W-:Y:S01]  /*33de0*/  STL.64 [R1+0x1ac0], R4 ;  /* 0x001ac00401007387 */ /* 0x0103e20000100a00 */
[----:B0-----:R-:W-:-:S02]  /*33df0*/  MOV R6, R3 ;  /* 0x0000000300067202 */ /* 0x001fc40000000f00 */
[----:B------:R-:W-:-:S05]  /*33e00*/  MOV R7, R0 ;  /* 0x0000000000077202 */ /* 0x000fca0000000f00 */
[----:B------:R0:W-:Y:S01]  /*33e10*/  STL.64 [R1+0x1ae0], R6 ;  /* 0x001ae00601007387 */ /* 0x0001e20000100a00 */
[----:B-1----:R-:W4:Y:S02]  /*33e20*/  LDL.LU R4, [R1+0x4a0] ;  /* 0x0004a00001047983 */ /* 0x002f240000300800 */
[----:B------:R-:W4:Y:S01]  /*33e30*/  LDL.LU R5, [R1+0x4a4] ;  /* 0x0004a40001057983 */ /* 0x000f220000300800 */
[----:B0-----:R-:W4:Y:S01]  /*33e40*/  LDL.LU R6, [R1+0x4a8] ;  /* 0x0004a80001067983 */ /* 0x001f220000300800 */
[----:B------:R-:W4:Y:S01]  /*33e50*/  LDL.LU R7, [R1+0x4ac] ;  /* 0x0004ac0001077983 */ /* 0x000f220000300800 */
[----:B---3--:R-:W-:Y:S01]  /*33e60*/  MOV R3, R26 ;  /* 0x0000001a00037202 */ /* 0x008fe20000000f00 */
[----:B------:R-:W-:Y:S01]  /*33e70*/  IMAD.MOV.U32 R0, RZ, RZ, R27 ;  /* 0x000000ffff007224 */ /* 0x000fe200078e001b */
[C---:B----4-:R-:W-:Y:S11]  /*33e80*/  HMMA.16816.F32.BF16 R4, R16.reuse, R26, R4 ;  /* 0x0000001a1004723c */ /* 0x050ff60000041804 */
[----:B------:R-:W-:Y:S11]  /*33e90*/  @!UPT UIADD3 URZ, URZ, URZ, URZ ;  /* 0x0000003f3f3ff290 */ /* 0x000ff6000fffe03f */
[----:B------:R-:W-:Y:S01]  /*33ea0*/  @!UPT UIADD3 URZ, URZ, URZ, URZ ;  /* 0x0000003f3f3ff290 */ /* 0x000fe2000fffe03f */
[----:B------:R-:W-:Y:S01]  /*33eb0*/  STL.64 [R1+0x5b0], R4 ;  /* 0x0005b00401007387 */ /* 0x000fe20000100a00 */
[----:B------:R2:W-:Y:S02]  /*33ec0*/  STL.64 [R1+0x5b8], R6 ;  /* 0x0005b80601007387 */ /* 0x0005e40000100a00 */
[----:B--2---:R-:W-:Y:S01]  /*33ed0*/  HMMA.16816.F32.BF16 R4, R16, R10, R12 ;  /* 0x0000000a1004723c */ /* 0x004fe2000004180c */
[----:B------:R-:W2:Y:S01]  /*33ee0*/  LDL.LU R12, [R1+0x460] ;  /* 0x00046000010c7983 */ /* 0x000ea20000300800 */
[----:B------:R-:W-:Y:S02]  /*33ef0*/  MOV R26, R9 ;  /* 0x00000009001a7202 */ /* 0x000fe40000000f00 */
[----:B------:R-:W-:Y:S11]  /*33f00*/  MOV R27, R8 ;  /* 0x00000008001b7202 */ /* 0x000ff60000000f00 */
[----:B------:R-:W-:Y:S08]  /*33f10*/  @!UPT UIADD3 URZ, URZ, URZ, URZ ;  /* 0x0000003f3f3ff290 */ /* 0x000ff0000fffe03f */
[----:B------:R0:W-:Y:S01]  /*33f20*/  STL.64 [R1+0x5a0], R4 ;  /* 0x0005a00401007387 */ /* 0x0001e20000100a00 */
[----:B------:R1:W-:Y:S02]  /*33f30*/  STL.64 [R1+0x5a8], R6 ;  /* 0x0005a80601007387 */ /* 0x0003e40000100a00 */
[----:B------:R-:W2:Y:S02]  /*33f40*/  LDL.LU R13, [R1+0x464] ;  /* 0x00046400010d7983 */ /* 0x000ea40000300800 */
[----:B------:R-:W2:Y:S01]  /*33f50*/  LDL.LU R14, [R1+0x468] ;  /* 0x00046800010e7983 */ /* 0x000ea20000300800 */
[----:B------:R-:W2:Y:S01]  /*33f60*/  LDL.LU R15, [R1+0x46c] ;  /* 0x00046c00010f7983 */ /* 0x000ea20000300800 */
[----:B------:R3:W-:Y:S03]  /*33f70*/  STL.64 [R1+0x1b10], R26 ;  /* 0x001b101a01007387 */ /* 0x0007e60000100a00 */
[----:B0-----:R-:W4:Y:S01]  /*33f80*/  LDL.LU R4, [R1+0x3f0] ;  /* 0x0003f00001047983 */ /* 0x001f220000300800 */
[----:B------:R-:W4:Y:S02]  /*33f90*/  LDL.LU R5, [R1+0x3f4] ;  /* 0x0003f40001057983 */ /* 0x000f240000300800 */
[----:B-1----:R-:W5:Y:S02]  /*33fa0*/  LDL.LU R6, [R1+0x3f8] ;  /* 0x0003f80001067983 */ /* 0x002f640000300800 */
[----:B------:R-:W5:Y:S01]  /*33fb0*/  LDL.LU R7, [R1+0x3fc] ;  /* 0x0003fc0001077983 */ /* 0x000f620000300800 */
[----:B------:R-:W2:Y:S01]  /*33fc0*/  LDL.LU R24, [R1+0x430] ;  /* 0x0004300001187983 */ /* 0x000ea20000300800 */
[----:B------:R-:W2:Y:S02]  /*33fd0*/  LDL.LU R25, [R1+0x434] ;  /* 0x0004340001197983 */ /* 0x000ea40000300800 */
[----:B---3--:R-:W3:Y:S02]  /*33fe0*/  LDL.LU R26, [R1+0x438] ;  /* 0x00043800011a7983 */ /* 0x008ee40000300800 */
[----:B------:R-:W3:Y:S01]  /*33ff0*/  LDL.LU R27, [R1+0x43c] ;  /* 0x00043c00011b7983 */ /* 0x000ee20000300800 */
[----:B-----5:R-:W-:Y:S01]  /*34000*/  STL.64 [R1+0x1af8], R6 ;  /* 0x001af80601007387 */ /* 0x020fe20000100a00 */
[----:B----4-:R0:W-:Y:S03]  /*34010*/  STL.64 [R1+0x1af0], R4 ;  /* 0x001af00401007387 */ /* 0x0101e60000100a00 */
[----:B0-----:R-:W4:Y:S01]  /*34020*/  LDL.LU R4, [R1+0x410] ;  /* 0x0004100001047983 */ /* 0x001f220000300800 */
[----:B------:R-:W4:Y:S02]  /*34030*/  LDL.LU R5, [R1+0x414] ;  /* 0x0004140001057983 */ /* 0x000f240000300800 */
[----:B------:R-:W4:Y:S02]  /*34040*/  LDL.LU R6, [R1+0x418] ;  /* 0x0004180001067983 */ /* 0x000f240000300800 */
[----:B------:R-:W4:Y:S01]  /*34050*/  LDL.LU R7, [R1+0x41c] ;  /* 0x00041c0001077983 */ /* 0x000f220000300800 */
[----:B------:R0:W-:Y:S02]  /*34060*/  STL.64 [R1+0x1aa0], R10 ;  /* 0x001aa00a01007387 */ /* 0x0001e40000100a00 */
[----:B0-----:R-:W-:Y:S01]  /*34070*/  MOV R10, R3 ;  /* 0x00000003000a7202 */ /* 0x001fe20000000f00 */
[----:B------:R-:W-:-:S05]  /*34080*/  IMAD.MOV.U32 R11, RZ, RZ, R0 ;  /* 0x000000ffff0b7224 */ /* 0x000fca00078e0000 */
[----:B------:R0:W-:Y:S01]  /*34090*/  STL.64 [R1+0x1ab8], R10 ;  /* 0x001ab80a01007387 */ /* 0x0001e20000100a00 */
[----:B------:R-:W5:Y:S02]  /*340a0*/  LDL.LU R8, [R1+0x390] ;  /* 0x0003900001087983 */ /* 0x000f640000300800 */
[----:B------:R-:W5:Y:S01]  /*340b0*/  LDL.LU R9, [R1+0x394] ;  /* 0x0003940001097983 */ /* 0x000f620000300800 */
[----:B0-----:R-:W3:Y:S01]  /*340c0*/  LDL.LU R10, [R1+0x398] ;  /* 0x00039800010a7983 */ /* 0x001ee20000300800 */
[----:B------:R-:W3:Y:S01]  /*340d0*/  LDL.LU R11, [R1+0x39c] ;  /* 0x00039c00010b7983 */ /* 0x000ee20000300800 */
[C---:B--2---:R-:W-:Y:S02]  /*340e0*/  HMMA.16816.F32.BF16 R12, R16.reuse, R22, R12 ;  /* 0x00000016100c723c */ /* 0x044fe4000004180c */
[----:B---3--:R-:W-:Y:S01]  /*340f0*/  STL.64 [R1+0x1ad8], R10 ;  /* 0x001ad80a01007387 */ /* 0x008fe20000100a00 */
[----:B-----5:R0:W-:Y:S03]  /*34100*/  STL.64 [R1+0x1ad0], R8 ;  /* 0x001ad00801007387 */ /* 0x0201e60000100a00 */
[----:B0-----:R-:W2:Y:S01]  /*34110*/  LDL.LU R8, [R1+0x3e0] ;  /* 0x0003e00001087983 */ /* 0x001ea20000300800 */
[----:B------:R-:W2:Y:S02]  /*34120*/  LDL.LU R9, [R1+0x3e4] ;  /* 0x0003e40001097983 */ /* 0x000ea40000300800 */
[----:B------:R-:W2:Y:S02]  /*34130*/  LDL.LU R10, [R1+0x3e8] ;  /* 0x0003e800010a7983 */ /* 0x000ea40000300800 */
[----:B------:R-:W2:Y:S11]  /*34140*/  LDL.LU R11, [R1+0x3ec] ;  /* 0x0003ec00010b7983 */ /* 0x000eb60000300800 */
[----:B------:R-:W-:Y:S01]  /*34150*/  @!UPT UIADD3 URZ, URZ, URZ, URZ ;  /* 0x0000003f3f3ff290 */ /* 0x000fe2000fffe03f */
[----:B------:R-:W-:Y:S01]  /*34160*/  STL.64 [R1+0x590], R12 ;  /* 0x0005900c01007387 */ /* 0x000fe20000100a00 */
[----:B------:R0:W-:Y:S03]  /*34170*/  STL.64 [R1+0x598], R14 ;  /* 0x0005980e01007387 */ /* 0x0001e60000100a00 */
[----:B0-----:R-:W3:Y:S01]  /*34180*/  LDL.LU.64 R14, [R1+0x1b18] ;  /* 0x001b1800010e7983 */ /* 0x001ee20000300a00 */
[----:B------:R0:W-:Y:S02]  /*34190*/  STL.64 [R1+0x1a98], R22 ;  /* 0x001a981601007387 */ /* 0x0001e40000100a00 */
[----:B------:R-:W5:Y:S02]  /*341a0*/  LDL.LU R20, [R1+0x250] ;  /* 0x0002500001147983 */ /* 0x000f640000300800 */
[----:B------:R-:W5:Y:S01]  /*341b0*/  LDL.LU R21, [R1+0x254] ;  /* 0x0002540001157983 */ /* 0x000f620000300800 */
[----:B0-----:R-:W2:Y:S01]  /*341c0*/  LDL.LU R22, [R1+0x258] ;  /* 0x0002580001167983 */ /* 0x001ea20000300800 */
[----:B------:R-:W2:Y:S01]  /*341d0*/  LDL.LU R23, [R1+0x25c] ;  /* 0x00025c0001177983 */ /* 0x000ea20000300800 */
[----:B---3--:R-:W-:Y:S01]  /*341e0*/  HMMA.16816.F32.BF16 R16, R16, R14, R24 ;  /* 0x0000000e1010723c */ /* 0x008fe20000041818 */
[----:B------:R-:W-:-:S02]  /*341f0*/  MOV R3, R14 ;  /* 0x0000000e00037202 */ /* 0x000fc40000000f00 */
[----:B------:R-:W-:Y:S01]  /*34200*/  MOV R0, R15 ;  /* 0x0000000f00007202 */ /* 0x000fe20000000f00 */
[----:B--2---:R-:W-:Y:S01]  /*34210*/  STL.64 [R1+0x1ab0], R22 ;  /* 0x001ab01601007387 */ /* 0x004fe20000100a00 */
[----:B-----5:R0:W-:Y:S03]  /*34220*/  STL.64 [R1+0x1aa8], R20 ;  /* 0x001aa81401007387 */ /* 0x0201e60000100a00 */
[----:B0-----:R-:W2:Y:S01]  /*34230*/  LDL.LU R20, [R1+0x260] ;  /* 0x0002600001147983 */ /* 0x001ea20000300800 */
[----:B------:R-:W2:Y:S02]  /*34240*/  LDL.LU R21, [R1+0x264] ;  /* 0x0002640001157983 */ /* 0x000ea40000300800 */
[----:B------:R-:W2:Y:S02]  /*34250*/  LDL.LU R22, [R1+0x268] ;  /* 0x0002680001167983 */ /* 0x000ea40000300800 */
[----:B------:R-:W2:Y:S01]  /*34260*/  LDL.LU R23, [R1+0x26c] ;  /* 0x00026c0001177983 */ /* 0x000ea20000300800 */
[----:B------:R-:W4:Y:S09]  /*34270*/  LDL.LU.64 R26, [R1+0x1b10] ;  /* 0x001b1000011a7983 */ /* 0x000f320000300a00 */
[----:B------:R-:W-:Y:S02]  /*34280*/  STL.64 [R1+0x560], R16 ;  /* 0x0005601001007387 */ /* 0x000fe40000100a00 */
[----:B------:R-:W-:Y:S02]  /*34290*/  STL.64 [R1+0x568], R18 ;  /* 0x0005681201007387 */ /* 0x000fe40000100a00 */
[----:B------:R-:W4:Y:S01]  /*342a0*/  LDL.LU.64 R14, [R1+0x1b08] ;  /* 0x001b0800010e7983 */ /* 0x000f220000300a00 */
[----:B------:R-:W4:Y:S02]  /*342b0*/  LDL.LU.64 R12, [R1+0x1b00] ;  /* 0x001b0000010c7983 */ /* 0x000f240000300a00 */
[C---:B----4-:R-:W-:Y:S02]  /*342c0*/  HMMA.16816.F32.BF16 R24, R12.reuse, R26, R4 ;  /* 0x0000001a0c18723c */ /* 0x050fe40000041804 */
[----:B------:R-:W3:Y:S01]  /*342d0*/  LDL.LU.64 R6, [R1+0x1af8] ;  /* 0x001af80001067983 */ /* 0x000ee20000300a00 */
[----:B------:R-:W3:Y:S11]  /*342e0*/  LDL.LU.64 R4, [R1+0x1af0] ;  /* 0x001af00001047983 */ /* 0x000ef60000300a00 */
[----:B------:R-:W-:Y:S09]  /*342f0*/  @!UPT UIADD3 URZ, URZ, URZ, URZ ;  /* 0x0000003f3f3ff290 */ /* 0x000ff2000fffe03f */
        /* <DEDUP_REMOVED lines=8> */
[----:B0-----:R-:W3:Y:S02]  /*34380*/  LDL.LU.64 R6, [R1+0x1ae0] ;  /* 0x001ae00001067983 */ /* 0x001ee40000300a00 */
[C---:B---3--:R-:W-:Y:S02]  /*34390*/  HMMA.16816.F32.BF16 R4, R12.reuse, R6, R8 ;  /* 0x000000060c04723c */ /* 0x048fe40000041808 */
[----:B------:R-:W3:Y:S01]  /*343a0*/  LDL.LU.64 R10, [R1+0x1ad8] ;  /* 0x001ad800010a7983 */ /* 0x000ee20000300a00 */
[----:B------:R-:W3:Y:S11]  /*343b0*/  LDL.LU.64 R8, [R1+0x1ad0] ;  /* 0x001ad00001087983 */ /* 0x000ef60000300a00 */
[----:B------:R-:W-:Y:S09]  /*343c0*/  @!UPT UIADD3 URZ, URZ, URZ, URZ ;  /* 0x0000003f3f3ff290 */ /* 0x000ff2000fffe03f */
[----:B------:R-:W-:Y:S01]  /*343d0*/  STL.64 [R1+0x530], R4 ;  /* 0x0005300401007387 */ /* 0x000fe20000100a00 */
[----:B------:R0:W-:Y:S03]  /*343e0*/  STL.64 [R1+0x538], R6 ;  /* 0x0005380601007387 */ /* 0x0001e60000100a00 */
[----:B0-----:R-:W3:Y:S01]  /*343f0*/  LDL.LU.64 R6, [R1+0x1ac8] ;  /* 0x001ac80001067983 */ /* 0x001ee20000300a00 */
[----:B------:R-:W4:Y:S01]  /*34400*/  LDL.LU.64 R4, [R1+0x1ac0] ;  /* 0x001ac00001047983 */ /* 0x000f220000300a00 */
[C---:B---3--:R-:W-:Y:S11]  /*34410*/  HMMA.16816.F32.BF16 R8, R12.reuse, R6, R8 ;  /* 0x000000060c08723c */ /* 0x048ff60000041808 */
[----:B------:R-:W-:Y:S11]  /*34420*/  @!UPT UIADD3 URZ, URZ, URZ, URZ ;  /* 0x0000003f3f3ff290 */ /* 0x000ff6000fffe03f */
[----:B------:R-:W-:Y:S01]  /*34430*/  @!UPT UIADD3 URZ, URZ, URZ, URZ ;  /* 0x0000003f3f3ff290 */ /* 0x000fe2000fffe03f */
[----:B------:R-:W-:Y:S01]  /*34440*/  STL.64 [R1+0x520], R8 ;  /* 0x0005200801007387 */ /* 0x000fe20000100a00 */
[----:B------:R0:W-:Y:S03]  /*34450*/  STL.64 [R1+0x528], R10 ;  /* 0x0005280a01007387 */ /* 0x0001e60000100a00 */
[----:B0-----:R-:W2:Y:S01]  /*34460*/  LDL.LU.64 R10, [R1+0x1ab8] ;  /* 0x001ab800010a7983 */ /* 0x001ea20000300a00 */
[----:B------:R0:W-:Y:S02]  /*34470*/  STL.64 [R1+0x1a50], R6 ;  /* 0x001a500601007387 */ /* 0x0001e40000100a00 */
[----:B----4-:R-:W-:Y:S01]  /*34480*/  STL.64 [R1+0x1a48], R4 ;  /* 0x001a480401007387 */ /* 0x010fe20000100a00 */
[----:B0-----:R-:W3:Y:S01]  /*34490*/  LDL.LU.64 R6, [R1+0x28] ;  /* 0x0000280001067983 */ /* 0x001ee20000300a00 */
[C---:B--2---:R-:W-:Y:S03]  /*344a0*/  HMMA.16816.F32.BF16 R8, R12.reuse, R10, R20 ;  /* 0x0000000a0c08723c */ /* 0x044fe60000041814 */
[----:B------:R-:W2:Y:S01]  /*344b0*/  LDL.LU.64 R22, [R1+0x1ab0] ;  /* 0x001ab00001167983 */ /* 0x000ea20000300a00 */
[----:B------:R-:W2:Y:S11]  /*344c0*/  LDL.LU.64 R20, [R1+0x1aa8] ;  /* 0x001aa80001147983 */ /* 0x000eb60000300a00 */
[----:B------:R-:W-:Y:S08]  /*344d0*/  @!UPT UIADD3 URZ, URZ, URZ, URZ ;  /* 0x0000003f3f3ff290 */ /* 0x000ff0000fffe03f */
[----:B------:R-:W-:Y:S01]  /*344e0*/  STL.64 [R1+0x580], R8 ;  /* 0x0005800801007387 */ /* 0x000fe20000100a00 */
        /* <DEDUP_REMOVED lines=15> */
[----:B------:R-:W2:Y:S01]  /*345e0*/  LDL.LU.64 R8, [R1+0x1a78] ;  /* 0x001a780001087983 */ /* 0x000ea20000300a00 */
[----:B------:R-:W-:Y:S01]  /*345f0*/  MOV R18, R3 ;  /* 0x0000000300127202 */ /* 0x000fe20000000f00 */
[----:B------:R-:W-:Y:S01]  /*34600*/  IMAD.MOV.U32 R19, RZ, RZ, R0 ;  /* 0x000000ffff137224 */ /* 0x000fe200078e0000 */
[----:B------:R0:W-:Y:S01]  /*34610*/  STL.64 [R1+0x1a10], R22 ;  /* 0x001a101601007387 */ /* 0x0001e20000100a00 */
[----:B------:R-:W3:Y:S02]  /*34620*/  LDL.LU R20, [R1+0x220] ;  /* 0x0002200001147983 */ /* 0x000ee40000300800 */
[----:B------:R-:W3:Y:S01]  /*34630*/  LDL.LU R21, [R1+0x224] ;  /* 0x0002240001157983 */ /* 0x000ee20000300800 */
[----:B0-----:R-:W3:Y:S01]  /*34640*/  LDL.LU R22, [R1+0x228] ;  /* 0x0002280001167983 */ /* 0x001ee20000300800 */
[----:B------:R-:W3:Y:S01]  /*34650*/  LDL.LU R23, [R1+0x22c] ;  /* 0x00022c0001177983 */ /* 0x000ee20000300800 */
[----:B--2---:R-:W-:Y:S02]  /*34660*/  HMMA.16816.F32.BF16 R12, R12, R18, R8 ;  /* 0x000000120c0c723c */ /* 0x004fe40000041808 */
[----:B------:R-:W3:Y:S01]  /*34670*/  LDL.LU.64 R10, [R1+0x1a70] ;  /* 0x001a7000010a7983 */ /* 0x000ee20000300a00 */
[----:B------:R-:W3:Y:S02]  /*34680*/  LDL.LU.64 R8, [R1+0x1a68] ;  /* 0x001a680001087983 */ /* 0x000ee40000300a00 */
[----:B------:R0:W-:Y:S02]  /*34690*/  STL.64 [R1+0x1a18], R18 ;  /* 0x001a181201007387 */ /* 0x0001e40000100a00 */
[----:B------:R-:W2:Y:S11]  /*346a0*/  LDL.LU R16, [R1+0x210] ;  /* 0x0002100001107983 */ /* 0x000eb60000300800 */
[----:B------:R-:W-:Y:S05]  /*346b0*/  @!UPT UIADD3 URZ, URZ, URZ, URZ ;  /* 0x0000003f3f3ff290 */ /* 0x000fea000fffe03f */
[----:B------:R-:W-:Y:S01]  /*346c0*/  STL.64 [R1+0x5f0], R12 ;  /* 0x0005f00c01007387 */ /* 0x000fe20000100a00 */
[----:B------:R3:W-:Y:S02]  /*346d0*/  STL.64 [R1+0x5f8], R14 ;  /* 0x0005f80e01007387 */ /* 0x0007e40000100a00 */
[----:B------:R-:W2:Y:S02]  /*346e0*/  LDL.LU R17, [R1+0x214] ;  /* 0x0002140001117983 */ /* 0x000ea40000300800 */
[----:B0-----:R-:W2:Y:S01]  /*346f0*/  LDL.LU R18, [R1+0x218] ;  /* 0x0002180001127983 */ /* 0x001ea20000300800 */
[----:B------:R-:W2:Y:S01]  /*34700*/  LDL.LU R19, [R1+0x21c] ;  /* 0x00021c0001137983 */ /* 0x000ea20000300800 */
[----:B---3--:R-:W-:Y:S07]  /*34710*/  HMMA.16816.F32.BF16 R12, R8, R6, R20 ;  /* 0x00000006080c723c */ /* 0x008fee0000041814 */
[----:B------:R-:W-:-:S02]  /*34720*/  MOV R21, R6 ;  /* 0x0000000600157202 */ /* 0x000fc40000000f00 */
[----:B------:R-:W-:Y:S11]  /*34730*/  MOV R20, R7 ;  /* 0x0000000700147202 */ /* 0x000ff60000000f00 */
[----:B------:R-:W-:Y:S03]  /*34740*/  @!UPT UIADD3 URZ, URZ, URZ, URZ ;  /* 0x0000003f3f3ff290 */ /* 0x000fe6000fffe03f */
[----:B------:R0:W-:Y:S01]  /*34750*/  STL.64 [R1+0x670], R12 ;  /* 0x0006700c01007387 */ /* 0x0001e20000100a00 */
[----:B------:R1:W-:Y:S02]  /*34760*/  STL.64 [R1+0x678], R14 ;  /* 0x0006780e01007387 */ /* 0x0003e40000100a00 */
[----:B------:R-:W3:Y:S01]  /*34770*/  LDL.LU.64 R6, [R1+0x8] ;  /* 0x0000080001067983 */ /* 0x000ee20000300a00 */
[----:B0-----:R-:W4:Y:S01]  /*34780*/  LDL.LU R12, [R1+0x1e0] ;  /* 0x0001e000010c7983 */ /* 0x001f220000300800 */
[----:B------:R-:W4:Y:S02]  /*34790*/  LDL.LU R13, [R1+0x1e4] ;  /* 0x0001e400010d7983 */ /* 0x000f240000300800 */
[----:B-1----:R-:W5:Y:S02]  /*347a0*/  LDL.LU R14, [R1+0x1e8] ;  /* 0x0001e800010e7983 */ /* 0x002f640000300800 */
[----:B------:R-:W5:Y:S01]  /*347b0*/  LDL.LU R15, [R1+0x1ec] ;  /* 0x0001ec00010f7983 */ /* 0x000f620000300800 */
[----:B--2---:R-:W-:Y:S01]  /*347c0*/  HMMA.16816.F32.BF16 R16, R8, R26, R16 ;  /* 0x0000001a0810723c */ /* 0x004fe20000041810 */
[----:B-----5:R-:W-:Y:S01]  /*347d0*/  STL.64 [R1+0x1a40], R14 ;  /* 0x001a400e01007387 */ /* 0x020fe20000100a00 */
[----:B----4-:R0:W-:Y:S03]  /*347e0*/  STL.64 [R1+0x1a38], R12 ;  /* 0x001a380c01007387 */ /* 0x0101e60000100a00 */
[----:B0-----:R-:W2:Y:S01]  /*347f0*/  LDL.LU R12, [R1+0x1f0] ;  /* 0x0001f000010c7983 */ /* 0x001ea20000300800 */
[----:B------:R-:W2:Y:S02]  /*34800*/  LDL.LU R13, [R1+0x1f4] ;  /* 0x0001f400010d7983 */ /* 0x000ea40000300800 */
[----:B------:R-:W4:Y:S02]  /*34810*/  LDL.LU R14, [R1+0x1f8] ;  /* 0x0001f800010e7983 */ /* 0x000f240000300800 */
[----:B------:R-:W4:Y:S01]  /*34820*/  LDL.LU R15, [R1+0x1fc] ;  /* 0x0001fc00010f7983 */ /* 0x000f220000300800 */
[----:B------:R-:W-:Y:S01]  /*34830*/  MOV R28, R26 ;  /* 0x0000001a001c7202 */ /* 0x000fe20000000f00 */
[----:B------:R-:W-:Y:S01]  /*34840*/  IMAD.MOV.U32 R29, RZ, RZ, R27 ;  /* 0x000000ffff1d7224 */ /* 0x000fe200078e001b */
[----:B----4-:R-:W-:Y:S01]  /*34850*/  STL.64 [R1+0x1a60], R14 ;  /* 0x001a600e01007387 */ /* 0x010fe20000100a00 */
[----:B--2---:R0:W-:Y:S03]  /*34860*/  STL.64 [R1+0x1a58], R12 ;  /* 0x001a580c01007387 */ /* 0x0041e60000100a00 */
[----:B0-----:R-:W2:Y:S01]  /*34870*/  LDL.LU R12, [R1+0x200] ;  /* 0x00020000010c7983 */ /* 0x001ea20000300800 */
[----:B------:R-:W2:Y:S02]  /*34880*/  LDL.LU R13, [R1+0x204] ;  /* 0x00020400010d7983 */ /* 0x000ea40000300800 */
[----:B------:R-:W2:Y:S02]  /*34890*/  LDL.LU R14, [R1+0x208] ;  /* 0x00020800010e7983 */ /* 0x000ea40000300800 */
[----:B------:R-:W2:Y:S01]  /*348a0*/  LDL.LU R15, [R1+0x20c] ;  /* 0x00020c00010f7983 */ /* 0x000ea20000300800 */
[----:B------:R0:W-:Y:S01]  /*348b0*/  STL.64 [R1+0x660], R16 ;  /* 0x0006601001007387 */ /* 0x0001e20000100a00 */
[----:B------:R1:W-:Y:S02]  /*348c0*/  STL.64 [R1+0x668], R18 ;  /* 0x0006681201007387 */ /* 0x0003e40000100a00 */
[----:B------:R-:W4:Y:S02]  /*348d0*/  LDL.LU R24, [R1+0x130] ;  /* 0x0001300001187983 */ /* 0x000f240000300800 */
[----:B------:R-:W4:Y:S01]  /*348e0*/  LDL.LU R25, [R1+0x134] ;  /* 0x0001340001197983 */ /* 0x000f220000300800 */
[----:B------:R-:W5:Y:S01]  /*348f0*/  LDL.LU R26, [R1+0x138] ;  /* 0x00013800011a7983 */ /* 0x000f620000300800 */
[----:B------:R-:W5:Y:S03]  /*34900*/  LDL.LU R27, [R1+0x13c] ;  /* 0x00013c00011b7983 */ /* 0x000f660000300800 */
[----:B0-----:R-:W4:Y:S01]  /*34910*/  LDL.LU R16, [R1+0x1d0] ;  /* 0x0001d00001107983 */ /* 0x001f220000300800 */
[----:B------:R-:W4:Y:S02]  /*34920*/  LDL.LU R17, [R1+0x1d4] ;  /* 0x0001d40001117983 */ /* 0x000f240000300800 */
[----:B-1----:R-:W4:Y:S02]  /*34930*/  LDL.LU R18, [R1+0x1d8] ;  /* 0x0001d80001127983 */ /* 0x002f240000300800 */
[----:B------:R-:W4:Y:S01]  /*34940*/  LDL.LU R19, [R1+0x1dc] ;  /* 0x0001dc0001137983 */ /* 0x000f220000300800 */
[----:B---3--:R-:W-:-:S02]  /*34950*/  MOV R3, R6 ;  /* 0x0000000600037202 */ /* 0x008fc40000000f00 */
[----:B------:R-:W-:Y:S01]  /*34960*/  MOV R0, R7 ;  /* 0x0000000700007202 */ /* 0x000fe20000000f00 */
[C---:B--2---:R-:W-:Y:S01]  /*34970*/  HMMA.16816.F32.BF16 R12, R8.reuse, R6, R12 ;  /* 0x00000006080c723c */ /* 0x044fe2000004180c */
[----:B----4-:R0:W-:Y:S01]  /*34980*/  STL.64 [R1+0x1a28], R18 ;  /* 0x001a281201007387 */ /* 0x0101e20000100a00 */
[----:B------:R-:W-:Y:S03]  /*34990*/  STL.64 [R1+0x1a20], R16 ;  /* 0x001a201001007387 */ /* 0x000fe60000100a00 */
[----:B0-----:R-:W2:Y:S01]  /*349a0*/  LDL.LU.64 R18, [R1+0x48] ;  /* 0x0000480001127983 */ /* 0x001ea20000300a00 */
[----:B------:R-:W3:Y:S02]  /*349b0*/  LDL.LU.64 R22, [R1+0x38] ;  /* 0x0000380001167983 */ /* 0x000ee40000300a00 */
[----:B-----5:R-:W-:Y:S02]  /*349c0*/  STL.64 [R1+0x1a08], R26 ;  /* 0x001a081a01007387 */ /* 0x020fe40000100a00 */
[----:B------:R0:W-:Y:S02]  /*349d0*/  STL.64 [R1+0x1a00], R24 ;  /* 0x001a001801007387 */ /* 0x0001e40000100a00 */
[----:B0-----:R-:W4:Y:S01]  /*349e0*/  LDL.LU R24, [R1+0x1c0] ;  /* 0x0001c00001187983 */ /* 0x001f220000300800 */
[----:B------:R-:W4:Y:S02]  /*349f0*/  LDL.LU R25, [R1+0x1c4] ;  /* 0x0001c40001197983 */ /* 0x000f240000300800 */
[----:B------:R-:W4:Y:S02]  /*34a00*/  LDL.LU R26, [R1+0x1c8] ;  /* 0x0001c800011a7983 */ /* 0x000f240000300800 */
[----:B------:R-:W4:Y:S06]  /*34a10*/  LDL.LU R27, [R1+0x1cc] ;  /* 0x0001cc00011b7983 */ /* 0x000f2c0000300800 */
[----:B------:R-:W-:Y:S01]  /*34a20*/  STL.64 [R1+0x650], R12 ;  /* 0x0006500c01007387 */ /* 0x000fe20000100a00 */
[----:B------:R0:W-:Y:S03]  /*34a30*/  STL.64 [R1+0x658], R14 ;  /* 0x0006580e01007387 */ /* 0x0001e60000100a00 */
[----:B0-----:R-:W5:Y:S01]  /*34a40*/  LDL.LU.64 R14, [R1+0x1a60] ;  /* 0x001a6000010e7983 */ /* 0x001f620000300a00 */
[----:B------:R-:W5:Y:S02]  /*34a50*/  LDL.LU.64 R12, [R1+0x1a58] ;  /* 0x001a5800010c7983 */ /* 0x000f640000300a00 */
[----:B------:R-:W5:Y:S02]  /*34a60*/  LDL.LU.64 R6, [R1+0x1a50] ;  /* 0x001a500001067983 */ /* 0x000f640000300a00 */
[----:B------:R-:W2:Y:S01]  /*34a70*/  LDL.LU.64 R4, [R1+0x1a48] ;  /* 0x001a480001047983 */ /* 0x000ea20000300a00 */
[C---:B-----5:R-:W-:Y:S11]  /*34a80*/  HMMA.16816.F32.BF16 R12, R8.reuse, R6, R12 ;  /* 0x00000006080c723c */ /* 0x060ff6000004180c */
[----:B------:R-:W-:Y:S11]  /*34a90*/  @!UPT UIADD3 URZ, URZ, URZ, URZ ;  /* 0x0000003f3f3ff290 */ /* 0x000ff6000fffe03f */
[----:B------:R-:W-:Y:S01]  /*34aa0*/  @!UPT UIADD3 URZ, URZ, URZ, URZ ;  /* 0x0000003f3f3ff290 */ /* 0x000fe2000fffe03f */
[----:B------:R-:W-:Y:S01]  /*34ab0*/  STL.64 [R1+0x640], R12 ;  /* 0x0006400c01007387 */ /* 0x000fe20000100a00 */
[----:B------:R0:W-:Y:S03]  /*34ac0*/  STL.64 [R1+0x648], R14 ;  /* 0x0006480e01007387 */ /* 0x0001e60000100a00 */
[----:B0-----:R-:W5:Y:S01]  /*34ad0*/  LDL.LU.64 R14, [R1+0x1a40] ;  /* 0x001a4000010e7983 */ /* 0x001f620000300a00 */
[----:B------:R-:W5:Y:S02]  /*34ae0*/  LDL.LU.64 R12, [R1+0x1a38] ;  /* 0x001a3800010c7983 */ /* 0x000f640000300a00 */
[----:B------:R0:W-:Y:S02]  /*34af0*/  STL.64 [R1+0x19c8], R6 ;  /* 0x0019c80601007387 */ /* 0x0001e40000100a00 */
[----:B--2---:R-:W-:Y:S01]  /*34b00*/  STL.64 [R1+0x19c0], R4 ;  /* 0x0019c00401007387 */ /* 0x004fe20000100a00 */
[----:B0-----:R-:W-:Y:S01]  /*34b10*/  MOV R6, R28 ;  /* 0x0000001c00067202 */ /* 0x001fe20000000f00 */
[----:B------:R-:W-:Y:S01]  /*34b20*/  IMAD.MOV.U32 R7, RZ, RZ, R29 ;  /* 0x000000ffff077224 */ /* 0x000fe200078e001d */
[----:B------:R-:W2:Y:S01]  /*34b30*/  LDL.LU R28, [R1+0x1a34] ;  /* 0x001a3400011c7983 */ /* 0x000ea20000300800 */
[----:B------:R-:W2:Y:S03]  /*34b40*/  LDL.LU R29, [R1+0x1a30] ;  /* 0x001a3000011d7983 */ /* 0x000ea60000300800 */
[----:B------:R-:W-:Y:S01]  /*34b50*/  STL.64 [R1+0x19d8], R6 ;  /* 0x0019d80601007387 */ /* 0x000fe20000100a00 */
[C---:B-----5:R-:W-:Y:S11]  /*34b60*/  HMMA.16816.F32.BF16 R12, R8.reuse, R18, R12 ;  /* 0x00000012080c723c */ /* 0x060ff6000004180c */
[----:B------:R-:W-:Y:S11]  /*34b70*/  @!UPT UIADD3 URZ, URZ, URZ, URZ ;  /* 0x0000003f3f3ff290 */ /* 0x000ff6000fffe03f */
[----:B------:R-:W-:Y:S01]  /*34b80*/  @!UPT UIADD3 URZ, URZ, URZ, URZ ;  /* 0x0000003f3f3ff290 */ /* 0x000fe2000fffe03f */
[----:B------:R0:W-:Y:S01]  /*34b90*/  STL.64 [R1+0x630], R12 ;  /* 0x0006300c01007387 */ /* 0x0001e20000100a00 */
[----:B------:R-:W-:Y:S01]  /*34ba0*/  STL.64 [R1+0x638], R14 ;  /* 0x0006380e01007387 */ /* 0x000fe20000100a00 */
[----:B0-----:R-:W-:Y:S01]  /*34bb0*/  MOV R13, R18 ;  /* 0x00000012000d7202 */ /* 0x001fe20000000f00 */
[----:B------:R-:W-:Y:S02]  /*34bc0*/  IMAD.MOV.U32 R12, RZ, RZ, R19 ;  /* 0x000000ffff0c7224 */ /* 0x000fe400078e0013 */
[----:B------:R-:W3:Y:S01]  /*34bd0*/  LDL.LU.64 R18, [R1+0x1a28] ;  /* 0x001a280001127983 */ /* 0x000ee20000300a00 */
[----:B------:R-:W3:Y:S02]  /*34be0*/  LDL.LU.64 R16, [R1+0x1a20] ;  /* 0x001a200001107983 */ /* 0x000ee40000300a00 */
[----:B------:R0:W-:Y:S02]  /*34bf0*/  STL.64 [R1+0x19d0], R12 ;  /* 0x0019d00c01007387 */ /* 0x0001e40000100a00 */
[----:B0-----:R-:W5:Y:S01]  /*34c00*/  LDL.LU R12, [R1+0xe0] ;  /* 0x0000e000010c7983 */ /* 0x001f620000300800 */
[----:B------:R-:W5:Y:S02]  /*34c10*/  LDL.LU R13, [R1+0xe4] ;  /* 0x0000e400010d7983 */ /* 0x000f640000300800 */
[----:B------:R-:W2:Y:S02]  /*34c20*/  LDL.LU R14, [R1+0xe8] ;  /* 0x0000e800010e7983 */ /* 0x000ea40000300800 */
[----:B------:R-:W2:Y:S01]  /*34c30*/  LDL.LU R15, [R1+0xec] ;  /* 0x0000ec00010f7983 */ /* 0x000ea20000300800 */
[C---:B---3--:R-:W-:Y:S01]  /*34c40*/  HMMA.16816.F32.BF16 R16, R8.reuse, R22, R16 ;  /* 0x000000160810723c */ /* 0x048fe20000041810 */
[----:B--2---:R-:W-:Y:S01]  /*34c50*/  STL.64 [R1+0x19e8], R14 ;  /* 0x0019e80e01007387 */ /* 0x004fe20000100a00 */
[----:B-----5:R0:W-:Y:S03]  /*34c60*/  STL.64 [R1+0x19e0], R12 ;  /* 0x0019e00c01007387 */ /* 0x0201e60000100a00 */
[----:B0-----:R-:W2:Y:S01]  /*34c70*/  LDL.LU R12, [R1+0x100] ;  /* 0x00010000010c7983 */ /* 0x001ea20000300800 */
[----:B------:R-:W2:Y:S02]  /*34c80*/  LDL.LU R13, [R1+0x104] ;  /* 0x00010400010d7983 */ /* 0x000ea40000300800 */
[----:B------:R-:W2:Y:S02]  /*34c90*/  LDL.LU R14, [R1+0x108] ;  /* 0x00010800010e7983 */ /* 0x000ea40000300800 */
[----:B------:R-:W2:Y:S11]  /*34ca0*/  LDL.LU R15, [R1+0x10c] ;  /* 0x00010c00010f7983 */ /* 0x000eb60000300800 */
[----:B------:R-:W-:Y:S02]  /*34cb0*/  @!UPT UIADD3 URZ, URZ, URZ, URZ ;  /* 0x0000003f3f3ff290 */ /* 0x000fe4000fffe03f */
[----:B------:R0:W-:Y:S01]  /*34cc0*/  STL.64 [R1+0x620], R16 ;  /* 0x0006201001007387 */ /* 0x0001e20000100a00 */
[----:B------:R1:W-:Y:S01]  /*34cd0*/  STL.64 [R1+0x628], R18 ;  /* 0x0006281201007387 */ /* 0x0003e20000100a00 */
[----:B0-----:R-:W-:Y:S02]  /*34ce0*/  MOV R17, R22 ;  /* 0x0000001600117202 */ /* 0x001fe40000000f00 */
[----:B-1----:R-:W3:Y:S01]  /*34cf0*/  LDL.LU.64 R18, [R1+0x1a18] ;  /* 0x001a180001127983 */ /* 0x002ee20000300a00 */
[----:B------:R-:W-:Y:S02]  /*34d00*/  MOV R16, R23 ;  /* 0x0000001700107202 */ /* 0x000fe40000000f00 */
[----:B------:R-:W4:Y:S02]  /*34d10*/  LDL.LU.64 R22, [R1+0x1a10] ;  /* 0x001a100001167983 */ /* 0x000f240000300a00 */
[C---:B----4-:R-:W-:Y:S11]  /*34d20*/  HMMA.16816.F32.BF16 R24, R8.reuse, R22, R24 ;  /* 0x000000160818723c */ /* 0x050ff60000041818 */
[----:B------:R-:W-:Y:S11]  /*34d30*/  @!UPT UIADD3 URZ, URZ, URZ, URZ ;  /* 0x0000003f3f3ff290 */ /* 0x000ff6000fffe03f */
[----:B------:R-:W-:Y:S01]  /*34d40*/  @!UPT UIADD3 URZ, URZ, URZ, URZ ;  /* 0x0000003f3f3ff290 */ /* 0x000fe2000fffe03f */
[----:B------:R-:W-:Y:S01]  /*34d50*/  STL.64 [R1+0x610], R24 ;  /* 0x0006101801007387 */ /* 0x000fe20000100a00 */
[----:B------:R0:W-:Y:S03]  /*34d60*/  STL.64 [R1+0x618], R26 ;  /* 0x0006181a01007387 */ /* 0x0001e60000100a00 */
[----:B0-----:R-:W3:Y:S01]  /*34d70*/  LDL.LU.64 R26, [R1+0x1a08] ;  /* 0x001a0800011a7983 */ /* 0x001ee20000300a00 */
[----:B------:R-:W3:Y:S02]  /*34d80*/  LDL.LU.64 R24, [R1+0x1a00] ;  /* 0x001a000001187983 */ /* 0x000ee40000300a00 */
[----:B------:R-:W-:Y:S01]  /*34d90*/  STL.64 [R1+0x1990], R22 ;  /* 0x0019901601007387 */ /* 0x000fe20000100a00 */
[----:B------:R-:W-:Y:S02]  /*34da0*/  MOV R6, R21 ;  /* 0x0000001500067202 */ /* 0x000fe40000000f00 */
[----:B------:R-:W-:Y:S01]  /*34db0*/  MOV R7, R20 ;  /* 0x0000001400077202 */ /* 0x000fe20000000f00 */
[----:B---3--:R-:W-:Y:S01]  /*34dc0*/  HMMA.16816.F32.BF16 R8, R8, R18, R24 ;  /* 0x000000120808723c */ /* 0x008fe20000041818 */
[----:B------:R-:W2:Y:S01]  /*34dd0*/  LDL.LU.64 R26, [R1+0x19f8] ;  /* 0x0019f800011a7983 */ /* 0x000ea20000300a00 */
[----:B------:R-:W2:Y:S11]  /*34de0*/  LDL.LU.64 R24, [R1+0x19f0] ;  /* 0x0019f00001187983 */ /* 0x000eb60000300a00 */
[----:B------:R-:W-:Y:S10]  /*34df0*/  @!UPT UIADD3 URZ, URZ, URZ, URZ ;  /* 0x0000003f3f3ff290 */ /* 0x000ff4000fffe03f */
[----:B------:R0:W-:Y:S01]  /*34e00*/  STL.64 [R1+0x5e0], R8 ;  /* 0x0005e00801007387 */ /* 0x0001e20000100a00 */
[----:B------:R-:W-:Y:S03]  /*34e10*/  STL.64 [R1+0x5e8], R10 ;  /* 0x0005e80a01007387 */ /* 0x000fe60000100a00 */
[----:B0-----:R-:W3:Y:S01]  /*34e20*/  LDL.LU R8, [R1+0x60] ;  /* 0x0000600001087983 */ /* 0x001ee20000300800 */
[----:B------:R-:W-:Y:S01]  /*34e30*/  STL.64 [R1+0x1998], R18 ;  /* 0x0019981201007387 */ /* 0x000fe20000100a00 */
[----:B------:R-:W-:Y:S01]  /*34e40*/  MOV R9, R29 ;  /* 0x0000001d00097202 */ /* 0x000fe20000000f00 */
[C---:B--2---:R-:W-:Y:S01]  /*34e50*/  HMMA.16816.F32.BF16 R4, R24.reuse, R6, R12 ;  /* 0x000000061804723c */ /* 0x044fe2000004180c */
[----:B------:R-:W2:Y:S01]  /*34e60*/  LDL.LU.64 R14, [R1+0x19e8] ;  /* 0x0019e800010e7983 */ /* 0x000ea20000300a00 */
[----:B------:R-:W2:Y:S11]  /*34e70*/  LDL.LU.64 R12, [R1+0x19e0] ;  /* 0x0019e000010c7983 */ /* 0x000eb60000300a00 */
[----:B------:R-:W-:Y:S10]  /*34e80*/  @!UPT UIADD3 URZ, URZ, URZ, URZ ;  /* 0x0000003f3f3ff290 */ /* 0x000ff4000fffe03f */
[----:B------:R-:W-:Y:S01]  /*34e90*/  STL.64 [R1+0x5c0], R4 ;  /* 0x0005c00401007387 */ /* 0x000fe20000100a00 */
[----:B------:R0:W-:Y:S02]  /*34ea0*/  STL [R1+0x5c8], R6 ;  /* 0x0005c80601007387 */ /* 0x0001e40000100800 */
[----:B------:R-:W-:Y:S02]  /*34eb0*/  IMAD.MOV.U32 R29, RZ, RZ, R7 ;  /* 0x000000ffff1d7224 */ /* 0x000fe400078e0007 */
[----:B0-----:R-:W2:Y:S03]  /*34ec0*/  LDL.LU.64 R6, [R1+0x19d8] ;  /* 0x0019d80001067983 */ /* 0x001ea60000300a00 */
[----:B------:R-:W-:Y:S01]  /*34ed0*/  STL [R1+0x1690], R29 ;  /* 0x0016901d01007387 */ /* 0x000fe20000100800 */
[----:B--2---:R-:W-:Y:S01]  /*34ee0*/  HMMA.16816.F32.BF16 R4, R24, R6, R12 ;  /* 0x000000061804723c */ /* 0x004fe2000004180c */
[----:B------:R-:W2:Y:S01]  /*34ef0*/  LDL.LU.64 R12, [R1+0x19d0] ;  /* 0x0019d000010c7983 */ /* 0x000ea20000300a00 */
[----:B------:R-:W-:Y:S01]  /*34f00*/  MOV R22, R3 ;  /* 0x0000000300167202 */ /* 0x000fe20000000f00 */
[----:B------:R-:W-:Y:S01]  /*34f10*/  IMAD.MOV.U32 R23, RZ, RZ, R0 ;  /* 0x000000ffff177224 */ /* 0x000fe200078e0000 */
[----:B------:R-:W-:-:S02]  /*34f20*/  MOV R10, R28 ;  /* 0x0000001c000a7202 */ /* 0x000fc40000000f00 */
[----:B------:R-:W-:Y:S11]  /*34f30*/  MOV R11, R2 ;  /* 0x00000002000b7202 */ /* 0x000ff60000000f00 */
[----:B------:R-:W-:Y:S06]  /*34f40*/  @!UPT UIADD3 URZ, URZ, URZ, URZ ;  /* 0x0000003f3f3ff290 */ /* 0x000fec000fffe03f */
[----:B------:R-:W-:Y:S01]  /*34f50*/  STL.64 [R1+0x570], R4 ;  /* 0x0005700401007387 */ /* 0x000fe20000100a00 */
[----:B------:R0:W-:Y:S03]  /*34f60*/  STL.64 [R1+0x578], R6 ;  /* 0x0005780601007387 */ /* 0x0001e60000100a00 */
[----:B0-----:R-:W4:Y:S01]  /*34f70*/  LDL.LU.64 R6, [R1+0x19c8] ;  /* 0x0019c80001067983 */ /* 0x001f220000300a00 */
[----:B------:R-:W5:Y:S01]  /*34f80*/  LDL.LU.64 R4, [R1+0x19c0] ;  /* 0x0019c00001047983 */ /* 0x000f620000300a00 */
[----:B---3--:R-:W-:Y:S01]  /*34f90*/  HMMA.16816.F32.BF16 R8, R24, R22, R8 ;  /* 0x000000161808723c */ /* 0x008fe20000041808 */
[----:B--2---:R-:W-:Y:S02]  /*34fa0*/  MOV R18, R13 ;  /* 0x0000000d00127202 */ /* 0x004fe40000000f00 */
[----:B------:R-:W-:-:S05]  /*34fb0*/  MOV R19, R12 ;  /* 0x0000000c00137202 */ /* 0x000fca0000000f00 */
[----:B------:R-:W-:Y:S01]  /*34fc0*/  STL.64 [R1+0x19b0], R18 ;  /* 0x0019b01201007387 */ /* 0x000fe20000100a00 */
[----:B------:R0:W-:Y:S03]  /*34fd0*/  STL.64 [R1+0x19b8], R16 ;  /* 0x0019b81001007387 */ /* 0x0001e60000100a00 */
[----:B0-----:R-:W4:Y:S01]  /*34fe0*/  LDL.LU R16, [R1+0x50] ;  /* 0x0000500001107983 */ /* 0x001f220000300800 */
[----:B------:R-:W4:Y:S02]  /*34ff0*/  LDL.LU R17, [R1+0x54] ;  /* 0x0000540001117983 */ /* 0x000f240000300800 */
[----:B------:R-:W4:Y:S02]  /*35000*/  LDL.LU R18, [R1+0x58] ;  /* 0x0000580001127983 */ /* 0x000f240000300800 */
[----:B------:R-:W4:Y:S01]  /*35010*/  LDL.LU R19, [R1+0x5c] ;  /* 0x00005c0001137983 */ /* 0x000f220000300800 */
[----:B------:R-:W2:Y:S01]  /*35020*/  LDL.LU R20, [R1+0xa0] ;  /* 0x0000a00001147983 */ /* 0x000ea20000300800 */
[----:B------:R-:W2:Y:S02]  /*35030*/  LDL.LU R21, [R1+0xa4] ;  /* 0x0000a40001157983 */ /* 0x000ea40000300800 */
[----:B------:R-:W3:Y:S02]  /*35040*/  LDL.LU R22, [R1+0xa8] ;  /* 0x0000a80001167983 */ /* 0x000ee40000300800 */
[----:B------:R-:W3:Y:S02]  /*35050*/  LDL.LU R23, [R1+0xac] ;  /* 0x0000ac0001177983 */ /* 0x000ee40000300800 */
[----:B------:R-:W-:-:S02]  /*35060*/  IMAD.MOV.U32 R0, RZ, RZ, R11 ;  /* 0x000000ffff007224 */ /* 0x000fc400078e000b */
[----:B------:R-:W0:Y:S01]  /*35070*/  S2R R11, SR_TID.X ;  /* 0x00000000000b7919 */ /* 0x000e220000002100 */
[----:B-----5:R-:W-:-:S03]  /*35080*/  MOV R13, R4 ;  /* 0x00000004000d7202 */ /* 0x020fc60000000f00 */
[----:B------:R-:W1:Y:S01]  /*35090*/  S2R R4, SR_TID.X ;  /* 0x0000000000047919 */ /* 0x000e620000002100 */
[----:B------:R-:W-:Y:S02]  /*350a0*/  MOV R2, R10 ;  /* 0x0000000a00027202 */ /* 0x000fe40000000f00 */
[----:B------:R-:W-:Y:S02]  /*350b0*/  MOV R3, R9 ;  /* 0x0000000900037202 */ /* 0x000fe40000000f00 */
[----:B------:R-:W-:Y:S01]  /*350c0*/  MOV R28, R8 ;  /* 0x00000008001c7202 */ /* 0x000fe20000000f00 */
[----:B------:R-:W-:Y:S01]  /*350d0*/  IMAD.MOV.U32 R15, RZ, RZ, R5 ;  /* 0x000000ffff0f7224 */ /* 0x000fe200078e0005 */
[----:B0-----:R-:W-:Y:S02]  /*350e0*/  SHF.L.U32 R11, R11, 0x7, RZ ;  /* 0x000000070b0b7819 */ /* 0x001fe400000006ff */
[----:B-1----:R-:W-:-:S05]  /*350f0*/  LOP3.LUT R5, R4, 0x7, RZ, 0xc0, !PT ;  /* 0x0000000704057812 */ /* 0x002fca00078ec0ff */
[C---:B------:R-:W-:Y:S01]  /*35100*/  IMAD.SHL.U32 R9, R5.reuse, 0x10, RZ ;  /* 0x0000001005097824 */ /* 0x040fe200078e00ff */
        /* <DEDUP_REMOVED lines=8> */
[----:B------:R-:W-:Y:S02]  /*35190*/  STL [R1+0x16dc], R0 ;  /* 0x0016dc0001007387 */ /* 0x000fe40000100800 */
[----:B------:R-:W-:Y:S01]  /*351a0*/  STL [R1+0x16d8], R2 ;  /* 0x0016d80201007387 */ /* 0x000fe20000100800 */
[----:B------:R-:W-:Y:S01]  /*351b0*/  STL [R1+0x16c4], R3 ;  /* 0x0016c40301007387 */ /* 0x000fe20000100800 */
[----:B------:R0:W-:Y:S02]  /*351c0*/  STL [R1+0x16c0], R28 ;  /* 0x0016c01c01007387 */ /* 0x0001e40000100800 */
[----:B0-----:R-:W-:-:S04]  /*351d0*/  SHF.L.U32 R28, R5, 0x4, RZ ;  /* 0x00000004051c7819 */ /* 0x001fc800000006ff */
[----:B------:R-:W-:Y:S01]  /*351e0*/  LOP3.LUT R28, R28, 0x780, R11, 0xf8, !PT ;  /* 0x000007801c1c7812 */ /* 0x000fe200078ef80b */
[----:B------:R-:W-:-:S03]  /*351f0*/  SHF.L.U32 R11, R4, 0x1, RZ ;  /* 0x00000001040b7819 */ /* 0x000fc600000006ff */
[----:B------:R-:W-:Y:S01]  /*35200*/  LOP3.LUT R28, R28, 0x10, R4, 0x78, !PT ;  /* 0x000000101c1c7812 */ /* 0x000fe200078e7804 */
[----:B------:R-:W-:-:S04]  /*35210*/  LOP3.LUT R4, R4, 0x60, RZ, 0xc0, !PT ;  /* 0x0000006004047812 */ /* 0x000fc800078ec0ff */
[----:B------:R-:W-:Y:S02]  /*35220*/  LEA R8, R5, R4, 0x2 ;  /* 0x0000000405087211 */ /* 0x000fe400078e10ff */
[----:B----4-:R-:W-:Y:S01]  /*35230*/  HMMA.16816.F32.BF16 R4, R24, R6, R16 ;  /* 0x000000061804723c */ /* 0x010fe20000041810 */
[----:B------:R-:W4:Y:S01]  /*35240*/  LDL.LU.64 R16, [R1+0x19b8] ;  /* 0x0019b80001107983 */ /* 0x000f220000300a00 */
[----:B------:R-:W-:Y:S11]  /*35250*/  LOP3.LUT R28, R28, 0x40, RZ, 0x3c, !PT ;  /* 0x000000401c1c7812 */ /* 0x000ff600078e3cff */
[----:B------:R-:W-:Y:S10]  /*35260*/  @!UPT UIADD3 URZ, URZ, URZ, URZ ;  /* 0x0000003f3f3ff290 */ /* 0x000ff4000fffe03f */
[----:B------:R-:W-:Y:S01]  /*35270*/  STL.64 [R1+0x500], R4 ;  /* 0x0005000401007387 */ /* 0x000fe20000100a00 */
[----:B------:R-:W-:Y:S01]  /*35280*/  STL [R1+0x508], R6 ;  /* 0x0005080601007387 */ /* 0x000fe20000100800 */
[----:B------:R-:W-:Y:S02]  /*35290*/  MOV R29, R7 ;  /* 0x00000007001d7202 */ /* 0x000fe40000000f00 */
[----:B------:R-:W0:Y:S01]  /*352a0*/  LDSM.16.M88.4 R4, [R28+0x18000] ;  /* 0x018000001c04783b */ /* 0x000e220000000200 */
[----:B------:R-:W-:-:S04]  /*352b0*/  LOP3.LUT R9, R9, 0x30, R11, 0x78, !PT ;  /* 0x0000003009097812 */ /* 0x000fc800078e780b */
[----:B------:R-:W-:Y:S01]  /*352c0*/  LEA R8, R8, R9, 0x5 ;  /* 0x0000000908087211 */ /* 0x000fe200078e28ff */
[----:B------:R-:W-:Y:S03]  /*352d0*/  STL [R1+0x16e0], R29 ;  /* 0x0016e01d01007387 */ /* 0x000fe60000100800 */
[----:B------:R-:W-:Y:S01]  /*352e0*/  LOP3.LUT R8, R8, 0x40, RZ, 0x3c, !PT ;  /* 0x0000004008087812 */ /* 0x000fe200078e3cff */
[----:B0-----:R4:W-:Y:S01]  /*352f0*/  STL.64 [R1+0x1988], R6 ;  /* 0x0019880601007387 */ /* 0x0019e20000100a00 */
[----:B------:R-:W-:Y:S02]  /*35300*/  STL.64 [R1+0x1980], R4 ;  /* 0x0019800401007387 */ /* 0x000fe40000100a00 */
[----:B----4-:R-:W-:Y:S01]  /*35310*/  IMAD.MOV.U32 R6, RZ, RZ, R17 ;  /* 0x000000ffff067224 */ /* 0x010fe200078e0011 */
[----:B------:R-:W-:Y:S02]  /*35320*/  MOV R7, R16 ;  /* 0x0000001000077202 */ /* 0x000fe40000000f00 */
[----:B------:R-:W0:Y:S04]  /*35330*/  LDSM.16.M88.4 R16, [R8+0x10000] ;  /* 0x010000000810783b */ /* 0x000e280000000200 */
[----:B0-----:R-:W-:Y:S01]  /*35340*/  STL.64 [R1+0x60], R16 ;  /* 0x0000601001007387 */ /* 0x001fe20000100a00 */
[----:B------:R0:W-:Y:S03]  /*35350*/  STL.64 [R1+0x68], R18 ;  /* 0x0000681201007387 */ /* 0x0001e60000100a00 */
[----:B0-----:R-:W2:Y:S01]  /*35360*/  LDL.LU.64 R18, [R1+0x19b0] ;  /* 0x0019b00001127983 */ /* 0x001ea20000300a00 */
[----:B------:R-:W-:-:S02]  /*35370*/  MOV R2, R16 ;  /* 0x0000001000027202 */ /* 0x000fc40000000f00 */
[----:B------:R-:W-:Y:S02]  /*35380*/  MOV R0, R17 ;  /* 0x0000001100007202 */ /* 0x000fe40000000f00 */
[C---:B--2---:R-:W-:Y:S01]  /*35390*/  HMMA.16816.F32.BF16 R16, R24.reuse, R18, R20 ;  /* 0x000000121810723c */ /* 0x044fe20000041814 */
[----:B------:R-:W2:Y:S01]  /*353a0*/  LDL.LU.64 R22, [R1+0x19a8] ;  /* 0x0019a80001167983 */ /* 0x000ea20000300a00 */
[----:B------:R-:W2:Y:S11]  /*353b0*/  LDL.LU.64 R20, [R1+0x19a0] ;  /* 0x0019a00001147983 */ /* 0x000eb60000300a00 */
[----:B------:R-:W-:Y:S10]  /*353c0*/  @!UPT UIADD3 URZ, URZ, URZ, URZ ;  /* 0x0000003f3f3ff290 */ /* 0x000ff4000fffe03f */
[----:B------:R-:W-:Y:S01]  /*353d0*/  STL.64 [R1+0x4f0], R16 ;  /* 0x0004f01001007387 */ /* 0x000fe20000100a00 */
[----:B------:R-:W-:Y:S02]  /*353e0*/  STL.64 [R1+0x4f8], R18 ;  /* 0x0004f81201007387 */ /* 0x000fe40000100a00 */
[----:B------:R-:W0:Y:S02]  /*353f0*/  LDSM.16.M88.4 R16, [R8+0x11000] ;  /* 0x011000000810783b */ /* 0x000e240000000200 */
[----:B0-----:R-:W-:Y:S02]  /*35400*/  STL.64 [R1+0x50], R16 ;  /* 0x0000501001007387 */ /* 0x001fe40000100a00 */
[----:B------:R0:W-:Y:S02]  /*35410*/  STL.64 [R1+0x58], R18 ;  /* 0x0000581201007387 */ /* 0x0001e40000100a00 */
[----:B0-----:R-:W4:Y:S01]  /*35420*/  LDL.LU.64 R18, [R1+0x1998] ;  /* 0x0019980001127983 */ /* 0x001f220000300a00 */
[C---:B--2---:R-:W-:Y:S03]  /*35430*/  HMMA.16816.F32.BF16 R4, R24.reuse, R6, R20 ;  /* 0x000000061804723c */ /* 0x044fe60000041814 */
[----:B------:R-:W3:Y:S11]  /*35440*/  LDL.LU.64 R22, [R1+0x1990] ;  /* 0x0019900001167983 */ /* 0x000ef60000300a00 */
[----:B------:R-:W-:Y:S09]  /*35450*/  @!UPT UIADD3 URZ, URZ, URZ, URZ ;  /* 0x0000003f3f3ff290 */ /* 0x000ff2000fffe03f */
[----:B------:R-:W-:Y:S01]  /*35460*/  STL.64 [R1+0x4e0], R4 ;  /* 0x0004e00401007387 */ /* 0x000fe20000100a00 */
[----:B------:R-:W-:Y:S02]  /*35470*/  STL.64 [R1+0x4e8], R6 ;  /* 0x0004e80601007387 */ /* 0x000fe40000100a00 */
[----:B------:R-:W0:Y:S02]  /*35480*/  LDSM.16.M88.4 R4, [R8+0x12000] ;  /* 0x012000000804783b */ /* 0x000e240000000200 */
[----:B0-----:R-:W-:Y:S01]  /*35490*/  STL.64 [R1+0x40], R4 ;  /* 0x0000400401007387 */ /* 0x001fe20000100a00 */
[----:B------:R-:W-:Y:S01]  /*354a0*/  MOV R11, R4 ;  /* 0x00000004000b7202 */ /* 0x000fe20000000f00 */
[----:B------:R-:W-:Y:S01]  /*354b0*/  STL.64 [R1+0x48], R6 ;  /* 0x0000480601007387 */ /* 0x000fe20000100a00 */
[----:B------:R-:W-:Y:S02]  /*354c0*/  MOV R10, R5 ;  /* 0x00000005000a7202 */ /* 0x000fe40000000f00 */
[----:B------:R-:W0:Y:S04]  /*354d0*/  LDSM.16.M88.4 R4, [R8+0x13000] ;  /* 0x013000000804783b */ /* 0x000e280000000200 */
[----:B0-----:R-:W-:Y:S01]  /*354e0*/  STL.64 [R1+0x30], R4 ;  /* 0x0000300401007387 */ /* 0x001fe20000100a00 */
[----:B------:R3:W-:Y:S02]  /*354f0*/  STL.64 [R1+0x38], R6 ;  /* 0x0000380601007387 */ /* 0x0007e40000100a00 */
[----:B---3--:R-:W-:Y:S01]  /*35500*/  HMMA.16816.F32.BF16 R4, R24, R22, R12 ;  /* 0x000000161804723c */ /* 0x008fe2000004180c */
[----:B------:R-:W2:Y:S04]  /*35510*/  LDL.LU R12, [R1+0x380] ;  /* 0x00038000010c7983 */ /* 0x000ea80000300800 */
[----:B------:R-:W0:Y:S11]  /*35520*/  LDSM.16.M88.4 R20, [R8+0x14000] ;  /* 0x014000000814783b */ /* 0x000e360000000200 */
[----:B------:R-:W-:Y:S07]  /*35530*/  @!UPT UIADD3 URZ, URZ, URZ, URZ ;  /* 0x0000003f3f3ff290 */ /* 0x000fee000fffe03f */
[----:B------:R1:W-:Y:S01]  /*35540*/  STL.64 [R1+0x4d0], R4 ;  /* 0x0004d00401007387 */ /* 0x0003e20000100a00 */
[----:B------:R3:W-:Y:S02]  /*35550*/  STL.64 [R1+0x4d8], R6 ;  /* 0x0004d80601007387 */ /* 0x0007e40000100a00 */
[----:B------:R-:W2:Y:S02]  /*35560*/  LDL.LU R13, [R1+0x384] ;  /* 0x00038400010d7983 */ /* 0x000ea40000300800 */
[----:B------:R-:W5:Y:S01]  /*35570*/  LDL.LU R14, [R1+0x388] ;  /* 0x00038800010e7983 */ /* 0x000f620000300800 */
[----:B------:R-:W5:Y:S04]  /*35580*/  LDL.LU R15, [R1+0x38c] ;  /* 0x00038c00010f7983 */ /* 0x000f680000300800 */
[----:B-1----:R-:W4:Y:S01]  /*35590*/  LDL.LU R4, [R1+0x90] ;  /* 0x0000900001047983 */ /* 0x002f220000300800 */
[----:B------:R-:W4:Y:S02]  /*355a0*/  LDL.LU R5, [R1+0x94] ;  /* 0x0000940001057983 */ /* 0x000f240000300800 */
[----:B---3--:R-:W4:Y:S02]  /*355b0*/  LDL.LU R6, [R1+0x98] ;  /* 0x0000980001067983 */ /* 0x008f240000300800 */
[----:B------:R-:W4:Y:S01]  /*355c0*/  LDL.LU R7, [R1+0x9c] ;  /* 0x00009c0001077983 */ /* 0x000f220000300800 */
[----:B-----5:R-:W-:Y:S01]  /*355d0*/  STL.64 [R1+0x1910], R14 ;  /* 0x0019100e01007387 */ /* 0x020fe20000100a00 */
[----:B--2---:R1:W-:Y:S03]  /*355e0*/  STL.64 [R1+0x1908], R12 ;  /* 0x0019080c01007387 */ /* 0x0043e60000100a00 */
[----:B-1----:R-:W2:Y:S01]  /*355f0*/  LDL.LU R12, [R1+0x1b0] ;  /* 0x0001b000010c7983 */ /* 0x002ea20000300800 */
[----:B------:R-:W2:Y:S02]  /*35600*/  LDL.LU R13, [R1+0x1b4] ;  /* 0x0001b400010d7983 */ /* 0x000ea40000300800 */
[----:B------:R-:W3:Y:S02]  /*35610*/  LDL.LU R14, [R1+0x1b8] ;  /* 0x0001b800010e7983 */ /* 0x000ee40000300800 */
[----:B------:R-:W3:Y:S02]  /*35620*/  LDL.LU R15, [R1+0x1bc] ;  /* 0x0001bc00010f7983 */ /* 0x000ee40000300800 */
[----:B---3--:R-:W-:Y:S01]  /*35630*/  STL.64 [R1+0x1920], R14 ;  /* 0x0019200e01007387 */ /* 0x008fe20000100a00 */
        /* <DEDUP_REMOVED lines=11> */
[----:B------:R-:W-:Y:S01]  /*356f0*/  IMAD.MOV.U32 R9, RZ, RZ, R16 ;  /* 0x000000ffff097224 */ /* 0x000fe200078e0010 */
[----:B------:R-:W-:-:S02]  /*35700*/  MOV R3, R17 ;  /* 0x0000001100037202 */ /* 0x000fc40000000f00 */
[----:B----4-:R-:W-:Y:S01]  /*35710*/  HMMA.16816.F32.BF16 R16, R24, R18, R4 ;  /* 0x000000121810723c */ /* 0x010fe20000041804 */
[----:B---3--:R-:W-:Y:S01]  /*35720*/  STL.64 [R1+0x1940], R14 ;  /* 0x0019400e01007387 */ /* 0x008fe20000100a00 */
[----:B--2---:R1:W-:Y:S02]  /*35730*/  STL.64 [R1+0x1938], R12 ;  /* 0x0019380c01007387 */ /* 0x0043e40000100a00 */
[----:B-1----:R-:W-:Y:S01]  /*35740*/  IMAD.MOV.U32 R12, RZ, RZ, R11 ;  /* 0x000000ffff0c7224 */ /* 0x002fe200078e000b */
[----:B------:R-:W-:-:S05]  /*35750*/  MOV R13, R10 ;  /* 0x0000000a000d7202 */ /* 0x000fca0000000f00 */
[----:B------:R1:W-:Y:S02]  /*35760*/  STL.64 [R1+0x1950], R12 ;  /* 0x0019500c01007387 */ /* 0x0003e40000100a00 */
[----:B-1----:R-:W-:Y:S02]  /*35770*/  MOV R12, R9 ;  /* 0x00000009000c7202 */ /* 0x002fe40000000f00 */
[----:B------:R-:W-:-:S05]  /*35780*/  MOV R13, R3 ;  /* 0x00000003000d7202 */ /* 0x000fca0000000f00 */
[----:B------:R-:W-:Y:S01]  /*35790*/  STL.64 [R1+0x1968], R12 ;  /* 0x0019680c01007387 */ /* 0x000fe20000100a00 */
[----:B0-----:R-:W-:Y:S02]  /*357a0*/  STL.64 [R1+0x1978], R22 ;  /* 0x0019781601007387 */ /* 0x001fe40000100a00 */
[----:B------:R0:W-:Y:S02]  /*357b0*/  STL.64 [R1+0x1970], R20 ;  /* 0x0019701401007387 */ /* 0x0001e40000100a00 */
[----:B0-----:R-:W2:Y:S01]  /*357c0*/  LDL.LU R20, [R1+0xc0] ;  /* 0x0000c00001147983 */ /* 0x001ea20000300800 */
[----:B------:R-:W2:Y:S02]  /*357d0*/  LDL.LU R21, [R1+0xc4] ;  /* 0x0000c40001157983 */ /* 0x000ea40000300800 */
[----:B------:R-:W2:Y:S02]  /*357e0*/  LDL.LU R22, [R1+0xc8] ;  /* 0x0000c80001167983 */ /* 0x000ea40000300800 */
[----:B------:R-:W2:Y:S01]  /*357f0*/  LDL.LU R23, [R1+0xcc] ;  /* 0x0000cc0001177983 */ /* 0x000ea20000300800 */
[----:B------:R-:W2:Y:S01]  /*35800*/  LDL.LU.64 R6, [R1+0x1988] ;  /* 0x0019880001067983 */ /* 0x000ea20000300a00 */
[----:B------:R-:W2:Y:S02]  /*35810*/  LDL.LU.64 R4, [R1+0x1980] ;  /* 0x0019800001047983 */ /* 0x000ea40000300a00 */
[----:B------:R-:W3:Y:S02]  /*35820*/  LDL.64 R24, [R1+0x30] ;  /* 0x0000300001187983 */ /* 0x000ee40000100a00 */
[----:B---3--:R0:W-:Y:S01]  /*35830*/  STL.64 [R1+0x1948], R24 ;  /* 0x0019481801007387 */ /* 0x0081e20000100a00 */
[----:B------:R-:W-:Y:S02]  /*35840*/  STL.64 [R1+0x70], R16 ;  /* 0x0000701001007387 */ /* 0x000fe40000100a00 */
[----:B------:R-:W-:Y:S02]  /*35850*/  STL.64 [R1+0x78], R18 ;  /* 0x0000781201007387 */ /* 0x000fe40000100a00 */
[----:B------:R-:W-:Y:S01]  /*35860*/  IMAD.MOV.U32 R12, RZ, RZ, R2 ;  /* 0x000000ffff0c7224 */ /* 0x000fe200078e0002 */
[----:B------:R-:W-:Y:S01]  /*35870*/  MOV R13, R0 ;  /* 0x00000000000d7202 */ /* 0x000fe20000000f00 */
[----:B------:R-:W-:Y:S04]  /*35880*/  LDSM.16.M88.4 R16, [R8+0x15000] ;  /* 0x015000000810783b */ /* 0x000fe80000000200 */
[----:B0-----:R-:W3:Y:S01]  /*35890*/  LDL.LU R24, [R1+0x120] ;  /* 0x0001200001187983 */ /* 0x001ee20000300800 */
[----:B------:R-:W3:Y:S02]  /*358a0*/  LDL.LU R25, [R1+0x124] ;  /* 0x0001240001197983 */ /* 0x000ee40000300800 */
[----:B------:R-:W4:Y:S02]  /*358b0*/  LDL.LU R26, [R1+0x128] ;  /* 0x00012800011a7983 */ /* 0x000f240000300800 */
[----:B------:R-:W4:Y:S01]  /*358c0*/  LDL.LU R27, [R1+0x12c] ;  /* 0x00012c00011b7983 */ /* 0x000f220000300800 */
[----:B--2---:R-:W-:Y:S01]  /*358d0*/  HMMA.16816.F32.BF16 R12, R4, R12, R20 ;  /* 0x0000000c040c723c */ /* 0x004fe20000041814 */
[----:B----4-:R-:W-:Y:S01]  /*358e0*/  STL.64 [R1+0x1960], R26 ;  /* 0x0019601a01007387 */ /* 0x010fe20000100a00 */
[----:B---3--:R0:W-:Y:S03]  /*358f0*/  STL.64 [R1+0x1958], R24 ;  /* 0x0019581801007387 */ /* 0x0081e60000100a00 */
[----:B0-----:R-:W2:Y:S01]  /*35900*/  LDL.LU R24, [R1+0xf0] ;  /* 0x0000f00001187983 */ /* 0x001ea20000300800 */
[----:B------:R-:W2:Y:S02]  /*35910*/  LDL.LU R25, [R1+0xf4] ;  /* 0x0000f40001197983 */ /* 0x000ea40000300800 */
[----:B------:R-:W2:Y:S02]  /*35920*/  LDL.LU R26, [R1+0xf8] ;  /* 0x0000f800011a7983 */ /* 0x000ea40000300800 */
[----:B------:R-:W2:Y:S01]  /*35930*/  LDL.LU R27, [R1+0xfc] ;  /* 0x0000fc00011b7983 */ /* 0x000ea20000300800 */
[----:B------:R-:W3:Y:S01]  /*35940*/  LDL.LU.64 R22, [R1+0x1978] ;  /* 0x0019780001167983 */ /* 0x000ee20000300a00 */
[----:B------:R-:W4:Y:S03]  /*35950*/  LDL.LU.64 R20, [R1+0x1970] ;  /* 0x0019700001147983 */ /* 0x000f260000300a00 */
[----:B----4-:R-:W-:Y:S01]  /*35960*/  STL.64 [R1+0x20], R20 ;  /* 0x0000201401007387 */ /* 0x010fe20000100a00 */
[----:B---3--:R-:W-:Y:S07]  /*35970*/  STL.64 [R1+0x28], R22 ;  /* 0x0000281601007387 */ /* 0x008fee0000100a00 */
[----:B------:R-:W-:Y:S02]  /*35980*/  STL.64 [R1+0x4b0], R12 ;  /* 0x0004b00c01007387 */ /* 0x000fe40000100a00 */
[----:B------:R-:W-:Y:S02]  /*35990*/  STL.64 [R1+0x4b8], R14 ;  /* 0x0004b80e01007387 */ /* 0x000fe40000100a00 */
[----:B------:R-:W0:Y:S02]  /*359a0*/  LDSM.16.M88.4 R12, [R8+0x16000] ;  /* 0x01600000080c783b */ /* 0x000e240000000200 */
[----:B------:R-:W1:Y:S02]  /*359b0*/  LDSM.16.M88.4 R8, [R8+0x17000] ;  /* 0x017000000808783b */ /* 0x000e640000000200 */
[----:B0-----:R0:W-:Y:S01]  /*359c0*/  STL.64 [R1], R12 ;  /* 0x0000000c01007387 */ /* 0x0011e20000100a00 */
[----:B------:R-:W-:Y:S01]  /*359d0*/  MOV R29, R12 ;  /* 0x0000000c001d7202 */ /* 0x000fe20000000f00 */
[----:B------:R2:W-:Y:S01]  /*359e0*/  STL.64 [R1+0x8], R14 ;  /* 0x0000080e01007387 */ /* 0x0005e20000100a00 */
[----:B------:R-:W-:-:S02]  /*359f0*/  MOV R3, R13 ;  /* 0x0000000d00037202 */ /* 0x000fc40000000f00 */
[----:B0-----:R-:W2:Y:S02]  /*35a00*/  LDL.LU.64 R12, [R1+0x1968] ;  /* 0x00196800010c7983 */ /* 0x001ea40000300a00 */
[C---:B--2---:R-:W-:Y:S02]  /*35a10*/  HMMA.16816.F32.BF16 R12, R4.reuse, R12, R24 ;  /* 0x0000000c040c723c */ /* 0x044fe40000041818 */
[----:B------:R-:W2:Y:S01]  /*35a20*/  LDL.LU.64 R26, [R1+0x1960] ;  /* 0x00196000011a7983 */ /* 0x000ea20000300a00 */
[----:B------:R-:W2:Y:S11]  /*35a30*/  LDL.LU.64 R24, [R1+0x1958] ;  /* 0x0019580001187983 */ /* 0x000eb60000300a00 */
[----:B------:R-:W-:Y:S09]  /*35a40*/  @!UPT UIADD3 URZ, URZ, URZ, URZ ;  /* 0x0000003f3f3ff290 */ /* 0x000ff2000fffe03f */
[----:B------:R0:W-:Y:S01]  /*35a50*/  STL.64 [R1+0x4a0], R12 ;  /* 0x0004a00c01007387 */ /* 0x0001e20000100a00 */
[----:B------:R2:W-:Y:S03]  /*35a60*/  STL.64 [R1+0x4a8], R14 ;  /* 0x0004a80e01007387 */ /* 0x0005e60000100a00 */
[----:B0-----:R-:W2:Y:S01]  /*35a70*/  LDL.LU.64 R12, [R1+0x1950] ;  /* 0x00195000010c7983 */ /* 0x001ea20000300a00 */
[----:B------:R-:W-:Y:S02]  /*35a80*/  STL.64 [R1+0x10], R16 ;  /* 0x0000101001007387 */ /* 0x000fe40000100a00 */
[----:B------:R-:W-:Y:S02]  /*35a90*/  STL.64 [R1+0x18], R18 ;  /* 0x0000181201007387 */ /* 0x000fe40000100a00 */
[----:B-1----:R-:W-:Y:S01]  /*35aa0*/  STL [R1+0x157c], R10 ;  /* 0x00157c0a01007387 */ /* 0x002fe20000100800 */
[----:B------:R-:W-:Y:S01]  /*35ab0*/  STL [R1+0x1578], R11 ;  /* 0x0015780b01007387 */ /* 0x000fe20000100800 */
[C---:B--2---:R-:W-:Y:S03]  /*35ac0*/  HMMA.16816.F32.BF16 R12, R4.reuse, R12, R24 ;  /* 0x0000000c040c723c */ /* 0x044fe60000041818 */
[----:B------:R-:W2:Y:S11]  /*35ad0*/  LDL.LU.64 R24, [R1+0x1948] ;  /* 0x0019480001187983 */ /* 0x000eb60000300a00 */
[----:B------:R-:W-:Y:S09]  /*35ae0*/  @!UPT UIADD3 URZ, URZ, URZ, URZ ;  /* 0x0000003f3f3ff290 */ /* 0x000ff2000fffe03f */
        /* <DEDUP_REMOVED lines=11> */
[C---:B--2---:R-:W-:Y:S01]  /*35ba0*/  HMMA.16816.F32.BF16 R20, R4.reuse, R20, R12 ;  /* 0x000000140414723c */ /* 0x044fe2000004180c */
[----:B------:R-:W2:Y:S01]  /*35bb0*/  LDL.LU.64 R14, [R1+0x1920] ;  /* 0x00192000010e7983 */ /* 0x000ea20000300a00 */
[----:B------:R-:W2:Y:S11]  /*35bc0*/  LDL.LU.64 R12, [R1+0x1918] ;  /* 0x00191800010c7983 */ /* 0x000eb60000300a00 */
[----:B------:R-:W-:Y:S10]  /*35bd0*/  @!UPT UIADD3 URZ, URZ, URZ, URZ ;  /* 0x0000003f3f3ff290 */ /* 0x000ff4000fffe03f */
[----:B------:R-:W-:Y:S01]  /*35be0*/  STL.64 [R1+0x440], R20 ;  /* 0x0004401401007387 */ /* 0x000fe20000100a00 */
[----:B------:R-:W-:Y:S02]  /*35bf0*/  STL.64 [R1+0x448], R22 ;  /* 0x0004481601007387 */ /* 0x000fe40000100a00 */
[----:B------:R-:W0:Y:S04]  /*35c00*/  LDSM.16.M88.4 R20, [R28+0x19000] ;  /* 0x019000001c14783b */ /* 0x000e280000000200 */
[----:B------:R-:W-:Y:S01]  /*35c10*/  IMAD.MOV.U32 R10, RZ, RZ, R16 ;  /* 0x000000ffff0a7224 */ /* 0x000fe200078e0010 */
[----:B0-----:R-:W-:Y:S01]  /*35c20*/  STL.64 [R1+0x1890], R22 ;  /* 0x0018901601007387 */ /* 0x001fe20000100a00 */
[----:B------:R0:W-:Y:S02]  /*35c30*/  STL.64 [R1+0x1888], R20 ;  /* 0x0018881401007387 */ /* 0x0001e40000100a00 */
[----:B0-----:R-:W-:Y:S01]  /*35c40*/  MOV R21, R3 ;  /* 0x0000000300157202 */ /* 0x001fe20000000f00 */
[----:B------:R-:W-:Y:S01]  /*35c50*/  MOV R3, R17 ;  /* 0x0000001100037202 */ /* 0x000fe20000000f00 */
[----:B--2---:R-:W-:Y:S01]  /*35c60*/  HMMA.16816.F32.BF16 R12, R4, R16, R12 ;  /* 0x00000010040c723c */ /* 0x004fe2000004180c */
[----:B------:R-:W0:Y:S11]  /*35c70*/  LDSM.16.M88.4 R16, [R28+0x19800] ;  /* 0x019800001c10783b */ /* 0x000e360000000200 */
[----:B------:R-:W-:Y:S11]  /*35c80*/  @!UPT UIADD3 URZ, URZ, URZ, URZ ;  /* 0x0000003f3f3ff290 */ /* 0x000ff6000fffe03f */
[----:B------:R-:W-:Y:S01]  /*35c90*/  STL.64 [R1+0x410], R12 ;  /* 0x0004100c01007387 */ /* 0x000fe20000100a00 */
[----:B------:R1:W-:Y:S03]  /*35ca0*/  STL.64 [R1+0x418], R14 ;  /* 0x0004180e01007387 */ /* 0x0003e60000100a00 */
[----:B-1----:R-:W2:Y:S01]  /*35cb0*/  LDL.LU.64 R14, [R1+0x1910] ;  /* 0x00191000010e7983 */ /* 0x002ea20000300a00 */
[----:B------:R-:W2:Y:S03]  /*35cc0*/  LDL.LU.64 R12, [R1+0x1908] ;  /* 0x00190800010c7983 */ /* 0x000ea60000300a00 */
[----:B0-----:R-:W-:Y:S01]  /*35cd0*/  STL.64 [R1+0x1830], R18 ;  /* 0x0018301201007387 */ /* 0x001fe20000100a00 */
[----:B------:R0:W-:Y:S03]  /*35ce0*/  STL.64 [R1+0x1828], R16 ;  /* 0x0018281001007387 */ /* 0x0001e60000100a00 */
[----:B0-----:R-:W3:Y:S01]  /*35cf0*/  LDL.LU R16, [R1+0x370] ;  /* 0x0003700001107983 */ /* 0x001ee20000300800 */
[----:B------:R-:W3:Y:S02]  /*35d00*/  LDL.LU R17, [R1+0x374] ;  /* 0x0003740001117983 */ /* 0x000ee40000300800 */
[----:B------:R-:W3:Y:S02]  /*35d10*/  LDL.LU R18, [R1+0x378] ;  /* 0x0003780001127983 */ /* 0x000ee40000300800 */
[----:B------:R-:W3:Y:S01]  /*35d20*/  LDL.LU R19, [R1+0x37c] ;  /* 0x00037c0001137983 */ /* 0x000ee20000300800 */
[----:B------:R-:W-:-:S05]  /*35d30*/  MOV R20, R29 ;  /* 0x0000001d00147202 */ /* 0x000fca0000000f00 */
[----:B------:R-:W-:Y:S02]  /*35d40*/  STL.64 [R1+0x18a8], R20 ;  /* 0x0018a81401007387 */ /* 0x000fe40000100a00 */
[C---:B--2---:R-:W-:Y:S11]  /*35d50*/  HMMA.16816.F32.BF16 R12, R4.reuse, R20, R12 ;  /* 0x00000014040c723c */ /* 0x044ff6000004180c */
[----:B------:R-:W-:Y:S11]  /*35d60*/  @!UPT UIADD3 URZ, URZ, URZ, URZ ;  /* 0x0000003f3f3ff290 */ /* 0x000ff6000fffe03f */
[----:B------:R-:W-:Y:S01]  /*35d70*/  @!UPT UIADD3 URZ, URZ, URZ, URZ ;  /* 0x0000003f3f3ff290 */ /* 0x000fe2000fffe03f */
[----:B------:R-:W-:Y:S01]  /*35d80*/  STL.64 [R1+0x400], R12 ;  /* 0x0004000c01007387 */ /* 0x000fe20000100a00 */
[----:B------:R-:W-:Y:S02]  /*35d90*/  STL.64 [R1+0x408], R14 ;  /* 0x0004080e01007387 */ /* 0x000fe40000100a00 */
[----:B------:R-:W0:Y:S02]  /*35da0*/  LDSM.16.M88.4 R12, [R28+0x1a000] ;  /* 0x01a000001c0c783b */ /* 0x000e240000000200 */
[----:B0-----:R-:W-:Y:S02]  /*35db0*/  STL.64 [R1+0x17b0], R14 ;  /* 0x0017b00e01007387 */ /* 0x001fe40000100a00 */
[----:B------:R3:W-:Y:S02]  /*35dc0*/  STL.64 [R1+0x17a8], R12 ;  /* 0x0017a80c01007387 */ /* 0x0007e40000100a00 */
[----:B---3--:R-:W-:Y:S01]  /*35dd0*/  HMMA.16816.F32.BF16 R12, R4, R8, R16 ;  /* 0x00000008040c723c */ /* 0x008fe20000041810 */
[----:B------:R-:W-:Y:S01]  /*35de0*/  STL.64 [R1+0x18b0], R8 ;  /* 0x0018b00801007387 */ /* 0x000fe20000100a00 */
[----:B------:R-:W-:Y:S01]  /*35df0*/  IMAD.MOV.U32 R2, RZ, RZ, R24 ;  /* 0x000000ffff027224 */ /* 0x000fe200078e0018 */
[----:B------:R-:W-:-:S02]  /*35e00*/  MOV R0, R25 ;  /* 0x0000001900007202 */ /* 0x000fc40000000f00 */
[----:B------:R-:W0:Y:S04]  /*35e10*/  LDSM.16.M88.4 R4, [R28+0x1a800] ;  /* 0x01a800001c04783b */ /* 0x000e280000000200 */
[----:B------:R-:W1:Y:S11]  /*35e20*/  LDSM.16.M88.4 R24, [R28+0x18800] ;  /* 0x018800001c18783b */ /* 0x000e760000000200 */
[----:B------:R-:W-:Y:S03]  /*35e30*/  @!UPT UIADD3 URZ, URZ, URZ, URZ ;  /* 0x0000003f3f3ff290 */ /* 0x000fe6000fffe03f */
[----:B------:R2:W-:Y:S01]  /*35e40*/  STL.64 [R1+0x3c0], R12 ;  /* 0x0003c00c01007387 */ /* 0x0005e20000100a00 */
[----:B------:R-:W-:Y:S01]  /*35e50*/  STL.64 [R1+0x3c8], R14 ;  /* 0x0003c80e01007387 */ /* 0x000fe20000100a00 */
[----:B--2---:R-:W-:Y:S02]  /*35e60*/  MOV R12, R10 ;  /* 0x0000000a000c7202 */ /* 0x004fe40000000f00 */
[----:B------:R-:W-:-:S05]  /*35e70*/  MOV R13, R3 ;  /* 0x00000003000d7202 */ /* 0x000fca0000000f00 */
[----:B------:R2:W-:Y:S04]  /*35e80*/  STL.64 [R1+0x18b8], R12 ;  /* 0x0018b80c01007387 */ /* 0x0005e80000100a00 */
[----:B--2---:R-:W2:Y:S01]  /*35e90*/  LDL.LU R12, [R1+0x350] ;  /* 0x00035000010c7983 */ /* 0x004ea20000300800 */
[----:B------:R-:W2:Y:S02]  /*35ea0*/  LDL.LU R13, [R1+0x354] ;  /* 0x00035400010d7983 */ /* 0x000ea40000300800 */
[----:B------:R-:W3:Y:S02]  /*35eb0*/  LDL.LU R14, [R1+0x358] ;  /* 0x00035800010e7983 */ /* 0x000ee40000300800 */
[----:B------:R-:W3:Y:S02]  /*35ec0*/  LDL.LU R15, [R1+0x35c] ;  /* 0x00035c00010f7983 */ /* 0x000ee40000300800 */
[----:B---3--:R-:W-:Y:S01]  /*35ed0*/  STL.64 [R1+0x18c8], R14 ;  /* 0x0018c80e01007387 */ /* 0x008fe20000100a00 */
[----:B--2---:R2:W-:Y:S02]  /*35ee0*/  STL.64 [R1+0x18c0], R12 ;  /* 0x0018c00c01007387 */ /* 0x0045e40000100a00 */
[----:B--2---:R-:W-:Y:S01]  /*35ef0*/  IMAD.MOV.U32 R12, RZ, RZ, R2 ;  /* 0x000000ffff0c7224 */ /* 0x004fe200078e0002 */
[----:B------:R-:W-:-:S05]  /*35f00*/  MOV R13, R0 ;  /* 0x00000000000d7202 */ /* 0x000fca0000000f00 */
[----:B------:R2:W-:Y:S04]  /*35f10*/  STL.64 [R1+0x18d8], R12 ;  /* 0x0018d80c01007387 */ /* 0x0005e80000100a00 */
[----:B--2---:R-:W2:Y:S04]  /*35f20*/  LDL.64 R12, [R1+0x40] ;  /* 0x00004000010c7983 */ /* 0x004ea80000100a00 */
[----:B--2---:R2:W-:Y:S04]  /*35f30*/  STL.64 [R1+0x18f0], R12 ;  /* 0x0018f00c01007387 */ /* 0x0045e80000100a00 */
[----:B--2---:R-:W2:Y:S01]  /*35f40*/  LDL.LU R12, [R1+0x690] ;  /* 0x00069000010c7983 */ /* 0x004ea20000300800 */
[----:B------:R-:W2:Y:S02]  /*35f50*/  LDL.LU R13, [R1+0x694] ;  /* 0x00069400010d7983 */ /* 0x000ea40000300800 */
[----:B------:R-:W3:Y:S02]  /*35f60*/  LDL.LU R14, [R1+0x698] ;  /* 0x00069800010e7983 */ /* 0x000ee40000300800 */
[----:B------:R-:W3:Y:S02]  /*35f70*/  LDL.LU R15, [R1+0x69c] ;  /* 0x00069c00010f7983 */ /* 0x000ee40000300800 */
[----:B---3--:R-:W-:Y:S01]  /*35f80*/  STL.64 [R1+0x1900], R14 ;  /* 0x0019000e01007387 */ /* 0x008fe20000100a00 */
[----:B--2---:R2:W-:Y:S03]  /*35f90*/  STL.64 [R1+0x18f8], R12 ;  /* 0x0018f80c01007387 */ /* 0x0045e60000100a00 */
[----:B--2---:R-:W1:Y:S01]  /*35fa0*/  LDL.LU R12, [R1+0x3b0] ;  /* 0x0003b000010c7983 */ /* 0x004e620000300800 */
[----:B------:R-:W1:Y:S02]  /*35fb0*/  LDL.LU R13, [R1+0x3b4] ;  /* 0x0003b400010d7983 */ /* 0x000e640000300800 */
[----:B------:R-:W1:Y:S02]  /*35fc0*/  LDL.LU R14, [R1+0x3b8] ;  /* 0x0003b800010e7983 */ /* 0x000e640000300800 */
[----:B------:R-:W1:Y:S01]  /*35fd0*/  LDL.LU R15, [R1+0x3bc] ;  /* 0x0003bc00010f7983 */ /* 0x000e620000300800 */
[----:B------:R-:W2:Y:S04]  /*35fe0*/  LDL.64 R8, [R1+0x20] ;  /* 0x0000200001087983 */ /* 0x000ea80000100a00 */
[----:B--2---:R2:W-:Y:S04]  /*35ff0*/  STL.64 [R1+0x18d0], R8 ;  /* 0x0018d00801007387 */ /* 0x0045e80000100a00 */
        /* <DEDUP_REMOVED lines=10> */
[----:B------:R-:W3:Y:S01]  /*360a0*/  LDL.LU R20, [R1+0x330] ;  /* 0x0003300001147983 */ /* 0x000ee20000300800 */
[----:B------:R-:W3:Y:S02]  /*360b0*/  LDL.LU R21, [R1+0x334] ;  /* 0x0003340001157983 */ /* 0x000ee40000300800 */
[----:B------:R-:W3:Y:S02]  /*360c0*/  LDL.LU R22, [R1+0x338] ;  /* 0x0003380001167983 */ /* 0x000ee40000300800 */
[----:B------:R-:W3:Y:S01]  /*360d0*/  LDL.LU R23, [R1+0x33c] ;  /* 0x00033c0001177983 */ /* 0x000ee20000300800 */
[----:B------:R-:W4:Y:S01]  /*360e0*/  LDL.LU R16, [R1+0x2c0] ;  /* 0x0002c00001107983 */ /* 0x000f220000300800 */
[----:B------:R-:W4:Y:S02]  /*360f0*/  LDL.LU R17, [R1+0x2c4] ;  /* 0x0002c40001117983 */ /* 0x000f240000300800 */
[----:B------:R-:W5:Y:S02]  /*36100*/  LDL.LU R18, [R1+0x2c8] ;  /* 0x0002c80001127983 */ /* 0x000f640000300800 */
[----:B------:R-:W5:Y:S02]  /*36110*/  LDL.LU R19, [R1+0x2cc] ;  /* 0x0002cc0001137983 */ /* 0x000f640000300800 */
[----:B-----5:R-:W-:Y:S01]  /*36120*/  STL.64 [R1+0x1870], R18 ;  /* 0x0018701201007387 */ /* 0x020fe20000100a00 */
[----:B----4-:R4:W-:Y:S03]  /*36130*/  STL.64 [R1+0x1868], R16 ;  /* 0x0018681001007387 */ /* 0x0109e60000100a00 */
[----:B----4-:R-:W4:Y:S01]  /*36140*/  LDL.64 R16, [R1+0x50] ;  /* 0x0000500001107983 */ /* 0x010f220000100a00 */
[----:B0-----:R-:W-:Y:S02]  /*36150*/  STL.64 [R1+0x1748], R6 ;  /* 0x0017480601007387 */ /* 0x001fe40000100a00 */
[----:B------:R0:W-:Y:S02]  /*36160*/  STL.64 [R1+0x1740], R4 ;  /* 0x0017400401007387 */ /* 0x0001e40000100a00 */
[----:B0-----:R-:W1:Y:S02]  /*36170*/  LDL.64 R4, [R1+0x60] ;  /* 0x0000600001047983 */ /* 0x001e640000100a00 */
[C---:B-1----:R-:W-:Y:S11]  /*36180*/  HMMA.16816.F32.BF16 R12, R24.reuse, R4, R12 ;  /* 0x00000004180c723c */ /* 0x042ff6000004180c */
[----:B------:R-:W-:Y:S11]  /*36190*/  @!UPT UIADD3 URZ, URZ, URZ, URZ ;  /* 0x0000003f3f3ff290 */ /* 0x000ff6000fffe03f */
[----:B------:R-:W-:Y:S01]  /*361a0*/  @!UPT UIADD3 URZ, URZ, URZ, URZ ;  /* 0x0000003f3f3ff290 */ /* 0x000fe2000fffe03f */
[----:B------:R-:W-:Y:S01]  /*361b0*/  STL.64 [R1+0x3b0], R12 ;  /* 0x0003b00c01007387 */ /* 0x000fe20000100a00 */
[----:B------:R0:W-:Y:S03]  /*361c0*/  STL.64 [R1+0x3b8], R14 ;  /* 0x0003b80e01007387 */ /* 0x0001e60000100a00 */
[----:B0-----:R-:W4:Y:S01]  /*361d0*/  LDL.LU.64 R14, [R1+0x1900] ;  /* 0x00190000010e7983 */ /* 0x001f220000300a00 */
[----:B------:R-:W4:Y:S02]  /*361e0*/  LDL.LU.64 R12, [R1+0x18f8] ;  /* 0x0018f800010c7983 */ /* 0x000f240000300a00 */
[C---:B----4-:R-:W-:Y:S11]  /*361f0*/  HMMA.16816.F32.BF16 R12, R24.reuse, R16, R12 ;  /* 0x00000010180c723c */ /* 0x050ff6000004180c */
[----:B------:R-:W-:Y:S11]  /*36200*/  @!UPT UIADD3 URZ, URZ, URZ, URZ ;  /* 0x0000003f3f3ff290 */ /* 0x000ff6000fffe03f */
[----:B------:R-:W-:Y:S01]  /*36210*/  @!UPT UIADD3 URZ, URZ, URZ, URZ ;  /* 0x0000003f3f3ff290 */ /* 0x000fe2000fffe03f */
[----:B------:R0:W-:Y:S01]  /*36220*/  STL.64 [R1+0x3a0], R12 ;  /* 0x0003a00c01007387 */ /* 0x0001e20000100a00 */
[----:B------:R-:W-:Y:S03]  /*36230*/  STL.64 [R1+0x3a8], R14 ;  /* 0x0003a80e01007387 */ /* 0x000fe60000100a00 */
[----:B0-----:R-:W2:Y:S01]  /*36240*/  LDL.LU.64 R12, [R1+0x18f0] ;  /* 0x0018f000010c7983 */ /* 0x001ea20000300a00 */
[----:B------:R0:W-:Y:S03]  /*36250*/  STL.64 [R1+0x1880], R16 ;  /* 0x0018801001007387 */ /* 0x0001e60000100a00 */
[----:B0-----:R-:W4:Y:S01]  /*36260*/  LDL.LU R16, [R1+0x300] ;  /* 0x0003000001107983 */ /* 0x001f220000300800 */
[----:B------:R-:W4:Y:S02]  /*36270*/  LDL.LU R17, [R1+0x304] ;  /* 0x0003040001117983 */ /* 0x000f240000300800 */
[----:B------:R-:W5:Y:S02]  /*36280*/  LDL.LU R18, [R1+0x308] ;  /* 0x0003080001127983 */ /* 0x000f640000300800 */
[----:B------:R-:W5:Y:S01]  /*36290*/  LDL.LU R19, [R1+0x30c] ;  /* 0x00030c0001137983 */ /* 0x000f620000300800 */
[----:B--2---:R-:W-:Y:S01]  /*362a0*/  HMMA.16816.F32.BF16 R8, R24, R12, R8 ;  /* 0x0000000c1808723c */ /* 0x004fe20000041808 */
[----:B------:R-:W-:-:S02]  /*362b0*/  MOV R2, R12 ;  /* 0x0000000c00027202 */ /* 0x000fc40000000f00 */
[----:B------:R-:W-:Y:S01]  /*362c0*/  MOV R0, R13 ;  /* 0x0000000d00007202 */ /* 0x000fe20000000f00 */
[----:B-----5:R-:W-:Y:S01]  /*362d0*/  STL.64 [R1+0x18a0], R18 ;  /* 0x0018a01201007387 */ /* 0x020fe20000100a00 */
[----:B----4-:R0:W-:Y:S03]  /*362e0*/  STL.64 [R1+0x1898], R16 ;  /* 0x0018981001007387 */ /* 0x0101e60000100a00 */
[----:B0-----:R-:W2:Y:S01]  /*362f0*/  LDL.LU R16, [R1+0x320] ;  /* 0x0003200001107983 */ /* 0x001ea20000300800 */
[----:B------:R-:W2:Y:S02]  /*36300*/  LDL.LU R17, [R1+0x324] ;  /* 0x0003240001117983 */ /* 0x000ea40000300800 */
[----:B------:R-:W2:Y:S02]  /*36310*/  LDL.LU R18, [R1+0x328] ;  /* 0x0003280001127983 */ /* 0x000ea40000300800 */
[----:B------:R-:W2:Y:S10]  /*36320*/  LDL.LU R19, [R1+0x32c] ;  /* 0x00032c0001137983 */ /* 0x000eb40000300800 */
[----:B------:R-:W-:Y:S01]  /*36330*/  STL.64 [R1+0x390], R8 ;  /* 0x0003900801007387 */ /* 0x000fe20000100a00 */
[----:B------:R0:W-:Y:S03]  /*36340*/  STL.64 [R1+0x398], R10 ;  /* 0x0003980a01007387 */ /* 0x0001e60000100a00 */
[----:B0-----:R-:W4:Y:S01]  /*36350*/  LDL.LU.64 R10, [R1+0x18e8] ;  /* 0x0018e800010a7983 */ /* 0x001f220000300a00 */
[----:B------:R-:W4:Y:S02]  /*36360*/  LDL.LU.64 R8, [R1+0x18e0] ;  /* 0x0018e00001087983 */ /* 0x000f240000300a00 */
[----:B------:R-:W4:Y:S02]  /*36370*/  LDL.LU.64 R12, [R1+0x18d8] ;  /* 0x0018d800010c7983 */ /* 0x000f240000300a00 */
[C---:B----4-:R-:W-:Y:S01]  /*36380*/  HMMA.16816.F32.BF16 R12, R24.reuse, R12, R8 ;  /* 0x0000000c180c723c */ /* 0x050fe20000041808 */
[----:B------:R-:W4:Y:S11]  /*36390*/  LDL.LU.64 R8, [R1+0x18d0] ;  /* 0x0018d00001087983 */ /* 0x000f360000300a00 */
[----:B------:R-:W-:Y:S11]  /*363a0*/  @!UPT UIADD3 URZ, URZ, URZ, URZ ;  /* 0x0000003f3f3ff290 */ /* 0x000ff6000fffe03f */
        /* <DEDUP_REMOVED lines=8> */
[----:B------:R3:W-:Y:S03]  /*36430*/  STL.64 [R1+0x378], R14 ;  /* 0x0003780e01007387 */ /* 0x0007e60000100a00 */
[----:B0-----:R-:W3:Y:S01]  /*36440*/  LDL.LU.64 R12, [R1+0x18b8] ;  /* 0x0018b800010c7983 */ /* 0x001ee20000300a00 */
[----:B------:R-:W-:Y:S01]  /*36450*/  IMAD.MOV.U32 R6, RZ, RZ, R8 ;  /* 0x000000ffff067224 */ /* 0x000fe200078e0008 */
[----:B------:R-:W-:Y:S02]  /*36460*/  MOV R3, R9 ;  /* 0x0000000900037202 */ /* 0x000fe40000000f00 */
[----:B------:R-:W4:Y:S01]  /*36470*/  LDL.LU.64 R8, [R1+0x18b0] ;  /* 0x0018b00001087983 */ /* 0x000f220000300a00 */
[C---:B---3--:R-:W-:Y:S03]  /*36480*/  HMMA.16816.F32.BF16 R12, R24.reuse, R12, R20 ;  /* 0x0000000c180c723c */ /* 0x048fe60000041814 */
[----:B------:R-:W2:Y:S11]  /*36490*/  LDL.LU.64 R20, [R1+0x18a8] ;  /* 0x0018a80001147983 */ /* 0x000eb60000300a00 */
[----:B------:R-:W-:Y:S09]  /*364a0*/  @!UPT UIADD3 URZ, URZ, URZ, URZ ;  /* 0x0000003f3f3ff290 */ /* 0x000ff2000fffe03f */
[----:B------:R0:W-:Y:S01]  /*364b0*/  STL.64 [R1+0x360], R12 ;  /* 0x0003600c01007387 */ /* 0x0001e20000100a00 */
[----:B------:R-:W-:Y:S02]  /*364c0*/  MOV R10, R14 ;  /* 0x0000000e000a7202 */ /* 0x000fe40000000f00 */
[----:B------:R-:W-:Y:S01]  /*364d0*/  MOV R11, R15 ;  /* 0x0000000f000b7202 */ /* 0x000fe20000000f00 */
[----:B0-----:R-:W3:Y:S01]  /*364e0*/  LDL.LU R12, [R1+0x280] ;  /* 0x00028000010c7983 */ /* 0x001ee20000300800 */
[----:B------:R-:W3:Y:S02]  /*364f0*/  LDL.LU R13, [R1+0x284] ;  /* 0x00028400010d7983 */ /* 0x000ee40000300800 */
[----:B------:R-:W5:Y:S02]  /*36500*/  LDL.LU R14, [R1+0x288] ;  /* 0x00028800010e7983 */ /* 0x000f640000300800 */
[----:B------:R-:W5:Y:S02]  /*36510*/  LDL.LU R15, [R1+0x28c] ;  /* 0x00028c00010f7983 */ /* 0x000f640000300800 */
[----:B-----5:R-:W-:Y:S01]  /*36520*/  STL.64 [R1+0x17c0], R14 ;  /* 0x0017c00e01007387 */ /* 0x020fe20000100a00 */
[----:B---3--:R0:W-:Y:S03]  /*36530*/  STL.64 [R1+0x17b8], R12 ;  /* 0x0017b80c01007387 */ /* 0x0081e60000100a00 */
[----:B0-----:R-:W3:Y:S01]  /*36540*/  LDL.64 R12, [R1+0x10] ;  /* 0x00001000010c7983 */ /* 0x001ee20000100a00 */
[C---:B--2---:R-:W-:Y:S03]  /*36550*/  HMMA.16816.F32.BF16 R20, R24.reuse, R20, R16 ;  /* 0x000000141814723c */ /* 0x044fe60000041810 */
[----:B---3--:R0:W-:Y:S04]  /*36560*/  STL.64 [R1+0x1850], R12 ;  /* 0x0018500c01007387 */ /* 0x0081e80000100a00 */
[----:B0-----:R-:W4:Y:S01]  /*36570*/  LDL.LU R12, [R1+0x310] ;  /* 0x00031000010c7983 */ /* 0x001f220000300800 */
[----:B------:R-:W4:Y:S02]  /*36580*/  LDL.LU R13, [R1+0x314] ;  /* 0x00031400010d7983 */ /* 0x000f240000300800 */
[----:B------:R-:W4:Y:S02]  /*36590*/  LDL.LU R14, [R1+0x318] ;  /* 0x00031800010e7983 */ /* 0x000f240000300800 */
[----:B------:R-:W4:Y:S01]  /*365a0*/  LDL.LU R15, [R1+0x31c] ;  /* 0x00031c00010f7983 */ /* 0x000f220000300800 */
[----:B------:R-:W2:Y:S01]  /*365b0*/  LDL.LU.64 R18, [R1+0x18a0] ;  /* 0x0018a00001127983 */ /* 0x000ea20000300a00 */
[----:B------:R-:W2:Y:S09]  /*365c0*/  LDL.LU.64 R16, [R1+0x1898] ;  /* 0x0018980001107983 */ /* 0x000eb20000300a00 */
[----:B------:R-:W-:Y:S02]  /*365d0*/  STL.64 [R1+0x350], R20 ;  /* 0x0003501401007387 */ /* 0x000fe40000100a00 */
[----:B------:R0:W-:Y:S02]  /*365e0*/  STL.64 [R1+0x358], R22 ;  /* 0x0003581601007387 */ /* 0x0001e40000100a00 */
[----:B0-----:R-:W2:Y:S01]  /*365f0*/  LDL.LU.64 R22, [R1+0x1890] ;  /* 0x0018900001167983 */ /* 0x001ea20000300a00 */
[----:B------:R-:W2:Y:S01]  /*36600*/  LDL.LU.64 R20, [R1+0x1888] ;  /* 0x0018880001147983 */ /* 0x000ea20000300a00 */
[----:B----4-:R-:W-:Y:S07]  /*36610*/  HMMA.16816.F32.BF16 R24, R24, R8, R12 ;  /* 0x000000081818723c */ /* 0x010fee000004180c */
[----:B------:R-:W-:Y:S01]  /*36620*/  IMAD.MOV.U32 R12, RZ, RZ, R6 ;  /* 0x000000ffff0c7224 */ /* 0x000fe200078e0006 */
[----:B--2---:R-:W-:Y:S01]  /*36630*/  HMMA.16816.F32.BF16 R16, R20, R4, R16 ;  /* 0x000000041410723c */ /* 0x004fe20000041810 */
[----:B------:R-:W-:Y:S11]  /*36640*/  MOV R13, R3 ;  /* 0x00000003000d7202 */ /* 0x000ff60000000f00 */
[----:B------:R-:W-:Y:S03]  /*36650*/  @!UPT UIADD3 URZ, URZ, URZ, URZ ;  /* 0x0000003f3f3ff290 */ /* 0x000fe6000fffe03f */
[----:B------:R-:W-:Y:S01]  /*36660*/  STL.64 [R1+0x310], R24 ;  /* 0x0003101801007387 */ /* 0x000fe20000100a00 */
[----:B------:R-:W-:Y:S02]  /*36670*/  STL.64 [R1+0x318], R26 ;  /* 0x0003181a01007387 */ /* 0x000fe40000100a00 */
[----:B------:R0:W-:Y:S02]  /*36680*/  STL.64 [R1+0x1878], R12 ;  /* 0x0018780c01007387 */ /* 0x0001e40000100a00 */
[----:B0-----:R-:W2:Y:S01]  /*36690*/  LDL.LU R12, [R1+0x2f0] ;  /* 0x0002f000010c7983 */ /* 0x001ea20000300800 */
[----:B------:R-:W2:Y:S02]  /*366a0*/  LDL.LU R13, [R1+0x2f4] ;  /* 0x0002f400010d7983 */ /* 0x000ea40000300800 */
[----:B------:R-:W2:Y:S02]  /*366b0*/  LDL.LU R14, [R1+0x2f8] ;  /* 0x0002f800010e7983 */ /* 0x000ea40000300800 */
[----:B------:R-:W2:Y:S01]  /*366c0*/  LDL.LU R15, [R1+0x2fc] ;  /* 0x0002fc00010f7983 */ /* 0x000ea20000300800 */
[----:B------:R-:W-:Y:S01]  /*366d0*/  STL.64 [R1+0x1840], R10 ;  /* 0x0018400a01007387 */ /* 0x000fe20000100a00 */
[----:B------:R-:W-:Y:S02]  /*366e0*/  STL.64 [R1+0x1838], R8 ;  /* 0x0018380801007387 */ /* 0x000fe40000100a00 */
[----:B------:R-:W3:Y:S02]  /*366f0*/  LDL.64 R24, [R1+0x30] ;  /* 0x0000300001187983 */ /* 0x000ee40000100a00 */
[----:B------:R0:W-:Y:S01]  /*36700*/  STL.64 [R1+0x300], R16 ;  /* 0x0003001001007387 */ /* 0x0001e20000100a00 */
[----:B------:R-:W-:Y:S04]  /*36710*/  STL.64 [R1+0x308], R18 ;  /* 0x0003081201007387 */ /* 0x000fe80000100a00 */
[----:B0-----:R-:W2:Y:S01]  /*36720*/  LDL.LU.64 R16, [R1+0x1880] ;  /* 0x0018800001107983 */ /* 0x001ea20000300a00 */
[----:B------:R0:W-:Y:S01]  /*36730*/  STL.64 [R1+0x1848], R4 ;  /* 0x0018480401007387 */ /* 0x0001e20000100a00 */
[----:B------:R-:W-:-:S02]  /*36740*/  MOV R8, R2 ;  /* 0x0000000200087202 */ /* 0x000fc40000000f00 */
[----:B------:R-:W-:Y:S01]  /*36750*/  MOV R9, R0 ;  /* 0x0000000000097202 */ /* 0x000fe20000000f00 */
[----:B0-----:R-:W4:Y:S01]  /*36760*/  LDL.LU R4, [R1+0x2d0] ;  /* 0x0002d00001047983 */ /* 0x001f220000300800 */
[----:B------:R-:W4:Y:S02]  /*36770*/  LDL.LU R5, [R1+0x2d4] ;  /* 0x0002d40001057983 */ /* 0x000f240000300800 */
[----:B------:R-:W4:Y:S02]  /*36780*/  LDL.LU R6, [R1+0x2d8] ;  /* 0x0002d80001067983 */ /* 0x000f240000300800 */
[----:B------:R-:W4:Y:S01]  /*36790*/  LDL.LU R7, [R1+0x2dc] ;  /* 0x0002dc0001077983 */ /* 0x000f220000300800 */
[C---:B--2---:R-:W-:Y:S01]  /*367a0*/  HMMA.16816.F32.BF16 R12, R20.reuse, R16, R12 ;  /* 0x00000010140c723c */ /* 0x044fe2000004180c */
[----:B------:R-:W-:Y:S01]  /*367b0*/  IMAD.MOV.U32 R2, RZ, RZ, R16 ;  /* 0x000000ffff027224 */ /* 0x000fe200078e0010 */
[----:B------:R-:W-:Y:S11]  /*367c0*/  MOV R0, R17 ;  /* 0x0000001100007202 */ /* 0x000ff60000000f00 */
[----:B------:R-:W-:Y:S10]  /*367d0*/  @!UPT UIADD3 URZ, URZ, URZ, URZ ;  /* 0x0000003f3f3ff290 */ /* 0x000ff4000fffe03f */
[----:B------:R0:W-:Y:S01]  /*367e0*/  STL.64 [R1+0x2f0], R12 ;  /* 0x0002f00c01007387 */ /* 0x0001e20000100a00 */
[----:B------:R-:W-:Y:S03]  /*367f0*/  STL.64 [R1+0x2f8], R14 ;  /* 0x0002f80e01007387 */ /* 0x000fe60000100a00 */
[----:B0-----:R-:W2:Y:S01]  /*36800*/  LDL.LU.64 R12, [R1+0x1878] ;  /* 0x00187800010c7983 */ /* 0x001ea20000300a00 */
[----:B------:R-:W3:Y:S02]  /*36810*/  LDL.LU.64 R18, [R1+0x1870] ;  /* 0x0018700001127983 */ /* 0x000ee40000300a00 */
[----:B------:R-:W3:Y:S01]  /*36820*/  LDL.LU.64 R16, [R1+0x1868] ;  /* 0x0018680001107983 */ /* 0x000ee20000300a00 */
[C---:B----4-:R-:W-:Y:S11]  /*36830*/  HMMA.16816.F32.BF16 R4, R20.reuse, R8, R4 ;  /* 0x000000081404723c */ /* 0x050ff60000041804 */
[----:B------:R-:W-:Y:S11]  /*36840*/  @!UPT UIADD3 URZ, URZ, URZ, URZ ;  /* 0x0000003f3f3ff290 */ /* 0x000ff6000fffe03f */
[----:B------:R-:W-:Y:S01]  /*36850*/  @!UPT UIADD3 URZ, URZ, URZ, URZ ;  /* 0x0000003f3f3ff290 */ /* 0x000fe2000fffe03f */
[----:B------:R0:W-:Y:S01]  /*36860*/  STL.64 [R1+0x2e0], R4 ;  /* 0x0002e00401007387 */ /* 0x0001e20000100a00 */
[----:B------:R1:W-:Y:S03]  /*36870*/  STL.64 [R1+0x2e8], R6 ;  /* 0x0002e80601007387 */ /* 0x0003e60000100a00 */
[----:B0-----:R-:W4:Y:S01]  /*36880*/  LDL.LU R4, [R1+0x290] ;  /* 0x0002900001047983 */ /* 0x001f220000300800 */
[C---:B---3--:R-:W-:Y:S11]  /*36890*/  HMMA.16816.F32.BF16 R8, R20.reuse, R24, R16 ;  /* 0x000000181408723c */ /* 0x048ff60000041810 */
[----:B------:R-:W-:Y:S11]  /*368a0*/  @!UPT UIADD3 URZ, URZ, URZ, URZ ;  /* 0x0000003f3f3ff290 */ /* 0x000ff6000fffe03f */
[----:B------:R-:W-:Y:S01]  /*368b0*/  @!UPT UIADD3 URZ, URZ, URZ, URZ ;  /* 0x0000003f3f3ff290 */ /* 0x000fe2000fffe03f */
[----:B------:R-:W-:Y:S01]  /*368c0*/  STL.64 [R1+0x2d0], R8 ;  /* 0x0002d00801007387 */ /* 0x000fe20000100a00 */
[----:B------:R-:W-:Y:S02]  /*368d0*/  STL.64 [R1+0x2d8], R10 ;  /* 0x0002d80a01007387 */ /* 0x000fe40000100a00 */
[----:B------:R-:W4:Y:S02]  /*368e0*/  LDL.LU R5, [R1+0x294] ;  /* 0x0002940001057983 */ /* 0x000f240000300800 */
[----:B-1----:R-:W3:Y:S01]  /*368f0*/  LDL.LU R6, [R1+0x298] ;  /* 0x0002980001067983 */ /* 0x002ee20000300800 */
[----:B------:R-:W3:Y:S04]  /*36900*/  LDL.LU R7, [R1+0x29c] ;  /* 0x00029c0001077983 */ /* 0x000ee80000300800 */
[----:B---3--:R-:W-:Y:S01]  /*36910*/  STL.64 [R1+0x1860], R6 ;  /* 0x0018600601007387 */ /* 0x008fe20000100a00 */
[----:B----4-:R0:W-:Y:S03]  /*36920*/  STL.64 [R1+0x1858], R4 ;  /* 0x0018580401007387 */ /* 0x0101e60000100a00 */
[----:B0-----:R-:W2:Y:S01]  /*36930*/  LDL.LU R4, [R1+0x2b0] ;  /* 0x0002b00001047983 */ /* 0x001ea20000300800 */
[----:B------:R-:W2:Y:S02]  /*36940*/  LDL.LU R5, [R1+0x2b4] ;  /* 0x0002b40001057983 */ /* 0x000ea40000300800 */
[----:B------:R-:W2:Y:S02]  /*36950*/  LDL.LU R6, [R1+0x2b8] ;  /* 0x0002b80001067983 */ /* 0x000ea40000300800 */
[----:B------:R-:W2:Y:S01]  /*36960*/  LDL.LU R7, [R1+0x2bc] ;  /* 0x0002bc0001077983 */ /* 0x000ea20000300800 */
[----:B------:R-:W3:Y:S01]  /*36970*/  LDL.64 R8, [R1] ;  /* 0x0000000001087983 */ /* 0x000ee20000100a00 */
[----:B------:R-:W4:Y:S02]  /*36980*/  LDL.LU R16, [R1+0x1a0] ;  /* 0x0001a00001107983 */ /* 0x000f240000300800 */
[----:B------:R-:W4:Y:S02]  /*36990*/  LDL.LU R17, [R1+0x1a4] ;  /* 0x0001a40001117983 */ /* 0x000f240000300800 */
[----:B------:R-:W4:Y:S01]  /*369a0*/  LDL.LU R18, [R1+0x1a8] ;  /* 0x0001a80001127983 */ /* 0x000f220000300800 */
[----:B------:R-:W4:Y:S01]  /*369b0*/  LDL.LU R19, [R1+0x1ac] ;  /* 0x0001ac0001137983 */ /* 0x000f220000300800 */
[----:B------:R0:W-:Y:S03]  /*369c0*/  STL.64 [R1+0x17f8], R24 ;  /* 0x0017f81801007387 */ /* 0x0001e60000100a00 */
[----:B0-----:R-:W5:Y:S01]  /*369d0*/  LDL.LU R24, [R1+0x170] ;  /* 0x0001700001187983 */ /* 0x001f620000300800 */
[----:B------:R-:W5:Y:S02]  /*369e0*/  LDL.LU R25, [R1+0x174] ;  /* 0x0001740001197983 */ /* 0x000f640000300800 */
[----:B------:R-:W3:Y:S02]  /*369f0*/  LDL.LU R26, [R1+0x178] ;  /* 0x00017800011a7983 */ /* 0x000ee40000300800 */
[----:B------:R-:W3:Y:S01]  /*36a00*/  LDL.LU R27, [R1+0x17c] ;  /* 0x00017c00011b7983 */ /* 0x000ee20000300800 */
[----:B--2---:R-:W-:Y:S01]  /*36a10*/  HMMA.16816.F32.BF16 R12, R20, R12, R4 ;  /* 0x0000000c140c723c */ /* 0x004fe20000041804 */
[----:B---3--:R-:W-:Y:S01]  /*36a20*/  STL.64 [R1+0x1808], R26 ;  /* 0x0018081a01007387 */ /* 0x008fe20000100a00 */
[----:B-----5:R0:W-:Y:S02]  /*36a30*/  STL.64 [R1+0x1800], R24 ;  /* 0x0018001801007387 */ /* 0x0201e40000100a00 */
[----:B0-----:R-:W-:-:S02]  /*36a40*/  MOV R24, R2 ;  /* 0x0000000200187202 */ /* 0x001fc40000000f00 */
[----:B------:R-:W-:-:S05]  /*36a50*/  MOV R25, R0 ;  /* 0x0000000000197202 */ /* 0x000fca0000000f00 */
[----:B------:R0:W-:Y:S04]  /*36a60*/  STL.64 [R1+0x1820], R24 ;  /* 0x0018201801007387 */ /* 0x0001e80000100a00 */
[----:B0-----:R-:W2:Y:S01]  /*36a70*/  LDL.LU R24, [R1+0x2a0] ;  /* 0x0002a00001187983 */ /* 0x001ea20000300800 */
[----:B------:R-:W2:Y:S02]  /*36a80*/  LDL.LU R25, [R1+0x2a4] ;  /* 0x0002a40001197983 */ /* 0x000ea40000300800 */
[----:B------:R-:W2:Y:S02]  /*36a90*/  LDL.LU R26, [R1+0x2a8] ;  /* 0x0002a800011a7983 */ /* 0x000ea40000300800 */
[----:B------:R-:W2:Y:S01]  /*36aa0*/  LDL.LU R27, [R1+0x2ac] ;  /* 0x0002ac00011b7983 */ /* 0x000ea20000300800 */
[----:B------:R-:W3:Y:S01]  /*36ab0*/  LDL.LU.64 R6, [R1+0x1860] ;  /* 0x0018600001067983 */ /* 0x000ee20000300a00 */
[----:B------:R-:W3:Y:S02]  /*36ac0*/  LDL.LU.64 R4, [R1+0x1858] ;  /* 0x0018580001047983 */ /* 0x000ee40000300a00 */
[----:B------:R0:W-:Y:S02]  /*36ad0*/  STL.64 [R1+0x330], R12 ;  /* 0x0003300c01007387 */ /* 0x0001e40000100a00 */
[----:B------:R-:W-:Y:S01]  /*36ae0*/  STL.64 [R1+0x338], R14 ;  /* 0x0003380e01007387 */ /* 0x000fe20000100a00 */
[----:B0-----:R-:W2:Y:S02]  /*36af0*/  LDL.LU.64 R12, [R1+0x1850] ;  /* 0x00185000010c7983 */ /* 0x001ea40000300a00 */
[C---:B--2---:R-:W-:Y:S11]  /*36b00*/  HMMA.16816.F32.BF16 R24, R20.reuse, R12, R24 ;  /* 0x0000000c1418723c */ /* 0x044ff60000041818 */
[----:B------:R-:W-:Y:S11]  /*36b10*/  @!UPT UIADD3 URZ, URZ, URZ, URZ ;  /* 0x0000003f3f3ff290 */ /* 0x000ff6000fffe03f */
[----:B------:R-:W-:Y:S01]  /*36b20*/  @!UPT UIADD3 URZ, URZ, URZ, URZ ;  /* 0x0000003f3f3ff290 */ /* 0x000fe2000fffe03f */
[----:B------:R0:W-:Y:S01]  /*36b30*/  STL.64 [R1+0x3f0], R24 ;  /* 0x0003f01801007387 */ /* 0x0001e20000100a00 */
[----:B------:R1:W-:Y:S03]  /*36b40*/  STL.64 [R1+0x3f8], R26 ;  /* 0x0003f81a01007387 */ /* 0x0003e60000100a00 */
[----:B0-----:R-:W2:Y:S01]  /*36b50*/  LDL.LU R24, [R1+0x190] ;  /* 0x0001900001187983 */ /* 0x001ea20000300800 */
[----:B------:R-:W2:Y:S02]  /*36b60*/  LDL.LU R25, [R1+0x194] ;  /* 0x0001940001197983 */ /* 0x000ea40000300800 */
[----:B-1----:R-:W2:Y:S02]  /*36b70*/  LDL.LU R26, [R1+0x198] ;  /* 0x00019800011a7983 */ /* 0x002ea40000300800 */
[----:B------:R-:W2:Y:S01]  /*36b80*/  LDL.LU R27, [R1+0x19c] ;  /* 0x00019c00011b7983 */ /* 0x000ea20000300800 */
[----:B------:R0:W-:Y:S04]  /*36b90*/  STL.64 [R1+0x17d8], R12 ;  /* 0x0017d80c01007387 */ /* 0x0001e80000100a00 */
[----:B0-----:R-:W5:Y:S01]  /*36ba0*/  LDL.64 R12, [R1+0x20] ;  /* 0x00002000010c7983 */ /* 0x001f620000100a00 */
[C---:B---3--:R-:W-:Y:S03]  /*36bb0*/  HMMA.16816.F32.BF16 R4, R20.reuse, R8, R4 ;  /* 0x000000081404723c */ /* 0x048fe60000041804 */
[----:B-----5:R0:W-:Y:S04]  /*36bc0*/  STL.64 [R1+0x17f0], R12 ;  /* 0x0017f00c01007387 */ /* 0x0201e80000100a00 */
[----:B0-----:R-:W3:Y:S01]  /*36bd0*/  LDL.LU R12, [R1+0x160] ;  /* 0x00016000010c7983 */ /* 0x001ee20000300800 */
[----:B------:R-:W3:Y:S02]  /*36be0*/  LDL.LU R13, [R1+0x164] ;  /* 0x00016400010d7983 */ /* 0x000ee40000300800 */
[----:B------:R-:W5:Y:S02]  /*36bf0*/  LDL.LU R14, [R1+0x168] ;  /* 0x00016800010e7983 */ /* 0x000f640000300800 */
[----:B------:R-:W5:Y:S02]  /*36c00*/  LDL.LU R15, [R1+0x16c] ;  /* 0x00016c00010f7983 */ /* 0x000f640000300800 */
[----:B------:R-:W-:Y:S01]  /*36c10*/  IMAD.MOV.U32 R2, RZ, RZ, R8 ;  /* 0x000000ffff027224 */ /* 0x000fe200078e0008 */
[----:B------:R-:W-:Y:S01]  /*36c20*/  MOV R0, R9 ;  /* 0x0000000900007202 */ /* 0x000fe20000000f00 */
[----:B-----5:R-:W-:Y:S01]  /*36c30*/  STL.64 [R1+0x1818], R14 ;  /* 0x0018180e01007387 */ /* 0x020fe20000100a00 */
[----:B---3--:R0:W-:Y:S03]  /*36c40*/  STL.64 [R1+0x1810], R12 ;  /* 0x0018100c01007387 */ /* 0x0081e60000100a00 */
[----:B0-----:R-:W3:Y:S01]  /*36c50*/  LDL.LU R12, [R1+0x180] ;  /* 0x00018000010c7983 */ /* 0x001ee20000300800 */
[----:B------:R-:W3:Y:S02]  /*36c60*/  LDL.LU R13, [R1+0x184] ;  /* 0x00018400010d7983 */ /* 0x000ee40000300800 */
[----:B------:R-:W3:Y:S02]  /*36c70*/  LDL.LU R14, [R1+0x188] ;  /* 0x00018800010e7983 */ /* 0x000ee40000300800 */
[----:B------:R-:W3:Y:S01]  /*36c80*/  LDL.LU R15, [R1+0x18c] ;  /* 0x00018c00010f7983 */ /* 0x000ee20000300800 */
[----:B------:R0:W-:Y:S01]  /*36c90*/  STL.64 [R1+0x430], R4 ;  /* 0x0004300401007387 */ /* 0x0001e20000100a00 */
[----:B------:R-:W-:Y:S03]  /*36ca0*/  STL.64 [R1+0x438], R6 ;  /* 0x0004380601007387 */ /* 0x000fe60000100a00 */
[----:B0-----:R-:W2:Y:S01]  /*36cb0*/  LDL.LU.64 R4, [R1+0x1848] ;  /* 0x0018480001047983 */ /* 0x001ea20000300a00 */
[----:B------:R-:W5:Y:S02]  /*36cc0*/  LDL.LU.64 R10, [R1+0x1840] ;  /* 0x00184000010a7983 */ /* 0x000f640000300a00 */
[----:B------:R-:W4:Y:S02]  /*36cd0*/  LDL.LU.64 R8, [R1+0x1838] ;  /* 0x0018380001087983 */ /* 0x000f240000300a00 */
[----:B----4-:R-:W-:Y:S01]  /*36ce0*/  HMMA.16816.F32.BF16 R20, R20, R8, R16 ;  /* 0x000000081414723c */ /* 0x010fe20000041810 */
[----:B------:R-:W2:Y:S01]  /*36cf0*/  LDL.LU.64 R18, [R1+0x1830] ;  /* 0x0018300001127983 */ /* 0x000ea20000300a00 */
[----:B------:R-:W2:Y:S02]  /*36d00*/  LDL.LU.64 R16, [R1+0x1828] ;  /* 0x0018280001107983 */ /* 0x000ea40000300a00 */
[----:B-----5:R-:W-:Y:S02]  /*36d10*/  STL.64 [R1+0x17d0], R10 ;  /* 0x0017d00a01007387 */ /* 0x020fe40000100a00 */
[----:B------:R0:W-:Y:S11]  /*36d20*/  STL.64 [R1+0x17c8], R8 ;  /* 0x0017c80801007387 */ /* 0x0001f60000100a00 */
[----:B------:R-:W-:Y:S06]  /*36d30*/  @!UPT UIADD3 URZ, URZ, URZ, URZ ;  /* 0x0000003f3f3ff290 */ /* 0x000fec000fffe03f */
[----:B------:R-:W-:Y:S01]  /*36d40*/  STL.64 [R1+0x3e0], R20 ;  /* 0x0003e01401007387 */ /* 0x000fe20000100a00 */
[----:B------:R-:W-:Y:S02]  /*36d50*/  STL.64 [R1+0x3e8], R22 ;  /* 0x0003e81601007387 */ /* 0x000fe40000100a00 */
[----:B0-----:R-:W4:Y:S02]  /*36d60*/  LDL.LU R8, [R1+0x270] ;  /* 0x0002700001087983 */ /* 0x001f240000300800 */
[----:B------:R-:W4:Y:S01]  /*36d70*/  LDL.LU R9, [R1+0x274] ;  /* 0x0002740001097983 */ /* 0x000f220000300800 */
[----:B------:R-:W5:Y:S01]  /*36d80*/  LDL.LU R10, [R1+0x278] ;  /* 0x00027800010a7983 */ /* 0x000f620000300800 */
[----:B------:R-:W5:Y:S01]  /*36d90*/  LDL.LU R11, [R1+0x27c] ;  /* 0x00027c00010b7983 */ /* 0x000f620000300800 */
[C---:B--2---:R-:W-:Y:S02]  /*36da0*/  HMMA.16816.F32.BF16 R24, R16.reuse, R4, R24 ;  /* 0x000000041018723c */ /* 0x044fe40000041818 */
[----:B-----5:R-:W-:Y:S01]  /*36db0*/  STL.64 [R1+0x17e8], R10 ;  /* 0x0017e80a01007387 */ /* 0x020fe20000100a00 */
[----:B----4-:R0:W-:Y:S03]  /*36dc0*/  STL.64 [R1+0x17e0], R8 ;  /* 0x0017e00801007387 */ /* 0x0101e60000100a00 */
[----:B0-----:R-:W2:Y:S01]  /*36dd0*/  LDL.LU R8, [R1+0x150] ;  /* 0x0001500001087983 */ /* 0x001ea20000300800 */
[----:B------:R-:W2:Y:S02]  /*36de0*/  LDL.LU R9, [R1+0x154] ;  /* 0x0001540001097983 */ /* 0x000ea40000300800 */
[----:B------:R-:W2:Y:S02]  /*36df0*/  LDL.LU R10, [R1+0x158] ;  /* 0x00015800010a7983 */ /* 0x000ea40000300800 */
[----:B------:R-:W2:Y:S01]  /*36e00*/  LDL.LU R11, [R1+0x15c] ;  /* 0x00015c00010b7983 */ /* 0x000ea20000300800 */
[----:B------:R-:W4:Y:S11]  /*36e10*/  LDL.LU.64 R20, [R1+0x40] ;  /* 0x0000400001147983 */ /* 0x000f360000300a00 */
[----:B------:R0:W-:Y:S02]  /*36e20*/  STL.64 [R1+0x3d0], R24 ;  /* 0x0003d01801007387 */ /* 0x0001e40000100a00 */
[----:B------:R3:W-:Y:S01]  /*36e30*/  STL.64 [R1+0x3d8], R26 ;  /* 0x0003d81a01007387 */ /* 0x0007e20000100a00 */
[----:B0-----:R-:W3:Y:S02]  /*36e40*/  LDL.LU.64 R24, [R1+0x1820] ;  /* 0x0018200001187983 */ /* 0x001ee40000300a00 */
[C---:B---3--:R-:W-:Y:S02]  /*36e50*/  HMMA.16816.F32.BF16 R24, R16.reuse, R24, R12 ;  /* 0x000000181018723c */ /* 0x048fe4000004180c */
[----:B------:R-:W3:Y:S01]  /*36e60*/  LDL.LU.64 R14, [R1+0x1818] ;  /* 0x00181800010e7983 */ /* 0x000ee20000300a00 */
[----:B------:R-:W3:Y:S11]  /*36e70*/  LDL.LU.64 R12, [R1+0x1810] ;  /* 0x00181000010c7983 */ /* 0x000ef60000300a00 */
[----:B------:R-:W-:Y:S09]  /*36e80*/  @!UPT UIADD3 URZ, URZ, URZ, URZ ;  /* 0x0000003f3f3ff290 */ /* 0x000ff2000fffe03f */
        /* <DEDUP_REMOVED lines=9> */
[----:B0-----:R-:W3:Y:S01]  /*36f20*/  LDL.LU.64 R24, [R1+0x17f8] ;  /* 0x0017f80001187983 */ /* 0x001ee20000300a00 */
[----:B------:R0:W-:Y:S03]  /*36f30*/  STL.64 [R1+0x17a0], R20 ;  /* 0x0017a01401007387 */ /* 0x0001e60000100a00 */
[----:B0-----:R-:W4:Y:S01]  /*36f40*/  LDL.LU R20, [R1+0x420] ;  /* 0x0004200001147983 */ /* 0x001f220000300800 */
[----:B------:R-:W4:Y:S02]  /*36f50*/  LDL.LU R21, [R1+0x424] ;  /* 0x0004240001157983 */ /* 0x000f240000300800 */
[----:B------:R-:W4:Y:S02]  /*36f60*/  LDL.LU R22, [R1+0x428] ;  /* 0x0004280001167983 */ /* 0x000f240000300800 */
[----:B------:R-:W4:Y:S01]  /*36f70*/  LDL.LU R23, [R1+0x42c] ;  /* 0x00042c0001177983 */ /* 0x000f220000300800 */
[C---:B---3--:R-:W-:Y:S11]  /*36f80*/  HMMA.16816.F32.BF16 R12, R16.reuse, R24, R12 ;  /* 0x00000018100c723c */ /* 0x048ff6000004180c */
[----:B------:R-:W-:Y:S11]  /*36f90*/  @!UPT UIADD3 URZ, URZ, URZ, URZ ;  /* 0x0000003f3f3ff290 */ /* 0x000ff6000fffe03f */
[----:B------:R-:W-:Y:S01]  /*36fa0*/  @!UPT UIADD3 URZ, URZ, URZ, URZ ;  /* 0x0000003f3f3ff290 */ /* 0x000fe2000fffe03f */
[----:B------:R0:W-:Y:S01]  /*36fb0*/  STL.64 [R1+0x2b0], R12 ;  /* 0x0002b00c01007387 */ /* 0x0001e20000100a00 */
[----:B------:R-:W-:Y:S03]  /*36fc0*/  STL.64 [R1+0x2b8], R14 ;  /* 0x0002b80e01007387 */ /* 0x000fe60000100a00 */
[----:B0-----:R-:W2:Y:S01]  /*36fd0*/  LDL.LU.64 R12, [R1+0x17f0] ;  /* 0x0017f000010c7983 */ /* 0x001ea20000300a00 */
[----:B------:R0:W-:Y:S02]  /*36fe0*/  STL.64 [R1+0x1788], R24 ;  /* 0x0017881801007387 */ /* 0x0001e40000100a00 */
[----:B0-----:R-:W-:Y:S02]  /*36ff0*/  MOV R24, R2 ;  /* 0x0000000200187202 */ /* 0x001fe40000000f00 */
[----:B------:R-:W-:Y:S01]  /*37000*/  MOV R25, R0 ;  /* 0x0000000000197202 */ /* 0x000fe20000000f00 */
[C---:B--2---:R-:W-:Y:S01]  /*37010*/  HMMA.16816.F32.BF16 R8, R16.reuse, R12, R8 ;  /* 0x0000000c1008723c */ /* 0x044fe20000041808 */
[----:B------:R-:W-:Y:S01]  /*37020*/  IMAD.MOV.U32 R2, RZ, RZ, R12 ;  /* 0x000000ffff027224 */ /* 0x000fe200078e000c */
[----:B------:R-:W-:Y:S11]  /*37030*/  MOV R0, R13 ;  /* 0x0000000d00007202 */ /* 0x000ff60000000f00 */
[----:B------:R-:W-:Y:S10]  /*37040*/  @!UPT UIADD3 URZ, URZ, URZ, URZ ;  /* 0x0000003f3f3ff290 */ /* 0x000ff4000fffe03f */
[----:B------:R-:W-:Y:S01]  /*37050*/  STL.64 [R1+0x2a0], R8 ;  /* 0x0002a00801007387 */ /* 0x000fe20000100a00 */
[----:B------:R0:W-:Y:S03]  /*37060*/  STL.64 [R1+0x2a8], R10 ;  /* 0x0002a80a01007387 */ /* 0x0001e60000100a00 */
[----:B0-----:R-:W2:Y:S01]  /*37070*/  LDL.LU.64 R10, [R1+0x17e8] ;  /* 0x0017e800010a7983 */ /* 0x001ea20000300a00 */
[----:B------:R-:W2:Y:S02]  /*37080*/  LDL.LU.64 R8, [R1+0x17e0] ;  /* 0x0017e00001087983 */ /* 0x000ea40000300a00 */
[----:B------:R-:W2:Y:S02]  /*37090*/  LDL.LU.64 R12, [R1+0x17d8] ;  /* 0x0017d800010c7983 */ /* 0x000ea40000300a00 */
[----:B--2---:R-:W-:Y:S01]  /*370a0*/  HMMA.16816.F32.BF16 R8, R16, R12, R8 ;  /* 0x0000000c1008723c */ /* 0x004fe20000041808 */
[----:B------:R-:W-:-:S02]  /*370b0*/  MOV R6, R12 ;  /* 0x0000000c00067202 */ /* 0x000fc40000000f00 */
[----:B------:R-:W-:Y:S11]  /*370c0*/  MOV R3, R13 ;  /* 0x0000000d00037202 */ /* 0x000ff60000000f00 */
[----:B------:R-:W-:Y:S09]  /*370d0*/  @!UPT UIADD3 URZ, URZ, URZ, URZ ;  /* 0x0000003f3f3ff290 */ /* 0x000ff2000fffe03f */
[----:B------:R-:W-:Y:S01]  /*370e0*/  STL.64 [R1+0x290], R8 ;  /* 0x0002900801007387 */ /* 0x000fe20000100a00 */
[----:B------:R0:W-:Y:S03]  /*370f0*/  STL.64 [R1+0x298], R10 ;  /* 0x0002980a01007387 */ /* 0x0001e60000100a00 */
[----:B0-----:R-:W2:Y:S01]  /*37100*/  LDL.LU.64 R10, [R1+0x17d0] ;  /* 0x0017d000010a7983 */ /* 0x001ea20000300a00 */
[----:B------:R-:W4:Y:S02]  /*37110*/  LDL.LU.64 R8, [R1+0x17c8] ;  /* 0x0017c80001087983 */ /* 0x000f240000300a00 */
[----:B------:R-:W3:Y:S02]  /*37120*/  LDL.LU.64 R14, [R1+0x17c0] ;  /* 0x0017c000010e7983 */ /* 0x000ee40000300a00 */
[----:B------:R-:W3:Y:S02]  /*37130*/  LDL.LU.64 R12, [R1+0x17b8] ;  /* 0x0017b800010c7983 */ /* 0x000ee40000300a00 */
[C---:B---3--:R-:W-:Y:S08]  /*37140*/  HMMA.16816.F32.BF16 R24, R16.reuse, R24, R12 ;  /* 0x000000181018723c */ /* 0x048ff0000004180c */
[----:B----4-:R-:W-:Y:S01]  /*37150*/  HMMA.16816.F32.BF16 R16, R16, R8, R20 ;  /* 0x000000081010723c */ /* 0x010fe20000041814 */
[----:B------:R-:W3:Y:S01]  /*37160*/  LDL.LU.64 R14, [R1+0x17b0] ;  /* 0x0017b000010e7983 */ /* 0x000ee20000300a00 */
[----:B------:R-:W3:Y:S02]  /*37170*/  LDL.LU.64 R12, [R1+0x17a8] ;  /* 0x0017a800010c7983 */ /* 0x000ee40000300a00 */
[----:B--2---:R-:W-:Y:S11]  /*37180*/  STL.64 [R1+0x1758], R10 ;  /* 0x0017580a01007387 */ /* 0x004ff60000100a00 */
[----:B------:R-:W-:Y:S01]  /*37190*/  STL.64 [R1+0x280], R24 ;  /* 0x0002801801007387 */ /* 0x000fe20000100a00 */
[----:B------:R-:W-:Y:S02]  /*371a0*/  STL.64 [R1+0x288], R26 ;  /* 0x0002881a01007387 */ /* 0x000fe40000100a00 */
[----:B------:R0:W-:Y:S05]  /*371b0*/  STL.64 [R1+0x1750], R8 ;  /* 0x0017500801007387 */ /* 0x0001ea0000100a00 */
[----:B------:R1:W-:Y:S01]  /*371c0*/  STL.64 [R1+0x270], R16 ;  /* 0x0002701001007387 */ /* 0x0003e20000100a00 */
[----:B------:R-:W-:Y:S04]  /*371d0*/  STL.64 [R1+0x278], R18 ;  /* 0x0002781201007387 */ /* 0x000fe80000100a00 */
        /* <DEDUP_REMOVED lines=8> */
[----:B------:R-:W5:Y:S01]  /*37260*/  LDL.LU R20, [R1+0x470] ;  /* 0x0004700001147983 */ /* 0x000f620000300800 */
[----:B------:R-:W5:Y:S02]  /*37270*/  LDL.LU R21, [R1+0x474] ;  /* 0x0004740001157983 */ /* 0x000f640000300800 */
[----:B-1----:R-:W-:Y:S01]  /*37280*/  IMAD.MOV.U32 R16, RZ, RZ, R6 ;  /* 0x000000ffff107224 */ /* 0x002fe200078e0006 */
[----:B------:R-:W-:Y:S01]  /*37290*/  MOV R17, R3 ;  /* 0x0000000300117202 */ /* 0x000fe20000000f00 */
[----:B------:R-:W5:Y:S01]  /*372a0*/  LDL.LU R22, [R1+0x478] ;  /* 0x0004780001167983 */ /* 0x000f620000300800 */
[----:B------:R-:W5:Y:S01]  /*372b0*/  LDL.LU R23, [R1+0x47c] ;  /* 0x00047c0001177983 */ /* 0x000f620000300800 */
[----:B---3--:R-:W-:Y:S02]  /*372c0*/  HMMA.16816.F32.BF16 R8, R12, R4, R8 ;  /* 0x000000040c08723c */ /* 0x008fe40000041808 */
[----:B----4-:R-:W-:Y:S01]  /*372d0*/  STL.64 [R1+0x1798], R26 ;  /* 0x0017981a01007387 */ /* 0x010fe20000100a00 */
[----:B--2---:R0:W-:Y:S03]  /*372e0*/  STL.64 [R1+0x1790], R24 ;  /* 0x0017901801007387 */ /* 0x0041e60000100a00 */
[----:B0-----:R-:W5:Y:S01]  /*372f0*/  LDL.64 R24, [R1+0x50] ;  /* 0x0000500001187983 */ /* 0x001f620000100a00 */
[----:B------:R0:W-:Y:S02]  /*37300*/  STL.64 [R1+0x1770], R16 ;  /* 0x0017701001007387 */ /* 0x0001e40000100a00 */
[----:B0-----:R-:W-:-:S02]  /*37310*/  MOV R16, R2 ;  /* 0x0000000200107202 */ /* 0x001fc40000000f00 */
[----:B------:R-:W-:-:S05]  /*37320*/  MOV R17, R0 ;  /* 0x0000000000117202 */ /* 0x000fca0000000f00 */
[----:B------:R0:W-:Y:S04]  /*37330*/  STL.64 [R1+0x1780], R16 ;  /* 0x0017801001007387 */ /* 0x0001e80000100a00 */
[----:B0-----:R-:W2:Y:S01]  /*37340*/  LDL.LU R16, [R1+0x4c0] ;  /* 0x0004c00001107983 */ /* 0x001ea20000300800 */
[----:B------:R-:W2:Y:S02]  /*37350*/  LDL.LU R17, [R1+0x4c4] ;  /* 0x0004c40001117983 */ /* 0x000ea40000300800 */
[----:B------:R-:W2:Y:S02]  /*37360*/  LDL.LU R18, [R1+0x4c8] ;  /* 0x0004c80001127983 */ /* 0x000ea40000300800 */
[----:B------:R-:W2:Y:S01]  /*37370*/  LDL.LU R19, [R1+0x4cc] ;  /* 0x0004cc0001137983 */ /* 0x000ea20000300800 */
[----:B------:R0:W-:Y:S01]  /*37380*/  STL.64 [R1+0x260], R8 ;  /* 0x0002600801007387 */ /* 0x0001e20000100a00 */
[----:B------:R-:W-:Y:S03]  /*37390*/  STL.64 [R1+0x268], R10 ;  /* 0x0002680a01007387 */ /* 0x000fe60000100a00 */
[----:B0-----:R-:W3:Y:S01]  /*373a0*/  LDL.64 R8, [R1] ;  /* 0x0000000001087983 */ /* 0x001ee20000100a00 */
[----:B------:R-:W-:Y:S01]  /*373b0*/  IMAD.MOV.U32 R2, RZ, RZ, R4 ;  /* 0x000000ffff027224 */ /* 0x000fe200078e0004 */
[----:B------:R-:W-:-:S02]  /*373c0*/  MOV R0, R5 ;  /* 0x0000000500007202 */ /* 0x000fc40000000f00 */
[----:B---3--:R0:W-:Y:S04]  /*373d0*/  STL.64 [R1+0x1778], R8 ;  /* 0x0017780801007387 */ /* 0x0081e80000100a00 */
[----:B0-----:R-:W3:Y:S01]  /*373e0*/  LDL.LU R8, [R1+0x5b0] ;  /* 0x0005b00001087983 */ /* 0x001ee20000300800 */
[----:B------:R-:W3:Y:S02]  /*373f0*/  LDL.LU R9, [R1+0x5b4] ;  /* 0x0005b40001097983 */ /* 0x000ee40000300800 */
[----:B------:R-:W3:Y:S02]  /*37400*/  LDL.LU R10, [R1+0x5b8] ;  /* 0x0005b800010a7983 */ /* 0x000ee40000300800 */
[----:B------:R-:W3:Y:S01]  /*37410*/  LDL.LU R11, [R1+0x5bc] ;  /* 0x0005bc00010b7983 */ /* 0x000ee20000300800 */
[----:B------:R-:W4:Y:S01]  /*37420*/  LDL.LU R4, [R1+0x560] ;  /* 0x0005600001047983 */ /* 0x000f220000300800 */
[----:B------:R-:W4:Y:S02]  /*37430*/  LDL.LU R5, [R1+0x564] ;  /* 0x0005640001057983 */ /* 0x000f240000300800 */
[----:B------:R-:W2:Y:S02]  /*37440*/  LDL.LU R6, [R1+0x568] ;  /* 0x0005680001067983 */ /* 0x000ea40000300800 */
[----:B------:R-:W2:Y:S01]  /*37450*/  LDL.LU R7, [R1+0x56c] ;  /* 0x00056c0001077983 */ /* 0x000ea20000300800 */
[C---:B-----5:R-:W-:Y:S01]  /*37460*/  HMMA.16816.F32.BF16 R20, R12.reuse, R24, R20 ;  /* 0x000000180c14723c */ /* 0x060fe20000041814 */
[----:B------:R-:W-:Y:S01]  /*37470*/  MOV R3, R25 ;  /* 0x0000001900037202 */ /* 0x000fe20000000f00 */
[----:B--2---:R-:W-:Y:S01]  /*37480*/  STL.64 [R1+0x1768], R6 ;  /* 0x0017680601007387 */ /* 0x004fe20000100a00 */
[----:B----4-:R0:W-:Y:S03]  /*37490*/  STL.64 [R1+0x1760], R4 ;  /* 0x0017600401007387 */ /* 0x0101e60000100a00 */
[----:B0-----:R-:W2:Y:S01]  /*374a0*/  LDL.LU R4, [R1+0x590] ;  /* 0x0005900001047983 */ /* 0x001ea20000300800 */
[----:B------:R-:W2:Y:S02]  /*374b0*/  LDL.LU R5, [R1+0x594] ;  /* 0x0005940001057983 */ /* 0x000ea40000300800 */
[----:B------:R-:W2:Y:S02]  /*374c0*/  LDL.LU R6, [R1+0x598] ;  /* 0x0005980001067983 */ /* 0x000ea40000300800 */
[----:B------:R-:W2:Y:S11]  /*374d0*/  LDL.LU R7, [R1+0x59c] ;  /* 0x00059c0001077983 */ /* 0x000eb60000300800 */
[----:B------:R-:W-:Y:S01]  /*374e0*/  @!UPT UIADD3 URZ, URZ, URZ, URZ ;  /* 0x0000003f3f3ff290 */ /* 0x000fe2000fffe03f */
[----:B------:R0:W-:Y:S01]  /*374f0*/  STL.64 [R1+0x250], R20 ;  /* 0x0002501401007387 */ /* 0x0001e20000100a00 */
[----:B------:R1:W-:Y:S03]  /*37500*/  STL.64 [R1+0x258], R22 ;  /* 0x0002581601007387 */ /* 0x0003e60000100a00 */
[----:B0-----:R-:W4:Y:S01]  /*37510*/  LDL.LU.64 R20, [R1+0x17a0] ;  /* 0x0017a00001147983 */ /* 0x001f220000300a00 */
[----:B-1----:R-:W-:Y:S01]  /*37520*/  MOV R22, R24 ;  /* 0x0000001800167202 */ /* 0x002fe20000000f00 */
[----:B------:R-:W4:Y:S02]  /*37530*/  LDL.LU.64 R26, [R1+0x1798] ;  /* 0x00179800011a7983 */ /* 0x000f240000300a00 */
[----:B------:R-:W4:Y:S02]  /*37540*/  LDL.LU.64 R24, [R1+0x1790] ;  /* 0x0017900001187983 */ /* 0x000f240000300a00 */
[C---:B----4-:R-:W-:Y:S11]  /*37550*/  HMMA.16816.F32.BF16 R24, R12.reuse, R20, R24 ;  /* 0x000000140c18723c */ /* 0x050ff60000041818 */
[----:B------:R-:W-:Y:S11]  /*37560*/  @!UPT UIADD3 URZ, URZ, URZ, URZ ;  /* 0x0000003f3f3ff290 */ /* 0x000ff6000fffe03f */
[----:B------:R-:W-:Y:S01]  /*37570*/  @!UPT UIADD3 URZ, URZ, URZ, URZ ;  /* 0x0000003f3f3ff290 */ /* 0x000fe2000fffe03f */
[----:B------:R0:W-:Y:S01]  /*37580*/  STL.64 [R1+0x240], R24 ;  /* 0x0002401801007387 */ /* 0x0001e20000100a00 */
[----:B------:R-:W-:Y:S03]  /*37590*/  STL.64 [R1+0x248], R26 ;  /* 0x0002481a01007387 */ /* 0x000fe60000100a00 */
[----:B0-----:R-:W4:Y:S01]  /*375a0*/  LDL.LU.64 R24, [R1+0x1788] ;  /* 0x0017880001187983 */ /* 0x001f220000300a00 */
[----:B------:R-:W-:Y:S01]  /*375b0*/  STL.64 [R1+0x1728], R20 ;  /* 0x0017281401007387 */ /* 0x000fe20000100a00 */
        /* <DEDUP_REMOVED lines=11> */
[C---:B---3--:R-:W-:Y:S01]  /*37670*/  HMMA.16816.F32.BF16 R16, R12.reuse, R16, R8 ;  /* 0x000000100c10723c */ /* 0x048fe20000041808 */
[----:B------:R-:W2:Y:S11]  /*37680*/  LDL.LU.64 R8, [R1+0x1778] ;  /* 0x0017780001087983 */ /* 0x000eb60000300a00 */
[----:B------:R-:W-:Y:S11]  /*37690*/  @!UPT UIADD3 URZ, URZ, URZ, URZ ;  /* 0x0000003f3f3ff290 */ /* 0x000ff6000fffe03f */
[----:B------:R0:W-:Y:S01]  /*376a0*/  STL.64 [R1+0x220], R16 ;  /* 0x0002201001007387 */ /* 0x0001e20000100a00 */
[----:B------:R-:W-:Y:S03]  /*376b0*/  STL.64 [R1+0x228], R18 ;  /* 0x0002281201007387 */ /* 0x000fe60000100a00 */
[----:B0-----:R-:W4:Y:S02]  /*376c0*/  LDL.LU.64 R16, [R1+0x1770] ;  /* 0x0017700001107983 */ /* 0x001f240000300a00 */
[C---:B----4-:R-:W-:Y:S11]  /*376d0*/  HMMA.16816.F32.BF16 R24, R12.reuse, R16, R24 ;  /* 0x000000100c18723c */ /* 0x050ff60000041818 */
[----:B------:R-:W-:Y:S11]  /*376e0*/  @!UPT UIADD3 URZ, URZ, URZ, URZ ;  /* 0x0000003f3f3ff290 */ /* 0x000ff6000fffe03f */
[----:B------:R-:W-:Y:S01]  /*376f0*/  @!UPT UIADD3 URZ, URZ, URZ, URZ ;  /* 0x0000003f3f3ff290 */ /* 0x000fe2000fffe03f */
[----:B------:R0:W-:Y:S01]  /*37700*/  STL.64 [R1+0x210], R24 ;  /* 0x0002101801007387 */ /* 0x0001e20000100a00 */
[----:B------:R1:W-:Y:S03]  /*37710*/  STL.64 [R1+0x218], R26 ;  /* 0x0002181a01007387 */ /* 0x0003e60000100a00 */
[----:B0-----:R-:W3:Y:S01]  /*37720*/  LDL.LU R24, [R1+0x530] ;  /* 0x0005300001187983 */ /* 0x001ee20000300800 */
[----:B------:R-:W3:Y:S02]  /*37730*/  LDL.LU R25, [R1+0x534] ;  /* 0x0005340001197983 */ /* 0x000ee40000300800 */
[----:B-1----:R-:W4:Y:S02]  /*37740*/  LDL.LU R26, [R1+0x538] ;  /* 0x00053800011a7983 */ /* 0x002f240000300800 */
        /* <DEDUP_REMOVED lines=8> */
[----:B------:R0:W-:Y:S04]  /*377d0*/  STL.64 [R1+0x1708], R16 ;  /* 0x0017081001007387 */ /* 0x0001e80000100a00 */
[----:B0-----:R-:W3:Y:S01]  /*377e0*/  LDL.64 R16, [R1+0x20] ;  /* 0x0000200001107983 */ /* 0x001ee20000100a00 */
[----:B------:R-:W-:Y:S01]  /*377f0*/  IMAD.MOV.U32 R20, RZ, RZ, R2 ;  /* 0x000000ffff147224 */ /* 0x000fe200078e0002 */
[----:B------:R-:W-:-:S02]  /*37800*/  MOV R21, R0 ;  /* 0x0000000000157202 */ /* 0x000fc40000000f00 */
[----:B------:R-:W-:Y:S01]  /*37810*/  MOV R2, R8 ;  /* 0x0000000800027202 */ /* 0x000fe20000000f00 */
[----:B------:R-:W-:Y:S01]  /*37820*/  MOV R0, R9 ;  /* 0x0000000900007202 */ /* 0x000fe20000000f00 */
[----:B---3--:R0:W-:Y:S04]  /*37830*/  STL.64 [R1+0x1718], R16 ;  /* 0x0017181001007387 */ /* 0x0081e80000100a00 */
[----:B0-----:R-:W3:Y:S01]  /*37840*/  LDL.LU R16, [R1+0x520] ;  /* 0x0005200001107983 */ /* 0x001ee20000300800 */
[----:B------:R-:W3:Y:S02]  /*37850*/  LDL.LU R17, [R1+0x524] ;  /* 0x0005240001117983 */ /* 0x000ee40000300800 */
[----:B------:R-:W3:Y:S02]  /*37860*/  LDL.LU R18, [R1+0x528] ;  /* 0x0005280001127983 */ /* 0x000ee40000300800 */
[----:B------:R-:W3:Y:S01]  /*37870*/  LDL.LU R19, [R1+0x52c] ;  /* 0x00052c0001137983 */ /* 0x000ee20000300800 */
[----:B------:R-:W-:Y:S01]  /*37880*/  STL.64 [R1+0x200], R4 ;  /* 0x0002000401007387 */ /* 0x000fe20000100a00 */
[----:B------:R0:W-:Y:S03]  /*37890*/  STL.64 [R1+0x208], R6 ;  /* 0x0002080601007387 */ /* 0x0001e60000100a00 */
[----:B0-----:R-:W4:Y:S01]  /*378a0*/  LDL.LU.64 R6, [R1+0x1768] ;  /* 0x0017680001067983 */ /* 0x001f220000300a00 */
[----:B------:R-:W4:Y:S02]  /*378b0*/  LDL.LU.64 R4, [R1+0x1760] ;  /* 0x0017600001047983 */ /* 0x000f240000300a00 */
[----:B------:R-:W5:Y:S02]  /*378c0*/  LDL.LU.64 R10, [R1+0x1758] ;  /* 0x00175800010a7983 */ /* 0x000f640000300a00 */
[----:B------:R-:W4:Y:S02]  /*378d0*/  LDL.LU.64 R8, [R1+0x1750] ;  /* 0x0017500001087983 */ /* 0x000f240000300a00 */
[----:B----4-:R-:W-:Y:S01]  /*378e0*/  HMMA.16816.F32.BF16 R12, R12, R8, R4 ;  /* 0x000000080c0c723c */ /* 0x010fe20000041804 */
[----:B------:R-:W2:Y:S01]  /*378f0*/  LDL.LU.64 R6, [R1+0x1748] ;  /* 0x0017480001067983 */ /* 0x000ea20000300a00 */
[----:B------:R-:W2:Y:S11]  /*37900*/  LDL.LU.64 R4, [R1+0x1740] ;  /* 0x0017400001047983 */ /* 0x000eb60000300a00 */
[----:B------:R-:W-:Y:S10]  /*37910*/  @!UPT UIADD3 URZ, URZ, URZ, URZ ;  /* 0x0000003f3f3ff290 */ /* 0x000ff4000fffe03f */
[----:B------:R-:W-:Y:S01]  /*37920*/  STL.64 [R1+0x1f0], R12 ;  /* 0x0001f00c01007387 */ /* 0x000fe20000100a00 */
[----:B------:R-:W-:Y:S02]  /*37930*/  STL.64 [R1+0x1f8], R14 ;  /* 0x0001f80e01007387 */ /* 0x000fe40000100a00 */
[----:B-----5:R-:W-:Y:S02]  /*37940*/  STL.64 [R1+0x16f0], R10 ;  /* 0x0016f00a01007387 */ /* 0x020fe40000100a00 */
[----:B------:R0:W-:Y:S02]  /*37950*/  STL.64 [R1+0x16e8], R8 ;  /* 0x0016e80801007387 */ /* 0x0001e40000100a00 */
[----:B0-----:R-:W4:Y:S01]  /*37960*/  LDL.LU R8, [R1+0x540] ;  /* 0x0005400001087983 */ /* 0x001f220000300800 */
[----:B------:R-:W4:Y:S02]  /*37970*/  LDL.LU R9, [R1+0x544] ;  /* 0x0005440001097983 */ /* 0x000f240000300800 */
[----:B------:R-:W4:Y:S02]  /*37980*/  LDL.LU R10, [R1+0x548] ;  /* 0x00054800010a7983 */ /* 0x000f240000300800 */
[----:B------:R-:W4:Y:S02]  /*37990*/  LDL.LU R11, [R1+0x54c] ;  /* 0x00054c00010b7983 */ /* 0x000f240000300800 */
[----:B------:R-:W-:Y:S01]  /*379a0*/  IMAD.MOV.U32 R12, RZ, RZ, R22 ;  /* 0x000000ffff0c7224 */ /* 0x000fe200078e0016 */
[----:B------:R-:W-:Y:S01]  /*379b0*/  MOV R13, R3 ;  /* 0x00000003000d7202 */ /* 0x000fe20000000f00 */
[C---:B--2---:R-:W-:Y:S01]  /*379c0*/  HMMA.16816.F32.BF16 R20, R4.reuse, R20, R24 ;  /* 0x000000140414723c */ /* 0x044fe20000041818 */
[----:B------:R-:W2:Y:S01]  /*379d0*/  LDL.LU.64 R26, [R1+0x1738] ;  /* 0x00173800011a7983 */ /* 0x000ea20000300a00 */
[----:B------:R-:W2:Y:S11]  /*379e0*/  LDL.LU.64 R24, [R1+0x1730] ;  /* 0x0017300001187983 */ /* 0x000eb60000300a00 */
[----:B------:R-:W-:Y:S10]  /*379f0*/  @!UPT UIADD3 URZ, URZ, URZ, URZ ;  /* 0x0000003f3f3ff290 */ /* 0x000ff4000fffe03f */
[----:B------:R0:W-:Y:S01]  /*37a00*/  STL.64 [R1+0x1e0], R20 ;  /* 0x0001e01401007387 */ /* 0x0001e20000100a00 */
[----:B------:R-:W-:Y:S03]  /*37a10*/  STL.64 [R1+0x1e8], R22 ;  /* 0x0001e81601007387 */ /* 0x000fe60000100a00 */
[----:B0-----:R-:W2:Y:S01]  /*37a20*/  LDL.LU.64 R20, [R1+0x1728] ;  /* 0x0017280001147983 */ /* 0x001ea20000300a00 */
[----:B----4-:R-:W-:Y:S07]  /*37a30*/  HMMA.16816.F32.BF16 R8, R4, R12, R8 ;  /* 0x0000000c0408723c */ /* 0x010fee0000041808 */
[----:B------:R-:W-:-:S02]  /*37a40*/  MOV R12, R2 ;  /* 0x00000002000c7202 */ /* 0x000fc40000000f00 */
[----:B------:R-:W-:Y:S11]  /*37a50*/  MOV R13, R0 ;  /* 0x00000000000d7202 */ /* 0x000ff60000000f00 */
[----:B------:R-:W-:Y:S03]  /*37a60*/  @!UPT UIADD3 URZ, URZ, URZ, URZ ;  /* 0x0000003f3f3ff290 */ /* 0x000fe6000fffe03f */
[----:B------:R-:W-:Y:S01]  /*37a70*/  STL.64 [R1+0x1d0], R8 ;  /* 0x0001d00801007387 */ /* 0x000fe20000100a00 */
[----:B------:R-:W-:Y:S02]  /*37a80*/  STL.64 [R1+0x1d8], R10 ;  /* 0x0001d80a01007387 */ /* 0x000fe40000100a00 */
[----:B------:R0:W-:Y:S02]  /*37a90*/  STL.64 [R1+0x1710], R12 ;  /* 0x0017100c01007387 */ /* 0x0001e40000100a00 */
[----:B0-----:R-:W4:Y:S01]  /*37aa0*/  LDL.LU R12, [R1+0x580] ;  /* 0x00058000010c7983 */ /* 0x001f220000300800 */
[----:B------:R-:W4:Y:S02]  /*37ab0*/  LDL.LU R13, [R1+0x584] ;  /* 0x00058400010d7983 */ /* 0x000f240000300800 */
[----:B------:R-:W4:Y:S02]  /*37ac0*/  LDL.LU R14, [R1+0x588] ;  /* 0x00058800010e7983 */ /* 0x000f240000300800 */
[----:B------:R-:W4:Y:S01]  /*37ad0*/  LDL.LU R15, [R1+0x58c] ;  /* 0x00058c00010f7983 */ /* 0x000f220000300800 */
[----:B------:R-:W5:Y:S01]  /*37ae0*/  LDL.LU R8, [R1+0x600] ;  /* 0x0006000001087983 */ /* 0x000f620000300800 */
        /* <DEDUP_REMOVED lines=8> */
[----:B------:R-:W2:Y:S02]  /*37b70*/  LDL.LU R10, [R1+0x5d8] ;  /* 0x0005d800010a7983 */ /* 0x000ea40000300800 */
[----:B------:R-:W2:Y:S11]  /*37b80*/  LDL.LU R11, [R1+0x5dc] ;  /* 0x0005dc00010b7983 */ /* 0x000eb60000300800 */
[----:B------:R-:W-:Y:S02]  /*37b90*/  @!UPT UIADD3 URZ, URZ, URZ, URZ ;  /* 0x0000003f3f3ff290 */ /* 0x000fe4000fffe03f */
[----:B------:R0:W-:Y:S01]  /*37ba0*/  STL.64 [R1+0x1c0], R24 ;  /* 0x0001c01801007387 */ /* 0x0001e20000100a00 */
[----:B------:R-:W-:Y:S03]  /*37bb0*/  STL.64 [R1+0x1c8], R26 ;  /* 0x0001c81a01007387 */ /* 0x000fe60000100a00 */
[----:B0-----:R-:W3:Y:S04]  /*37bc0*/  LDL.LU.64 R24, [R1+0x1720] ;  /* 0x0017200001187983 */ /* 0x001ee80000300a00 */
[----:B------:R-:W0:Y:S04]  /*37bd0*/  S2R R0, SR_TID.X ;  /* 0x0000000000007919 */ /* 0x000e280000002100 */
[----:B------:R-:W1:Y:S01]  /*37be0*/  S2R R3, SR_TID.X ;  /* 0x0000000000037919 */ /* 0x000e620000002100 */
[----:B---3--:R-:W-:Y:S11]  /*37bf0*/  HMMA.16816.F32.BF16 R16, R4, R24, R16 ;  /* 0x000000180410723c */ /* 0x008ff60000041810 */
[----:B------:R-:W-:Y:S11]  /*37c00*/  @!UPT UIADD3 URZ, URZ, URZ, URZ ;  /* 0x0000003f3f3ff290 */ /* 0x000ff6000fffe03f */
[----:B------:R-:W-:Y:S01]  /*37c10*/  @!UPT UIADD3 URZ, URZ, URZ, URZ ;  /* 0x0000003f3f3ff290 */ /* 0x000fe2000fffe03f */
[----:B------:R3:W-:Y:S01]  /*37c20*/  STL.64 [R1+0x1b0], R16 ;  /* 0x0001b01001007387 */ /* 0x0007e20000100a00 */
[----:B------:R-:W-:Y:S03]  /*37c30*/  STL.64 [R1+0x1b8], R18 ;  /* 0x0001b81201007387 */ /* 0x000fe60000100a00 */
[----:B---3--:R-:W4:Y:S01]  /*37c40*/  LDL.LU.64 R16, [R1+0x1718] ;  /* 0x0017180001107983 */ /* 0x008f220000300a00 */
[C---:B0-----:R-:W-:Y:S01]  /*37c50*/  LOP3.LUT R29, R0.reuse, 0x7, RZ, 0xc0, !PT ;  /* 0x00000007001d7812 */ /* 0x041fe200078ec0ff */
[----:B------:R-:W-:-:S03]  /*37c60*/  IMAD.SHL.U32 R28, R0, 0x80, RZ ;  /* 0x00000080001c7824 */ /* 0x000fc600078e00ff */
[----:B------:R-:W-:-:S04]  /*37c70*/  SHF.L.U32 R23, R29, 0x4, RZ ;  /* 0x000000041d177819 */ /* 0x000fc800000006ff */
[----:B------:R-:W-:-:S04]  /*37c80*/  LOP3.LUT R23, R23, 0x780, R28, 0xf8, !PT ;  /* 0x0000078017177812 */ /* 0x000fc800078ef81c */
[----:B-1----:R-:W-:-:S04]  /*37c90*/  LOP3.LUT R23, R23, 0x10, R3, 0x78, !PT ;  /* 0x0000001017177812 */ /* 0x002fc800078e7803 */
[----:B------:R-:W-:Y:S01]  /*37ca0*/  LOP3.LUT R23, R23, 0x40, RZ, 0x3c, !PT ;  /* 0x0000004017177812 */ /* 0x000fe200078e3cff */
[----:B------:R-:W-:Y:S01]  /*37cb0*/  IMAD.MOV.U32 R3, RZ, RZ, R24 ;  /* 0x000000ffff037224 */ /* 0x000fe200078e0018 */
[----:B------:R-:W-:Y:S02]  /*37cc0*/  MOV R28, R25 ;  /* 0x00000019001c7202 */ /* 0x000fe40000000f00 */
[----:B------:R-:W-:Y:S02]  /*37cd0*/  MOV R0, R20 ;  /* 0x0000001400007202 */ /* 0x000fe40000000f00 */
[----:B------:R-:W-:Y:S01]  /*37ce0*/  MOV R2, R21 ;  /* 0x0000001500027202 */ /* 0x000fe20000000f00 */
[----:B------:R-:W-:Y:S02]  /*37cf0*/  LDSM.16.M88.4 R24, [R23+0x1b000] ;  /* 0x01b000001718783b */ /* 0x000fe40000000200 */
[----:B------:R-:W0:Y:S01]  /*37d00*/  LDSM.16.M88.4 R20, [R23+0x1b800] ;  /* 0x01b800001714783b */ /* 0x000e220000000200 */
[----:B----4-:R-:W-:Y:S01]  /*37d10*/  HMMA.16816.F32.BF16 R12, R4, R16, R12 ;  /* 0x00000010040c723c */ /* 0x010fe2000004180c */
[----:B------:R-:W-:Y:S11]  /*37d20*/  MOV R29, R17 ;  /* 0x00000011001d7202 */ /* 0x000ff60000000f00 */
[----:B------:R-:W-:Y:S11]  /*37d30*/  @!UPT UIADD3 URZ, URZ, URZ, URZ ;  /* 0x0000003f3f3ff290 */ /* 0x000ff6000fffe03f */
[----:B------:R1:W-:Y:S01]  /*37d40*/  STL.64 [R1+0x1a0], R12 ;  /* 0x0001a00c01007387 */ /* 0x0003e20000100a00 */
[----:B------:R-:W-:Y:S03]  /*37d50*/  STL.64 [R1+0x1a8], R14 ;  /* 0x0001a80e01007387 */ /* 0x000fe60000100a00 */
[----:B-1----:R-:W3:Y:S01]  /*37d60*/  LDL.LU.64 R12, [R1+0x1710] ;  /* 0x00171000010c7983 */ /* 0x002ee20000300a00 */
[----:B------:R-:W2:Y:S02]  /*37d70*/  LDL.LU.64 R16, [R1+0x1708] ;  /* 0x0017080001107983 */ /* 0x000ea40000300a00 */
[----:B0-----:R-:W-:Y:S02]  /*37d80*/  STL.64 [R1+0x1660], R22 ;  /* 0x0016601601007387 */ /* 0x001fe40000100a00 */
[----:B------:R0:W-:Y:S02]  /*37d90*/  STL.64 [R1+0x1658], R20 ;  /* 0x0016581401007387 */ /* 0x0001e40000100a00 */
[----:B0-----:R-:W4:Y:S01]  /*37da0*/  LDL.LU R20, [R1+0x650] ;  /* 0x0006500001147983 */ /* 0x001f220000300800 */
[----:B------:R-:W4:Y:S02]  /*37db0*/  LDL.LU R21, [R1+0x654] ;  /* 0x0006540001157983 */ /* 0x000f240000300800 */
[----:B------:R-:W5:Y:S02]  /*37dc0*/  LDL.LU R22, [R1+0x658] ;  /* 0x0006580001167983 */ /* 0x000f640000300800 */
[----:B------:R-:W5:Y:S01]  /*37dd0*/  LDL.LU R23, [R1+0x65c] ;  /* 0x00065c0001177983 */ /* 0x000f620000300800 */
[----:B------:R-:W0:Y:S02]  /*37de0*/  S2R R19, SR_TID.X ;  /* 0x0000000000137919 */ /* 0x000e240000002100 */
[----:B0-----:R-:W-:-:S02]  /*37df0*/  LOP3.LUT R15, R19, 0x7, RZ, 0xc0, !PT ;  /* 0x00000007130f7812 */ /* 0x001fc400078ec0ff */
[----:B------:R-:W-:-:S03]  /*37e00*/  SHF.L.U32 R18, R19, 0x7, RZ ;  /* 0x0000000713127819 */ /* 0x000fc600000006ff */
[----:B------:R-:W-:-:S05]  /*37e10*/  IMAD.SHL.U32 R14, R15, 0x10, RZ ;  /* 0x000000100f0e7824 */ /* 0x000fca00078e00ff */
[----:B------:R-:W-:-:S04]  /*37e20*/  LOP3.LUT R14, R14, 0x780, R18, 0xf8, !PT ;  /* 0x000007800e0e7812 */ /* 0x000fc800078ef812 */
[----:B------:R-:W-:-:S04]  /*37e30*/  LOP3.LUT R14, R14, 0x10, R19, 0x78, !PT ;  /* 0x000000100e0e7812 */ /* 0x000fc800078e7813 */
[----:B------:R-:W-:Y:S01]  /*37e40*/  LOP3.LUT R14, R14, 0x60, RZ, 0x3c, !PT ;  /* 0x000000600e0e7812 */ /* 0x000fe200078e3cff */
[----:B--2---:R-:W-:Y:S01]  /*37e50*/  HMMA.16816.F32.BF16 R16, R4, R16, R8 ;  /* 0x000000100410723c */ /* 0x004fe20000041808 */
[----:B-----5:R-:W-:Y:S01]  /*37e60*/  STL.64 [R1+0x16d0], R22 ;  /* 0x0016d01601007387 */ /* 0x020fe20000100a00 */
        /* <DEDUP_REMOVED lines=8> */
[----:B------:R-:W-:Y:S02]  /*37ef0*/  STL.64 [R1+0x198], R18 ;  /* 0x0001981201007387 */ /* 0x000fe40000100a00 */
[----:B------:R-:W0:Y:S04]  /*37f00*/  LDSM.16.M88.4 R16, [R14+0x18000] ;  /* 0x018000000e10783b */ /* 0x000e280000000200 */
[----:B------:R-:W1:Y:S04]  /*37f10*/  S2R R15, SR_TID.X ;  /* 0x00000000000f7919 */ /* 0x000e680000002100 */
[----:B0-----:R0:W-:Y:S04]  /*37f20*/  STL.64 [R1+0x15e8], R18 ;  /* 0x0015e81201007387 */ /* 0x0011e80000100a00 */
[----:B0-----:R-:W0:Y:S01]  /*37f30*/  S2R R19, SR_TID.X ;  /* 0x0000000000137919 */ /* 0x001e220000002100 */
[----:B-1----:R-:W-:-:S02]  /*37f40*/  SHF.L.U32 R14, R15, 0x7, RZ ;  /* 0x000000070f0e7819 */ /* 0x002fc400000006ff */
[----:B0-----:R-:W-:-:S04]  /*37f50*/  LOP3.LUT R19, R19, 0x7, RZ, 0xc0, !PT ;  /* 0x0000000713137812 */ /* 0x001fc800078ec0ff */
[----:B------:R-:W-:-:S04]  /*37f60*/  SHF.L.U32 R19, R19, 0x4, RZ ;  /* 0x0000000413137819 */ /* 0x000fc800000006ff */
[----:B------:R-:W-:-:S04]  /*37f70*/  LOP3.LUT R19, R19, 0x780, R14, 0xf8, !PT ;  /* 0x0000078013137812 */ /* 0x000fc800078ef80e */
[----:B------:R-:W-:Y:S01]  /*37f80*/  LOP3.LUT R19, R19, 0x10, R15, 0x78, !PT ;  /* 0x0000001013137812 */ /* 0x000fe200078e780f */
[----:B------:R0:W-:Y:S03]  /*37f90*/  STL.64 [R1+0x15e0], R16 ;  /* 0x0015e01001007387 */ /* 0x0001e60000100a00 */
[----:B------:R-:W-:Y:S01]  /*37fa0*/  LOP3.LUT R19, R19, 0x60, RZ, 0x3c, !PT ;  /* 0x0000006013137812 */ /* 0x000fe200078e3cff */
[----:B0-----:R-:W4:Y:S01]  /*37fb0*/  LDL.LU.64 R16, [R1+0x50] ;  /* 0x0000500001107983 */ /* 0x001f220000300a00 */
[C---:B---3--:R-:W-:Y:S03]  /*37fc0*/  HMMA.16816.F32.BF16 R12, R4.reuse, R12, R8 ;  /* 0x0000000c040c723c */ /* 0x048fe60000041808 */
[----:B------:R-:W3:Y:S01]  /*37fd0*/  LDL.LU.64 R10, [R1+0x16f0] ;  /* 0x0016f000010a7983 */ /* 0x000ee20000300a00 */
[----:B------:R-:W5:Y:S11]  /*37fe0*/  LDL.LU.64 R8, [R1+0x16e8] ;  /* 0x0016e80001087983 */ /* 0x000f760000300a00 */
        /* <DEDUP_REMOVED lines=10> */
[----:B---3--:R-:W-:Y:S01]  /*38090*/  STL.64 [R1+0x1670], R10 ;  /* 0x0016700a01007387 */ /* 0x008fe20000100a00 */
[----:B-----5:R0:W-:Y:S01]  /*380a0*/  STL.64 [R1+0x1668], R8 ;  /* 0x0016680801007387 */ /* 0x0201e20000100a00 */
[----:B--2---:R-:W-:Y:S11]  /*380b0*/  HMMA.16816.F32.BF16 R4, R4, R8, R12 ;  /* 0x000000080404723c */ /* 0x004ff6000004180c */
[----:B------:R-:W-:Y:S11]  /*380c0*/  @!UPT UIADD3 URZ, URZ, URZ, URZ ;  /* 0x0000003f3f3ff290 */ /* 0x000ff6000fffe03f */
[----:B------:R-:W-:Y:S01]  /*380d0*/  @!UPT UIADD3 URZ, URZ, URZ, URZ ;  /* 0x0000003f3f3ff290 */ /* 0x000fe2000fffe03f */
[----:B------:R-:W-:Y:S01]  /*380e0*/  STL.64 [R1+0x170], R4 ;  /* 0x0001700401007387 */ /* 0x000fe20000100a00 */
[----:B------:R-:W-:Y:S02]  /*380f0*/  STL.64 [R1+0x178], R6 ;  /* 0x0001780601007387 */ /* 0x000fe40000100a00 */
[----:B0-----:R-:W4:Y:S02]  /*38100*/  LDL.LU R8, [R1+0x660] ;  /* 0x0006600001087983 */ /* 0x001f240000300800 */
[----:B------:R-:W4:Y:S01]  /*38110*/  LDL.LU R9, [R1+0x664] ;  /* 0x0006640001097983 */ /* 0x000f220000300800 */
[----:B------:R-:W4:Y:S01]  /*38120*/  LDL.LU R10, [R1+0x668] ;  /* 0x00066800010a7983 */ /* 0x000f220000300800 */
[----:B------:R-:W4:Y:S02]  /*38130*/  LDL.LU R11, [R1+0x66c] ;  /* 0x00066c00010b7983 */ /* 0x000f240000300800 */
[----:B------:R-:W2:Y:S01]  /*38140*/  LDL R12, [R1+0x20] ;  /* 0x00002000010c7983 */ /* 0x000ea20000100800 */
[----:B------:R-:W-:Y:S01]  /*38150*/  MOV R13, R29 ;  /* 0x0000001d000d7202 */ /* 0x000fe20000000f00 */
[----:B------:R-:W0:Y:S04]  /*38160*/  LDSM.16.M88.4 R4, [R19+0x19000] ;  /* 0x019000001304783b */ /* 0x000e280000000200 */
[----:B------:R-:W3:Y:S04]  /*38170*/  LDL.LU R29, [R1+0x16e0] ;  /* 0x0016e000011d7983 */ /* 0x000ee80000300800 */
[----:B--2---:R1:W-:Y:S04]  /*38180*/  STL.64 [R1+0x16a8], R12 ;  /* 0x0016a80c01007387 */ /* 0x0043e80000100a00 */
[----:B-1----:R-:W2:Y:S01]  /*38190*/  LDL.LU.64 R12, [R1+0x60] ;  /* 0x00006000010c7983 */ /* 0x002ea20000300a00 */
[----:B0-----:R-:W-:Y:S02]  /*381a0*/  STL.64 [R1+0x14e0], R6 ;  /* 0x0014e00601007387 */ /* 0x001fe40000100a00 */
[----:B------:R0:W-:Y:S02]  /*381b0*/  STL.64 [R1+0x14d8], R4 ;  /* 0x0014d80401007387 */ /* 0x0001e40000100a00 */
[----:B0-----:R-:W-:Y:S01]  /*381c0*/  IMAD.MOV.U32 R4, RZ, RZ, R0 ;  /* 0x000000ffff047224 */ /* 0x001fe200078e0000 */
[----:B------:R-:W-:Y:S01]  /*381d0*/  MOV R5, R2 ;  /* 0x0000000200057202 */ /* 0x000fe20000000f00 */
[----:B------:R-:W5:Y:S01]  /*381e0*/  LDL.LU R0, [R1+0x16dc] ;  /* 0x0016dc0001007983 */ /* 0x000f620000300800 */
[----:B------:R-:W3:Y:S01]  /*381f0*/  LDL.LU R2, [R1+0x16d8] ;  /* 0x0016d80001027983 */ /* 0x000ee20000300800 */
[----:B--2---:R-:W-:Y:S01]  /*38200*/  HMMA.16816.F32.BF16 R20, R24, R12, R20 ;  /* 0x0000000c1814723c */ /* 0x004fe20000041814 */
[----:B------:R-:W-:-:S02]  /*38210*/  MOV R7, R12 ;  /* 0x0000000c00077202 */ /* 0x000fc40000000f00 */
[----:B------:R-:W-:-:S05]  /*38220*/  MOV R6, R13 ;  /* 0x0000000d00067202 */ /* 0x000fca0000000f00 */
[----:B----4-:R-:W-:Y:S11]  /*38230*/  HMMA.16816.F32.BF16 R12, R24, R16, R8 ;  /* 0x00000010180c723c */ /* 0x010ff60000041808 */
[----:B------:R-:W-:Y:S04]  /*38240*/  @!UPT UIADD3 URZ, URZ, URZ, URZ ;  /* 0x0000003f3f3ff290 */ /* 0x000fe8000fffe03f */
[----:B------:R-:W-:Y:S01]  /*38250*/  STL.64 [R1+0x160], R20 ;  /* 0x0001601401007387 */ /* 0x000fe20000100a00 */
[----:B------:R0:W-:Y:S03]  /*38260*/  STL.64 [R1+0x168], R22 ;  /* 0x0001681601007387 */ /* 0x0001e60000100a00 */
[----:B0-----:R-:W2:Y:S01]  /*38270*/  LDL.LU.64 R22, [R1+0x16d0] ;  /* 0x0016d00001167983 */ /* 0x001ea20000300a00 */
[----:B------:R-:W2:Y:S03]  /*38280*/  LDL.LU.64 R20, [R1+0x16c8] ;  /* 0x0016c80001147983 */ /* 0x000ea60000300a00 */
[----:B------:R0:W-:Y:S02]  /*38290*/  STL.64 [R1+0x150], R12 ;  /* 0x0001500c01007387 */ /* 0x0001e40000100a00 */
[----:B------:R-:W-:Y:S01]  /*382a0*/  STL.64 [R1+0x158], R14 ;  /* 0x0001580e01007387 */ /* 0x000fe20000100a00 */
[----:B0-----:R-:W-:-:S02]  /*382b0*/  MOV R12, R3 ;  /* 0x00000003000c7202 */ /* 0x001fc40000000f00 */
[----:B------:R-:W-:Y:S01]  /*382c0*/  MOV R13, R28 ;  /* 0x0000001c000d7202 */ /* 0x000fe20000000f00 */
[----:B------:R-:W4:Y:S01]  /*382d0*/  LDL.LU R3, [R1+0x16c4] ;  /* 0x0016c40001037983 */ /* 0x000f220000300800 */
[----:B------:R-:W3:Y:S02]  /*382e0*/  LDL.LU R28, [R1+0x16c0] ;  /* 0x0016c000011c7983 */ /* 0x000ee40000300800 */
[----:B------:R-:W3:Y:S02]  /*382f0*/  LDL.LU.64 R8, [R1] ;  /* 0x0000000001087983 */ /* 0x000ee40000300a00 */
[----:B------:R-:W-:Y:S01]  /*38300*/  IMAD.MOV.U32 R11, RZ, RZ, R16 ;  /* 0x000000ffff0b7224 */ /* 0x000fe200078e0010 */
[----:B------:R-:W-:Y:S02]  /*38310*/  MOV R10, R17 ;  /* 0x00000011000a7202 */ /* 0x000fe40000000f00 */
[----:B--2---:R-:W-:Y:S01]  /*38320*/  HMMA.16816.F32.BF16 R16, R24, R4, R20 ;  /* 0x000000041810723c */ /* 0x004fe20000041814 */
[----:B---3--:R-:W-:Y:S11]  /*38330*/  STL.64 [R1+0x1688], R8 ;  /* 0x0016880801007387 */ /* 0x008ff60000100a00 */
[----:B------:R-:W-:Y:S11]  /*38340*/  @!UPT UIADD3 URZ, URZ, URZ, URZ ;  /* 0x0000003f3f3ff290 */ /* 0x000ff6000fffe03f */
[----:B------:R0:W-:Y:S01]  /*38350*/  STL.64 [R1+0x140], R16 ;  /* 0x0001401001007387 */ /* 0x0001e20000100a00 */
[----:B------:R1:W-:Y:S02]  /*38360*/  STL.64 [R1+0x148], R18 ;  /* 0x0001481201007387 */ /* 0x0003e40000100a00 */
[----:B------:R-:W2:Y:S02]  /*38370*/  LDL.LU R20, [R1+0x5e0] ;  /* 0x0005e00001147983 */ /* 0x000ea40000300800 */
[----:B------:R-:W2:Y:S01]  /*38380*/  LDL.LU R21, [R1+0x5e4] ;  /* 0x0005e40001157983 */ /* 0x000ea20000300800 */
[----:B------:R-:W3:Y:S01]  /*38390*/  LDL.LU R22, [R1+0x5e8] ;  /* 0x0005e80001167983 */ /* 0x000ee20000300800 */
[----:B------:R-:W3:Y:S03]  /*383a0*/  LDL.LU R23, [R1+0x5ec] ;  /* 0x0005ec0001177983 */ /* 0x000ee60000300800 */
[----:B0-----:R-:W2:Y:S01]  /*383b0*/  LDL.LU R16, [R1+0x620] ;  /* 0x0006200001107983 */ /* 0x001ea20000300800 */
[----:B------:R-:W2:Y:S02]  /*383c0*/  LDL.LU R17, [R1+0x624] ;  /* 0x0006240001117983 */ /* 0x000ea40000300800 */
[----:B-1----:R-:W2:Y:S02]  /*383d0*/  LDL.LU R18, [R1+0x628] ;  /* 0x0006280001127983 */ /* 0x002ea40000300800 */
[----:B------:R-:W2:Y:S02]  /*383e0*/  LDL.LU R19, [R1+0x62c] ;  /* 0x00062c0001137983 */ /* 0x000ea40000300800 */
        /* <DEDUP_REMOVED lines=12> */
[----:B------:R-:W4:Y:S01]  /*384b0*/  LDL.LU.64 R8, [R1+0x10] ;  /* 0x0000100001087983 */ /* 0x000f220000300a00 */
[----:B---3--:R-:W-:Y:S02]  /*384c0*/  STL.64 [R1+0x1680], R22 ;  /* 0x0016801601007387 */ /* 0x008fe40000100a00 */
[----:B------:R0:W-:Y:S02]  /*384d0*/  STL.64 [R1+0x1678], R20 ;  /* 0x0016781401007387 */ /* 0x0001e40000100a00 */
[----:B0-----:R-:W3:Y:S01]  /*384e0*/  LDL.LU R20, [R1+0x610] ;  /* 0x0006100001147983 */ /* 0x001ee20000300800 */
[----:B------:R-:W3:Y:S02]  /*384f0*/  LDL.LU R21, [R1+0x614] ;  /* 0x0006140001157983 */ /* 0x000ee40000300800 */
[----:B------:R-:W3:Y:S02]  /*38500*/  LDL.LU R22, [R1+0x618] ;  /* 0x0006180001167983 */ /* 0x000ee40000300800 */
[----:B------:R-:W3:Y:S01]  /*38510*/  LDL.LU R23, [R1+0x61c] ;  /* 0x00061c0001177983 */ /* 0x000ee20000300800 */
[----:B------:R0:W-:Y:S02]  /*38520*/  STL.64 [R1+0x1628], R4 ;  /* 0x0016280401007387 */ /* 0x0001e40000100a00 */
[----:B0-----:R-:W-:Y:S01]  /*38530*/  IMAD.MOV.U32 R4, RZ, RZ, R11 ;  /* 0x000000ffff047224 */ /* 0x001fe200078e000b */
[----:B------:R-:W-:-:S05]  /*38540*/  MOV R5, R10 ;  /* 0x0000000a00057202 */ /* 0x000fca0000000f00 */
[----:B------:R-:W-:Y:S01]  /*38550*/  STL.64 [R1+0x1640], R4 ;  /* 0x0016400401007387 */ /* 0x000fe20000100a00 */
[C---:B--2---:R-:W-:Y:S03]  /*38560*/  HMMA.16816.F32.BF16 R12, R24.reuse, R12, R16 ;  /* 0x0000000c180c723c */ /* 0x044fe60000041810 */
[----:B------:R-:W2:Y:S01]  /*38570*/  LDL.LU.64 R18, [R1+0x16b8] ;  /* 0x0016b80001127983 */ /* 0x000ea20000300a00 */
[----:B------:R-:W2:Y:S11]  /*38580*/  LDL.LU.64 R16, [R1+0x16b0] ;  /* 0x0016b00001107983 */ /* 0x000eb60000300a00 */
[----:B------:R-:W-:Y:S08]  /*38590*/  @!UPT UIADD3 URZ, URZ, URZ, URZ ;  /* 0x0000003f3f3ff290 */ /* 0x000ff0000fffe03f */
[----:B------:R0:W-:Y:S01]  /*385a0*/  STL.64 [R1+0x130], R12 ;  /* 0x0001300c01007387 */ /* 0x0001e20000100a00 */
[----:B------:R2:W-:Y:S03]  /*385b0*/  STL.64 [R1+0x138], R14 ;  /* 0x0001380e01007387 */ /* 0x0005e60000100a00 */
[----:B0-----:R-:W2:Y:S02]  /*385c0*/  LDL.LU.64 R12, [R1+0x16a8] ;  /* 0x0016a800010c7983 */ /* 0x001ea40000300a00 */
[C---:B--2---:R-:W-:Y:S02]  /*385d0*/  HMMA.16816.F32.BF16 R12, R24.reuse, R12, R16 ;  /* 0x0000000c180c723c */ /* 0x044fe40000041810 */
[----:B------:R-:W4:Y:S01]  /*385e0*/  LDL.LU.64 R18, [R1+0x16a0] ;  /* 0x0016a00001127983 */ /* 0x000f220000300a00 */
[----:B------:R-:W4:Y:S11]  /*385f0*/  LDL.LU.64 R16, [R1+0x1698] ;  /* 0x0016980001107983 */ /* 0x000f360000300a00 */
[----:B------:R-:W-:Y:S09]  /*38600*/  @!UPT UIADD3 URZ, URZ, URZ, URZ ;  /* 0x0000003f3f3ff290 */ /* 0x000ff2000fffe03f */
[----:B------:R0:W-:Y:S01]  /*38610*/  STL.64 [R1+0x120], R12 ;  /* 0x0001200c01007387 */ /* 0x0001e20000100a00 */
[----:B------:R1:W-:Y:S03]  /*38620*/  STL.64 [R1+0x128], R14 ;  /* 0x0001280e01007387 */ /* 0x0003e60000100a00 */
[----:B0-----:R-:W2:Y:S01]  /*38630*/  LDL.LU R12, [R1+0x500] ;  /* 0x00050000010c7983 */ /* 0x001ea20000300800 */
[----:B------:R-:W2:Y:S02]  /*38640*/  LDL.LU R13, [R1+0x504] ;  /* 0x00050400010d7983 */ /* 0x000ea40000300800 */
[----:B-1----:R-:W2:Y:S02]  /*38650*/  LDL.LU R14, [R1+0x508] ;  /* 0x00050800010e7983 */ /* 0x002ea40000300800 */
[----:B------:R-:W-:Y:S02]  /*38660*/  IMAD.MOV.U32 R15, RZ, RZ, R29 ;  /* 0x000000ffff0f7224 */ /* 0x000fe400078e001d */
[----:B------:R-:W3:Y:S04]  /*38670*/  LDL.LU R29, [R1+0x1690] ;  /* 0x00169000011d7983 */ /* 0x000ee80000300800 */
[----:B--2---:R-:W-:Y:S01]  /*38680*/  STL.64 [R1+0x1638], R14 ;  /* 0x0016380e01007387 */ /* 0x004fe20000100a00 */
[----:B------:R0:W-:Y:S03]  /*38690*/  STL.64 [R1+0x1630], R12 ;  /* 0x0016300c01007387 */ /* 0x0001e60000100a00 */
[----:B0-----:R-:W2:Y:S01]  /*386a0*/  LDL.LU R12, [R1+0x570] ;  /* 0x00057000010c7983 */ /* 0x001ea20000300800 */
[----:B------:R-:W2:Y:S02]  /*386b0*/  LDL.LU R13, [R1+0x574] ;  /* 0x00057400010d7983 */ /* 0x000ea40000300800 */
[----:B------:R-:W2:Y:S02]  /*386c0*/  LDL.LU R14, [R1+0x578] ;  /* 0x00057800010e7983 */ /* 0x000ea40000300800 */
[----:B------:R-:W2:Y:S01]  /*386d0*/  LDL.LU R15, [R1+0x57c] ;  /* 0x00057c00010f7983 */ /* 0x000ea20000300800 */
[C---:B----4-:R-:W-:Y:S01]  /*386e0*/  HMMA.16816.F32.BF16 R16, R24.reuse, R8, R16 ;  /* 0x000000081810723c */ /* 0x050fe20000041810 */
[----:B--2---:R-:W-:Y:S01]  /*386f0*/  STL.64 [R1+0x1650], R14 ;  /* 0x0016500e01007387 */ /* 0x004fe20000100a00 */
[----:B------:R0:W-:Y:S03]  /*38700*/  STL.64 [R1+0x1648], R12 ;  /* 0x0016480c01007387 */ /* 0x0001e60000100a00 */
[----:B0-----:R-:W2:Y:S01]  /*38710*/  LDL.LU R12, [R1+0x5c0] ;  /* 0x0005c000010c7983 */ /* 0x001ea20000300800 */
[----:B------:R-:W2:Y:S02]  /*38720*/  LDL.LU R13, [R1+0x5c4] ;  /* 0x0005c400010d7983 */ /* 0x000ea40000300800 */
[----:B------:R-:W2:Y:S11]  /*38730*/  LDL.LU R14, [R1+0x5c8] ;  /* 0x0005c800010e7983 */ /* 0x000eb60000300800 */
[----:B------:R-:W-:Y:S04]  /*38740*/  @!UPT UIADD3 URZ, URZ, URZ, URZ ;  /* 0x0000003f3f3ff290 */ /* 0x000fe8000fffe03f */
[----:B------:R0:W-:Y:S01]  /*38750*/  STL.64 [R1+0x110], R16 ;  /* 0x0001101001007387 */ /* 0x0001e20000100a00 */
[----:B------:R1:W-:Y:S01]  /*38760*/  STL.64 [R1+0x118], R18 ;  /* 0x0001181201007387 */ /* 0x0003e20000100a00 */
[----:B0-----:R-:W-:Y:S02]  /*38770*/  MOV R17, R8 ;  /* 0x0000000800117202 */ /* 0x001fe40000000f00 */
[----:B------:R-:W-:Y:S02]  /*38780*/  MOV R16, R9 ;  /* 0x0000000900107202 */ /* 0x000fe40000000f00 */
[----:B------:R-:W3:Y:S02]  /*38790*/  LDL.LU.64 R8, [R1+0x1688] ;  /* 0x0016880001087983 */ /* 0x000ee40000300a00 */
[----:B---3--:R-:W-:Y:S01]  /*387a0*/  HMMA.16816.F32.BF16 R20, R24, R8, R20 ;  /* 0x000000081814723c */ /* 0x008fe20000041814 */
[----:B-1----:R-:W-:Y:S01]  /*387b0*/  IMAD.MOV.U32 R19, RZ, RZ, R8 ;  /* 0x000000ffff137224 */ /* 0x002fe200078e0008 */
[----:B------:R-:W-:Y:S11]  /*387c0*/  MOV R18, R9 ;  /* 0x0000000900127202 */ /* 0x000ff60000000f00 */
[----:B------:R-:W-:Y:S10]  /*387d0*/  @!UPT UIADD3 URZ, URZ, URZ, URZ ;  /* 0x0000003f3f3ff290 */ /* 0x000ff4000fffe03f */
[----:B------:R-:W-:Y:S01]  /*387e0*/  STL.64 [R1+0x100], R20 ;  /* 0x0001001401007387 */ /* 0x000fe20000100a00 */
[----:B------:R0:W-:Y:S03]  /*387f0*/  STL.64 [R1+0x108], R22 ;  /* 0x0001081601007387 */ /* 0x0001e60000100a00 */
[----:B0-----:R-:W3:Y:S01]  /*38800*/  LDL.LU.64 R22, [R1+0x1680] ;  /* 0x0016800001167983 */ /* 0x001ee20000300a00 */
[----:B------:R-:W3:Y:S02]  /*38810*/  LDL.LU.64 R20, [R1+0x1678] ;  /* 0x0016780001147983 */ /* 0x000ee40000300a00 */
[----:B------:R-:W4:Y:S02]  /*38820*/  LDL.LU.64 R10, [R1+0x1670] ;  /* 0x00167000010a7983 */ /* 0x000f240000300a00 */
[----:B------:R-:W3:Y:S01]  /*38830*/  LDL.LU.64 R8, [R1+0x1668] ;  /* 0x0016680001087983 */ /* 0x000ee20000300a00 */
[----:B------:R-:W-:-:S02]  /*38840*/  MOV R4, R7 ;  /* 0x0000000700047202 */ /* 0x000fc40000000f00 */
[----:B------:R-:W-:Y:S02]  /*38850*/  MOV R5, R6 ;  /* 0x0000000600057202 */ /* 0x000fe40000000f00 */
[----:B------:R-:W-:Y:S01]  /*38860*/  MOV R15, R29 ;  /* 0x0000001d000f7202 */ /* 0x000fe20000000f00 */
[----:B---3--:R-:W-:Y:S01]  /*38870*/  HMMA.16816.F32.BF16 R24, R24, R8, R20 ;  /* 0x000000081818723c */ /* 0x008fe20000041814 */
[----:B------:R-:W2:Y:S01]  /*38880*/  LDL.LU.64 R22, [R1+0x1660] ;  /* 0x0016600001167983 */ /* 0x000ea20000300a00 */
[----:B------:R-:W2:Y:S02]  /*38890*/  LDL.LU.64 R20, [R1+0x1658] ;  /* 0x0016580001147983 */ /* 0x000ea40000300a00 */
[----:B----4-:R-:W-:Y:S02]  /*388a0*/  STL.64 [R1+0x15f8], R10 ;  /* 0x0015f80a01007387 */ /* 0x010fe40000100a00 */
[----:B------:R0:W-:Y:S02]  /*388b0*/  STL.64 [R1+0x15f0], R8 ;  /* 0x0015f00801007387 */ /* 0x0001e40000100a00 */
[----:B0-----:R-:W-:-:S02]  /*388c0*/  MOV R8, R28 ;  /* 0x0000001c00087202 */ /* 0x001fc40000000f00 */
[----:B------:R-:W-:Y:S11]  /*388d0*/  MOV R9, R3 ;  /* 0x0000000300097202 */ /* 0x000ff60000000f00 */
[----:B------:R-:W-:Y:S02]  /*388e0*/  @!UPT UIADD3 URZ, URZ, URZ, URZ ;  /* 0x0000003f3f3ff290 */ /* 0x000fe4000fffe03f */
[----:B------:R0:W-:Y:S01]  /*388f0*/  STL.64 [R1+0xf0], R24 ;  /* 0x0000f01801007387 */ /* 0x0001e20000100a00 */
[----:B------:R1:W-:Y:S03]  /*38900*/  STL.64 [R1+0xf8], R26 ;  /* 0x0000f81a01007387 */ /* 0x0003e60000100a00 */
[----:B0-----:R-:W3:Y:S01]  /*38910*/  LDL.LU.64 R24, [R1+0x30] ;  /* 0x0000300001187983 */ /* 0x001ee20000300a00 */
[----:B-1----:R-:W4:Y:S01]  /*38920*/  LDL.64 R26, [R1+0x38] ;  /* 0x00003800011a7983 */ /* 0x002f220000100a00 */
[----:B--2---:R-:W-:Y:S02]  /*38930*/  HMMA.16816.F32.BF16 R4, R20, R4, R12 ;  /* 0x000000041404723c */ /* 0x004fe4000004180c */
[----:B------:R-:W2:Y:S01]  /*38940*/  LDL.LU.64 R14, [R1+0x1650] ;  /* 0x00165000010e7983 */ /* 0x000ea20000300a00 */
[----:B------:R-:W2:Y:S11]  /*38950*/  LDL.LU.64 R12, [R1+0x1648] ;  /* 0x00164800010c7983 */ /* 0x000eb60000300a00 */
[----:B------:R-:W-:Y:S10]  /*38960*/  @!UPT UIADD3 URZ, URZ, URZ, URZ ;  /* 0x0000003f3f3ff290 */ /* 0x000ff4000fffe03f */
[----:B------:R-:W-:Y:S02]  /*38970*/  MOV R3, R4 ;  /* 0x0000000400037202 */ /* 0x000fe40000000f00 */
[----:B------:R-:W-:Y:S02]  /*38980*/  MOV R28, R5 ;  /* 0x00000005001c7202 */ /* 0x000fe40000000f00 */
[----:B------:R-:W2:Y:S01]  /*38990*/  LDL.LU.64 R4, [R1+0x1640] ;  /* 0x0016400001047983 */ /* 0x000ea20000300a00 */
[----:B------:R-:W-:Y:S02]  /*389a0*/  IMAD.MOV.U32 R10, RZ, RZ, R2 ;  /* 0x000000ffff0a7224 */ /* 0x000fe400078e0002 */
[----:B------:R-:W-:Y:S01]  /*389b0*/  IMAD.MOV.U32 R29, RZ, RZ, R6 ;  /* 0x000000ffff1d7224 */ /* 0x000fe200078e0006 */
[----:B------:R-:W-:-:S05]  /*389c0*/  MOV R2, R7 ;  /* 0x0000000700027202 */ /* 0x000fca0000000f00 */
[----:B------:R-:W-:Y:S01]  /*389d0*/  STL [R1+0x1264], R2 ;  /* 0x0012640201007387 */ /* 0x000fe20000100800 */
[----:B------:R-:W-:Y:S02]  /*389e0*/  STL [R1+0x1260], R29 ;  /* 0x0012601d01007387 */ /* 0x000fe40000100800 */
[----:B------:R-:W-:Y:S02]  /*389f0*/  STL [R1+0x125c], R28 ;  /* 0x00125c1c01007387 */ /* 0x000fe40000100800 */
[----:B------:R-:W-:Y:S01]  /*38a00*/  STL [R1+0x1258], R3 ;  /* 0x0012580301007387 */ /* 0x000fe20000100800 */
[----:B--2---:R-:W-:Y:S01]  /*38a10*/  HMMA.16816.F32.BF16 R4, R20, R4, R12 ;  /* 0x000000041404723c */ /* 0x004fe2000004180c */
[----:B------:R-:W3:Y:S01]  /*38a20*/  LDL.LU.64 R14, [R1+0x1638] ;  /* 0x00163800010e7983 */ /* 0x000ee20000300a00 */
[----:B------:R-:W3:Y:S11]  /*38a30*/  LDL.LU.64 R12, [R1+0x1630] ;  /* 0x00163000010c7983 */ /* 0x000ef60000300a00 */
[----:B------:R-:W-:Y:S10]  /*38a40*/  @!UPT UIADD3 URZ, URZ, URZ, URZ ;  /* 0x0000003f3f3ff290 */ /* 0x000ff4000fffe03f */
[----:B------:R0:W-:Y:S01]  /*38a50*/  STL.64 [R1+0xd0], R4 ;  /* 0x0000d00401007387 */ /* 0x0001e20000100a00 */
[----:B------:R1:W-:Y:S03]  /*38a60*/  STL [R1+0xd8], R6 ;  /* 0x0000d80601007387 */ /* 0x0003e60000100800 */
[----:B0-----:R-:W1:Y:S01]  /*38a70*/  LDL.LU.64 R4, [R1+0x1628] ;  /* 0x0016280001047983 */ /* 0x001e620000300a00 */
[----:B-----5:R-:W-:Y:S01]  /*38a80*/  MOV R11, R0 ;  /* 0x00000000000b7202 */ /* 0x020fe20000000f00 */
[----:B------:R-:W-:-:S05]  /*38a90*/  MOV R0, R7 ;  /* 0x0000000700007202 */ /* 0x000fca0000000f00 */
[----:B------:R0:W-:Y:S01]  /*38aa0*/  STL [R1+0x1268], R0 ;  /* 0x0012680001007387 */ /* 0x0001e20000100800 */
[C---:B-1----:R-:W-:Y:S11]  /*38ab0*/  HMMA.16816.F32.BF16 R4, R20.reuse, R4, R8 ;  /* 0x000000041404723c */ /* 0x042ff60000041808 */
[----:B------:R-:W-:Y:S11]  /*38ac0*/  @!UPT UIADD3 URZ, URZ, URZ, URZ ;  /* 0x0000003f3f3ff290 */ /* 0x000ff6000fffe03f */
[----:B------:R-:W-:Y:S02]  /*38ad0*/  @!UPT UIADD3 URZ, URZ, URZ, URZ ;  /* 0x0000003f3f3ff290 */ /* 0x000fe4000fffe03f */
[----:B------:R-:W-:Y:S01]  /*38ae0*/  MOV R2, R4 ;  /* 0x0000000400027202 */ /* 0x000fe20000000f00 */
[----:B------:R-:W-:Y:S01]  /*38af0*/  IMAD.MOV.U32 R29, RZ, RZ, R5 ;  /* 0x000000ffff1d7224 */ /* 0x000fe200078e0005 */
[----:B------:R-:W-:Y:S02]  /*38b00*/  MOV R28, R6 ;  /* 0x00000006001c7202 */ /* 0x000fe40000000f00 */
[----:B------:R-:W-:Y:S02]  /*38b10*/  MOV R3, R7 ;  /* 0x0000000700037202 */ /* 0x000fe40000000f00 */
[----:B---3--:R-:W-:Y:S03]  /*38b20*/  HMMA.16816.F32.BF16 R4, R20, R24, R12 ;  /* 0x000000181404723c */ /* 0x008fe6000004180c */
[----:B------:R-:W-:Y:S01]  /*38b30*/  STL [R1+0x1278], R3 ;  /* 0x0012780301007387 */ /* 0x000fe20000100800 */
[----:B------:R-:W-:Y:S02]  /*38b40*/  STL [R1+0x1274], R28 ;  /* 0x0012741c01007387 */ /* 0x000fe40000100800 */
[----:B------:R-:W-:Y:S02]  /*38b50*/  STL [R1+0x1270], R29 ;  /* 0x0012701d01007387 */ /* 0x000fe40000100800 */
[----:B------:R-:W-:Y:S11]  /*38b60*/  STL [R1+0x126c], R2 ;  /* 0x00126c0201007387 */ /* 0x000ff60000100800 */
[----:B------:R-:W-:Y:S04]  /*38b70*/  @!UPT UIADD3 URZ, URZ, URZ, URZ ;  /* 0x0000003f3f3ff290 */ /* 0x000fe8000fffe03f */
[----:B------:R1:W-:Y:S01]  /*38b80*/  STL.64 [R1+0xb0], R4 ;  /* 0x0000b00401007387 */ /* 0x0003e20000100a00 */
[----:B------:R2:W-:Y:S02]  /*38b90*/  STL [R1+0xb8], R6 ;  /* 0x0000b80601007387 */ /* 0x0005e40000100800 */
[----:B----4-:R-:W-:Y:S02]  /*38ba0*/  STL.64 [R1+0x15a0], R26 ;  /* 0x0015a01a01007387 */ /* 0x010fe40000100a00 */
[----:B------:R-:W3:Y:S01]  /*38bb0*/  LDL.LU R12, [R1+0x400] ;  /* 0x00040000010c7983 */ /* 0x000ee20000300800 */
[----:B------:R-:W3:Y:S01]  /*38bc0*/  LDL.LU R13, [R1+0x404] ;  /* 0x00040400010d7983 */ /* 0x000ee20000300800 */
[----:B------:R-:W4:Y:S02]  /*38bd0*/  LDL.LU R14, [R1+0x408] ;  /* 0x00040800010e7983 */ /* 0x000f240000300800 */
[----:B------:R-:W4:Y:S01]  /*38be0*/  LDL.LU R15, [R1+0x40c] ;  /* 0x00040c00010f7983 */ /* 0x000f220000300800 */
[----:B0-----:R-:W-:Y:S01]  /*38bf0*/  MOV R0, R7 ;  /* 0x0000000700007202 */ /* 0x001fe20000000f00 */
[----:B-1----:R-:W5:Y:S01]  /*38c00*/  LDL.LU R4, [R1+0x460] ;  /* 0x0004600001047983 */ /* 0x002f620000300800 */
[----:B------:R-:W5:Y:S02]  /*38c10*/  LDL.LU R5, [R1+0x464] ;  /* 0x0004640001057983 */ /* 0x000f640000300800 */
[----:B--2---:R-:W2:Y:S02]  /*38c20*/  LDL.LU R6, [R1+0x468] ;  /* 0x0004680001067983 */ /* 0x004ea40000300800 */
[----:B------:R-:W2:Y:S02]  /*38c30*/  LDL.LU R7, [R1+0x46c] ;  /* 0x00046c0001077983 */ /* 0x000ea40000300800 */
[----:B--2---:R0:W-:Y:S01]  /*38c40*/  STL.64 [R1+0x15b0], R6 ;  /* 0x0015b00601007387 */ /* 0x0041e20000100a00 */
[----:B-----5:R-:W-:Y:S03]  /*38c50*/  STL.64 [R1+0x15a8], R4 ;  /* 0x0015a80401007387 */ /* 0x020fe60000100a00 */
[----:B0-----:R-:W2:Y:S04]  /*38c60*/  LDL.64 R6, [R1+0x58] ;  /* 0x0000580001067983 */ /* 0x001ea80000100a00 */
[----:B--2---:R0:W-:Y:S04]  /*38c70*/  STL.64 [R1+0x15c8], R6 ;  /* 0x0015c80601007387 */ /* 0x0041e80000100a00 */
[----:B0-----:R-:W2:Y:S04]  /*38c80*/  LDL R6, [R1+0x68] ;  /* 0x0000680001067983 */ /* 0x001ea80000100800 */
[----:B------:R-:W2:Y:S01]  /*38c90*/  LDL R7, [R1+0x6c] ;  /* 0x00006c0001077983 */ /* 0x000ea20000100800 */
[----:B------:R-:W-:Y:S01]  /*38ca0*/  IMAD.MOV.U32 R8, RZ, RZ, R19 ;  /* 0x000000ffff087224 */ /* 0x000fe200078e0013 */
[----:B------:R-:W-:-:S02]  /*38cb0*/  MOV R9, R18 ;  /* 0x0000001200097202 */ /* 0x000fc40000000f00 */
[----:B--2---:R0:W-:Y:S01]  /*38cc0*/  STL.64 [R1+0x1600], R6 ;  /* 0x0016000601007387 */ /* 0x0041e20000100a00 */
[----:B------:R-:W2:Y:S02]  /*38cd0*/  LDL.LU R24, [R1+0x480] ;  /* 0x0004800001187983 */ /* 0x000ea40000300800 */
[----:B------:R-:W2:Y:S02]  /*38ce0*/  LDL.LU R25, [R1+0x484] ;  /* 0x0004840001197983 */ /* 0x000ea40000300800 */
[----:B------:R-:W5:Y:S01]  /*38cf0*/  LDL.LU R26, [R1+0x488] ;  /* 0x00048800011a7983 */ /* 0x000f620000300800 */
[----:B------:R-:W5:Y:S01]  /*38d00*/  LDL.LU R27, [R1+0x48c] ;  /* 0x00048c00011b7983 */ /* 0x000f620000300800 */
[----:B------:R1:W-:Y:S02]  /*38d10*/  STL.64 [R1+0x1608], R8 ;  /* 0x0016080801007387 */ /* 0x0003e40000100a00 */
[----:B------:R-:W2:Y:S02]  /*38d20*/  LDL.LU R4, [R1+0x4d0] ;  /* 0x0004d00001047983 */ /* 0x000ea40000300800 */
[----:B------:R-:W2:Y:S01]  /*38d30*/  LDL.LU R5, [R1+0x4d4] ;  /* 0x0004d40001057983 */ /* 0x000ea20000300800 */
[----:B0-----:R-:W2:Y:S01]  /*38d40*/  LDL.LU R6, [R1+0x4d8] ;  /* 0x0004d80001067983 */ /* 0x001ea20000300800 */
[----:B------:R-:W2:Y:S01]  /*38d50*/  LDL.LU R7, [R1+0x4dc] ;  /* 0x0004dc0001077983 */ /* 0x000ea20000300800 */
[----:B-1----:R-:W-:-:S02]  /*38d60*/  MOV R8, R17 ;  /* 0x0000001100087202 */ /* 0x002fc40000000f00 */
[----:B------:R-:W-:Y:S01]  /*38d70*/  MOV R9, R16 ;  /* 0x0000001000097202 */ /* 0x000fe20000000f00 */
[----:B--2---:R-:W-:Y:S01]  /*38d80*/  STL.64 [R1+0x1618], R6 ;  /* 0x0016180601007387 */ /* 0x004fe20000100a00 */
[----:B------:R-:W-:Y:S03]  /*38d90*/  STL.64 [R1+0x1610], R4 ;  /* 0x0016100401007387 */ /* 0x000fe60000100a00 */
[----:B------:R0:W-:Y:S02]  /*38da0*/  STL.64 [R1+0x1620], R8 ;  /* 0x0016200801007387 */ /* 0x0001e40000100a00 */
        /* <DEDUP_REMOVED lines=11> */
[----:B------:R-:W2:Y:S01]  /*38e60*/  LDL.LU R19, [R1+0x7c] ;  /* 0x00007c0001137983 */ /* 0x000ea20000300800 */
[----:B-----5:R-:W-:Y:S01]  /*38e70*/  STL.64 [R1+0x15c0], R26 ;  /* 0x0015c01a01007387 */ /* 0x020fe20000100a00 */
[----:B------:R0:W-:Y:S03]  /*38e80*/  STL.64 [R1+0x15b8], R24 ;  /* 0x0015b81801007387 */ /* 0x0001e60000100a00 */
[----:B0-----:R-:W5:Y:S01]  /*38e90*/  LDL.LU R24, [R1+0x4a0] ;  /* 0x0004a00001187983 */ /* 0x001f620000300800 */
[----:B------:R-:W5:Y:S02]  /*38ea0*/  LDL.LU R25, [R1+0x4a4] ;  /* 0x0004a40001197983 */ /* 0x000f640000300800 */
[----:B------:R-:W2:Y:S02]  /*38eb0*/  LDL.LU R26, [R1+0x4a8] ;  /* 0x0004a800011a7983 */ /* 0x000ea40000300800 */
[----:B------:R-:W2:Y:S02]  /*38ec0*/  LDL.LU R27, [R1+0x4ac] ;  /* 0x0004ac00011b7983 */ /* 0x000ea40000300800 */
[----:B--2---:R-:W-:Y:S01]  /*38ed0*/  STL.64 [R1+0x15d8], R26 ;  /* 0x0015d81a01007387 */ /* 0x004fe20000100a00 */
[----:B-----5:R0:W-:Y:S03]  /*38ee0*/  STL.64 [R1+0x15d0], R24 ;  /* 0x0015d01801007387 */ /* 0x0201e60000100a00 */
[----:B0-----:R-:W2:Y:S01]  /*38ef0*/  LDL.LU R24, [R1+0x4b0] ;  /* 0x0004b00001187983 */ /* 0x001ea20000300800 */
[----:B------:R-:W2:Y:S02]  /*38f00*/  LDL.LU R25, [R1+0x4b4] ;  /* 0x0004b40001197983 */ /* 0x000ea40000300800 */
[----:B------:R-:W2:Y:S02]  /*38f10*/  LDL.LU R26, [R1+0x4b8] ;  /* 0x0004b800011a7983 */ /* 0x000ea40000300800 */
[----:B------:R-:W2:Y:S01]  /*38f20*/  LDL.LU R27, [R1+0x4bc] ;  /* 0x0004bc00011b7983 */ /* 0x000ea20000300800 */
[----:B----4-:R-:W-:Y:S01]  /*38f30*/  STL.64 [R1+0x1588], R14 ;  /* 0x0015880e01007387 */ /* 0x010fe20000100a00 */
[----:B---3--:R0:W-:Y:S03]  /*38f40*/  STL.64 [R1+0x1580], R12 ;  /* 0x0015800c01007387 */ /* 0x0081e60000100a00 */
[----:B0-----:R-:W3:Y:S01]  /*38f50*/  LDL.LU.64 R12, [R1+0x20] ;  /* 0x00002000010c7983 */ /* 0x001ee20000300a00 */
[----:B------:R-:W4:Y:S02]  /*38f60*/  LDL.64 R14, [R1+0x28] ;  /* 0x00002800010e7983 */ /* 0x000f240000100a00 */
[----:B------:R-:W-:Y:S01]  /*38f70*/  STL [R1+0x1340], R0 ;  /* 0x0013400001007387 */ /* 0x000fe20000100800 */
[----:B---3--:R-:W-:Y:S11]  /*38f80*/  HMMA.16816.F32.BF16 R8, R20, R12, R8 ;  /* 0x0000000c1408723c */ /* 0x008ff60000041808 */
[----:B------:R-:W-:Y:S11]  /*38f90*/  @!UPT UIADD3 URZ, URZ, URZ, URZ ;  /* 0x0000003f3f3ff290 */ /* 0x000ff6000fffe03f */
[----:B------:R-:W-:Y:S02]  /*38fa0*/  @!UPT UIADD3 URZ, URZ, URZ, URZ ;  /* 0x0000003f3f3ff290 */ /* 0x000fe4000fffe03f */
[----:B------:R-:W-:Y:S01]  /*38fb0*/  IMAD.MOV.U32 R3, RZ, RZ, R8 ;  /* 0x000000ffff037224 */ /* 0x000fe200078e0008 */
[----:B------:R-:W-:Y:S02]  /*38fc0*/  MOV R28, R9 ;  /* 0x00000009001c7202 */ /* 0x000fe40000000f00 */
[----:B------:R-:W3:Y:S01]  /*38fd0*/  LDL.LU.64 R8, [R1+0x1620] ;  /* 0x0016200001087983 */ /* 0x000ee20000300a00 */
[----:B------:R-:W-:Y:S02]  /*38fe0*/  MOV R29, R10 ;  /* 0x0000000a001d7202 */ /* 0x000fe40000000f00 */
[----:B------:R-:W-:-:S05]  /*38ff0*/  MOV R2, R11 ;  /* 0x0000000b00027202 */ /* 0x000fca0000000f00 */
[----:B------:R-:W-:Y:S01]  /*39000*/  STL [R1+0x1350], R2 ;  /* 0x0013500201007387 */ /* 0x000fe20000100800 */
[----:B------:R-:W-:Y:S02]  /*39010*/  STL [R1+0x134c], R29 ;  /* 0x00134c1d01007387 */ /* 0x000fe40000100800 */
[----:B------:R-:W-:Y:S02]  /*39020*/  STL [R1+0x1348], R28 ;  /* 0x0013481c01007387 */ /* 0x000fe40000100800 */
[----:B------:R-:W-:Y:S01]  /*39030*/  STL [R1+0x1344], R3 ;  /* 0x0013440301007387 */ /* 0x000fe20000100800 */
[C---:B---3--:R-:W-:Y:S01]  /*39040*/  HMMA.16816.F32.BF16 R8, R20.reuse, R8, R4 ;  /* 0x000000081408723c */ /* 0x048fe20000041804 */
[----:B------:R-:W3:Y:S01]  /*39050*/  LDL.LU.64 R6, [R1+0x1618] ;  /* 0x0016180001067983 */ /* 0x000ee20000300a00 */
[----:B------:R-:W3:Y:S11]  /*39060*/  LDL.LU.64 R4, [R1+0x1610] ;  /* 0x0016100001047983 */ /* 0x000ef60000300a00 */
[----:B------:R-:W-:Y:S10]  /*39070*/  @!UPT UIADD3 URZ, URZ, URZ, URZ ;  /* 0x0000003f3f3ff290 */ /* 0x000ff4000fffe03f */
[----:B------:R0:W-:Y:S01]  /*39080*/  STL.64 [R1+0x90], R8 ;  /* 0x0000900801007387 */ /* 0x0001e20000100a00 */
[----:B------:R3:W-:Y:S03]  /*39090*/  STL.64 [R1+0x98], R10 ;  /* 0x0000980a01007387 */ /* 0x0007e60000100a00 */
[----:B0-----:R-:W3:Y:S02]  /*390a0*/  LDL.LU.64 R8, [R1+0x1608] ;  /* 0x0016080001087983 */ /* 0x001ee40000300a00 */
[C---:B---3--:R-:W-:Y:S02]  /*390b0*/  HMMA.16816.F32.BF16 R8, R20.reuse, R8, R4 ;  /* 0x000000081408723c */ /* 0x048fe40000041804 */
[----:B------:R-:W2:Y:S11]  /*390c0*/  LDL.LU.64 R6, [R1+0x1600] ;  /* 0x0016000001067983 */ /* 0x000eb60000300a00 */
[----:B------:R-:W-:Y:S10]  /*390d0*/  @!UPT UIADD3 URZ, URZ, URZ, URZ ;  /* 0x0000003f3f3ff290 */ /* 0x000ff4000fffe03f */
[----:B------:R-:W-:Y:S01]  /*390e0*/  STL.64 [R1+0x80], R8 ;  /* 0x0000800801007387 */ /* 0x000fe20000100a00 */
[----:B------:R0:W-:Y:S02]  /*390f0*/  STL [R1+0x88], R10 ;  /* 0x0000880a01007387 */ /* 0x0001e40000100800 */
[----:B------:R-:W-:Y:S02]  /*39100*/  IMAD.MOV.U32 R2, RZ, RZ, R11 ;  /* 0x000000ffff027224 */ /* 0x000fe400078e000b */
[----:B0-----:R-:W3:Y:S01]  /*39110*/  LDL.LU.64 R10, [R1+0x15f8] ;  /* 0x0015f800010a7983 */ /* 0x001ee20000300a00 */
[----:B------:R-:W5:Y:S02]  /*39120*/  LDL.LU.64 R8, [R1+0x15f0] ;  /* 0x0015f00001087983 */ /* 0x000f640000300a00 */
[----:B------:R-:W-:Y:S01]  /*39130*/  STL [R1+0x1470], R2 ;  /* 0x0014700201007387 */ /* 0x000fe20000100800 */
[----:B-----5:R-:W-:Y:S01]  /*39140*/  HMMA.16816.F32.BF16 R20, R20, R8, R16 ;  /* 0x000000081414723c */ /* 0x020fe20000041810 */
[----:B------:R-:W2:Y:S01]  /*39150*/  LDL.LU.64 R18, [R1+0x15e8] ;  /* 0x0015e80001127983 */ /* 0x000ea20000300a00 */
[----:B------:R-:W2:Y:S11]  /*39160*/  LDL.LU.64 R16, [R1+0x15e0] ;  /* 0x0015e00001107983 */ /* 0x000eb60000300a00 */
[----:B------:R-:W-:Y:S10]  /*39170*/  @!UPT UIADD3 URZ, URZ, URZ, URZ ;  /* 0x0000003f3f3ff290 */ /* 0x000ff4000fffe03f */
[----:B------:R-:W-:Y:S01]  /*39180*/  STL.64 [R1+0x70], R20 ;  /* 0x0000701401007387 */ /* 0x000fe20000100a00 */
[----:B------:R0:W-:Y:S03]  /*39190*/  STL.64 [R1+0x78], R22 ;  /* 0x0000781601007387 */ /* 0x0001e60000100a00 */
[----:B0-----:R-:W5:Y:S01]  /*391a0*/  LDL.64 R22, [R1+0x48] ;  /* 0x0000480001167983 */ /* 0x001f620000100a00 */
[C---:B--2---:R-:W-:Y:S03]  /*391b0*/  HMMA.16816.F32.BF16 R4, R16.reuse, R6, R24 ;  /* 0x000000061004723c */ /* 0x044fe60000041818 */
[----:B------:R-:W2:Y:S01]  /*391c0*/  LDL.LU.64 R26, [R1+0x15d8] ;  /* 0x0015d800011a7983 */ /* 0x000ea20000300a00 */
[----:B------:R-:W2:Y:S11]  /*391d0*/  LDL.LU.64 R24, [R1+0x15d0] ;  /* 0x0015d00001187983 */ /* 0x000eb60000300a00 */
[----:B------:R-:W-:Y:S08]  /*391e0*/  @!UPT UIADD3 URZ, URZ, URZ, URZ ;  /* 0x0000003f3f3ff290 */ /* 0x000ff0000fffe03f */
[----:B------:R-:W-:Y:S01]  /*391f0*/  STL.64 [R1+0x490], R4 ;  /* 0x0004900401007387 */ /* 0x000fe20000100a00 */
[----:B------:R0:W-:Y:S03]  /*39200*/  STL.64 [R1+0x498], R6 ;  /* 0x0004980601007387 */ /* 0x0001e60000100a00 */
[----:B0-----:R-:W2:Y:S02]  /*39210*/  LDL.LU.64 R6, [R1+0x15c8] ;  /* 0x0015c80001067983 */ /* 0x001ea40000300a00 */
[C---:B--2---:R-:W-:Y:S11]  /*39220*/  HMMA.16816.F32.BF16 R24, R16.reuse, R6, R24 ;  /* 0x000000061018723c */ /* 0x044ff60000041818 */
[----:B------:R-:W-:Y:S11]  /*39230*/  @!UPT UIADD3 URZ, URZ, URZ, URZ ;  /* 0x0000003f3f3ff290 */ /* 0x000ff6000fffe03f */
[----:B------:R-:W-:Y:S01]  /*39240*/  @!UPT UIADD3 URZ, URZ, URZ, URZ ;  /* 0x0000003f3f3ff290 */ /* 0x000fe2000fffe03f */
[----:B------:R-:W-:Y:S01]  /*39250*/  STL.64 [R1+0x4a0], R24 ;  /* 0x0004a01801007387 */ /* 0x000fe20000100a00 */
[----:B------:R0:W-:Y:S03]  /*39260*/  STL.64 [R1+0x4a8], R26 ;  /* 0x0004a81a01007387 */ /* 0x0001e60000100a00 */
[----:B0-----:R-:W5:Y:S01]  /*39270*/  LDL.LU.64 R26, [R1+0x15c0] ;  /* 0x0015c000011a7983 */ /* 0x001f620000300a00 */
[----:B------:R-:W5:Y:S01]  /*39280*/  LDL.LU.64 R24, [R1+0x15b8] ;  /* 0x0015b80001187983 */ /* 0x000f620000300a00 */
[----:B------:R-:W-:Y:S02]  /*39290*/  MOV R8, R6 ;  /* 0x0000000600087202 */ /* 0x000fe40000000f00 */
[----:B------:R-:W-:Y:S02]  /*392a0*/  MOV R3, R7 ;  /* 0x0000000700037202 */ /* 0x000fe40000000f00 */
[----:B------:R-:W2:Y:S01]  /*392b0*/  LDL.LU.64 R6, [R1+0x15b0] ;  /* 0x0015b00001067983 */ /* 0x000ea20000300a00 */
[----:B------:R-:W2:Y:S02]  /*392c0*/  LDL.LU.64 R4, [R1+0x15a8] ;  /* 0x0015a80001047983 */ /* 0x000ea40000300a00 */
[----:B---3--:R-:W-:Y:S02]  /*392d0*/  STL.64 [R1+0x1598], R10 ;  /* 0x0015980a01007387 */ /* 0x008fe40000100a00 */
[----:B------:R0:W-:Y:S02]  /*392e0*/  STL [R1+0x1590], R8 ;  /* 0x0015900801007387 */ /* 0x0001e40000100800 */
[----:B0-----:R-:W4:Y:S01]  /*392f0*/  LDL.LU R8, [R1+0x440] ;  /* 0x0004400001087983 */ /* 0x001f220000300800 */
[----:B------:R-:W4:Y:S02]  /*39300*/  LDL.LU R9, [R1+0x444] ;  /* 0x0004440001097983 */ /* 0x000f240000300800 */
[----:B------:R-:W4:Y:S02]  /*39310*/  LDL.LU R10, [R1+0x448] ;  /* 0x00044800010a7983 */ /* 0x000f240000300800 */
[----:B------:R-:W4:Y:S01]  /*39320*/  LDL.LU R11, [R1+0x44c] ;  /* 0x00044c00010b7983 */ /* 0x000f220000300800 */
[C---:B-----5:R-:W-:Y:S11]  /*39330*/  HMMA.16816.F32.BF16 R24, R16.reuse, R22, R24 ;  /* 0x000000161018723c */ /* 0x060ff60000041818 */
[----:B------:R-:W-:Y:S11]  /*39340*/  @!UPT UIADD3 URZ, URZ, URZ, URZ ;  /* 0x0000003f3f3ff290 */ /* 0x000ff6000fffe03f */
[----:B------:R-:W-:Y:S01]  /*39350*/  @!UPT UIADD3 URZ, URZ, URZ, URZ ;  /* 0x0000003f3f3ff290 */ /* 0x000fe2000fffe03f */
[----:B------:R-:W-:Y:S01]  /*39360*/  STL.64 [R1+0x480], R24 ;  /* 0x0004801801007387 */ /* 0x000fe20000100a00 */
[----:B------:R0:W-:Y:S03]  /*39370*/  STL.64 [R1+0x488], R26 ;  /* 0x0004881a01007387 */ /* 0x0001e60000100a00 */
[----:B0-----:R-:W2:Y:S01]  /*39380*/  LDL.LU.64 R26, [R1+0x15a0] ;  /* 0x0015a000011a7983 */ /* 0x001ea20000300a00 */
[----:B------:R0:W-:Y:S03]  /*39390*/  STL.64 [R1+0x1538], R22 ;  /* 0x0015381601007387 */ /* 0x0001e60000100a00 */
[----:B0-----:R-:W3:Y:S04]  /*393a0*/  LDL R22, [R1+0x18] ;  /* 0x0000180001167983 */ /* 0x001ee80000100800 */
[----:B------:R-:W3:Y:S01]  /*393b0*/  LDL R23, [R1+0x1c] ;  /* 0x00001c0001177983 */ /* 0x000ee20000100800 */
[C---:B--2---:R-:W-:Y:S03]  /*393c0*/  HMMA.16816.F32.BF16 R4, R16.reuse, R26, R4 ;  /* 0x0000001a1004723c */ /* 0x044fe60000041804 */
[----:B------:R0:W-:Y:S01]  /*393d0*/  STL.64 [R1+0x1530], R26 ;  /* 0x0015301a01007387 */ /* 0x0001e20000100a00 */
[----:B------:R-:W3:Y:S11]  /*393e0*/  LDL.LU R24, [R1+0x410] ;  /* 0x0004100001187983 */ /* 0x000ef60000300800 */
[----:B------:R-:W-:Y:S08]  /*393f0*/  @!UPT UIADD3 URZ, URZ, URZ, URZ ;  /* 0x0000003f3f3ff290 */ /* 0x000ff0000fffe03f */
[----:B------:R1:W-:Y:S01]  /*39400*/  STL.64 [R1+0x4b0], R4 ;  /* 0x0004b00401007387 */ /* 0x0003e20000100a00 */
[----:B------:R2:W-:Y:S02]  /*39410*/  STL.64 [R1+0x4b8], R6 ;  /* 0x0004b80601007387 */ /* 0x0005e40000100a00 */
[----:B------:R-:W3:Y:S02]  /*39420*/  LDL.LU R25, [R1+0x414] ;  /* 0x0004140001197983 */ /* 0x000ee40000300800 */
[----:B0-----:R-:W3:Y:S01]  /*39430*/  LDL.LU R26, [R1+0x418] ;  /* 0x00041800011a7983 */ /* 0x001ee20000300800 */
[----:B------:R-:W3:Y:S04]  /*39440*/  LDL.LU R27, [R1+0x41c] ;  /* 0x00041c00011b7983 */ /* 0x000ee80000300800 */
[----:B-1----:R-:W5:Y:S01]  /*39450*/  LDL.LU R4, [R1+0x310] ;  /* 0x0003100001047983 */ /* 0x002f620000300800 */
[----:B------:R-:W5:Y:S02]  /*39460*/  LDL.LU R5, [R1+0x314] ;  /* 0x0003140001057983 */ /* 0x000f640000300800 */
[----:B--2---:R-:W2:Y:S02]  /*39470*/  LDL.LU R6, [R1+0x318] ;  /* 0x0003180001067983 */ /* 0x004ea40000300800 */
[----:B------:R-:W2:Y:S01]  /*39480*/  LDL.LU R7, [R1+0x31c] ;  /* 0x00031c0001077983 */ /* 0x000ea20000300800 */
[C---:B----4-:R-:W-:Y:S01]  /*39490*/  HMMA.16816.F32.BF16 R8, R16.reuse, R14, R8 ;  /* 0x0000000e1008723c */ /* 0x050fe20000041808 */
[----:B------:R-:W-:Y:S01]  /*394a0*/  MOV R2, R14 ;  /* 0x0000000e00027202 */ /* 0x000fe20000000f00 */
[----:B------:R-:W-:Y:S01]  /*394b0*/  IMAD.MOV.U32 R0, RZ, RZ, R15 ;  /* 0x000000ffff007224 */ /* 0x000fe200078e000f */
[----:B--2---:R0:W-:Y:S01]  /*394c0*/  STL.64 [R1+0x14f0], R6 ;  /* 0x0014f00601007387 */ /* 0x0041e20000100a00 */
[----:B-----5:R-:W-:Y:S03]  /*394d0*/  STL.64 [R1+0x14e8], R4 ;  /* 0x0014e80401007387 */ /* 0x020fe60000100a00 */
[----:B0-----:R-:W2:Y:S11]  /*394e0*/  LDL.64 R6, [R1+0x8] ;  /* 0x0000080001067983 */ /* 0x001eb60000100a00 */
[----:B------:R-:W-:Y:S05]  /*394f0*/  @!UPT UIADD3 URZ, URZ, URZ, URZ ;  /* 0x0000003f3f3ff290 */ /* 0x000fea000fffe03f */
[----:B------:R-:W-:Y:S02]  /*39500*/  STL.64 [R1+0x4c0], R8 ;  /* 0x0004c00801007387 */ /* 0x000fe40000100a00 */
[----:B------:R0:W-:Y:S02]  /*39510*/  STL.64 [R1+0x4c8], R10 ;  /* 0x0004c80a01007387 */ /* 0x0001e40000100a00 */
[----:B0-----:R-:W4:Y:S01]  /*39520*/  LDL.LU.64 R10, [R1+0x1598] ;  /* 0x00159800010a7983 */ /* 0x001f220000300a00 */
[----:B------:R-:W5:Y:S02]  /*39530*/  LDL.LU R8, [R1+0x1590] ;  /* 0x0015900001087983 */ /* 0x000f640000300800 */
[----:B------:R-:W2:Y:S02]  /*39540*/  LDL.LU.64 R14, [R1+0x1588] ;  /* 0x00158800010e7983 */ /* 0x000ea40000300a00 */
[----:B------:R-:W2:Y:S01]  /*39550*/  LDL.LU.64 R12, [R1+0x1580] ;  /* 0x00158000010c7983 */ /* 0x000ea20000300a00 */
[C---:B---3--:R-:W-:Y:S01]  /*39560*/  HMMA.16816.F32.BF16 R20, R16.reuse, R22, R24 ;  /* 0x000000161014723c */ /* 0x048fe20000041818 */
[----:B------:R-:W3:Y:S11]  /*39570*/  LDL.LU R24, [R1+0x390] ;  /* 0x0003900001187983 */ /* 0x000ef60000300800 */
[----:B------:R-:W-:Y:S11]  /*39580*/  @!UPT UIADD3 URZ, URZ, URZ, URZ ;  /* 0x0000003f3f3ff290 */ /* 0x000ff6000fffe03f */
[----:B------:R-:W-:Y:S01]  /*39590*/  STL.64 [R1+0x4d0], R20 ;  /* 0x0004d01401007387 */ /* 0x000fe20000100a00 */
[----:B------:R5:W-:Y:S01]  /*395a0*/  STL.64 [R1+0x4d8], R22 ;  /* 0x0004d81601007387 */ /* 0x000be20000100a00 */
[----:B--2---:R-:W-:Y:S11]  /*395b0*/  HMMA.16816.F32.BF16 R12, R16, R6, R12 ;  /* 0x00000006100c723c */ /* 0x004ff6000004180c */
[----:B------:R-:W-:Y:S11]  /*395c0*/  @!UPT UIADD3 URZ, URZ, URZ, URZ ;  /* 0x0000003f3f3ff290 */ /* 0x000ff6000fffe03f */
[----:B------:R-:W-:Y:S01]  /*395d0*/  @!UPT UIADD3 URZ, URZ, URZ, URZ ;  /* 0x0000003f3f3ff290 */ /* 0x000fe2000fffe03f */
[----:B------:R0:W-:Y:S01]  /*395e0*/  STL.64 [R1+0x4e0], R12 ;  /* 0x0004e00c01007387 */ /* 0x0001e20000100a00 */
[----:B------:R1:W-:Y:S02]  /*395f0*/  STL.64 [R1+0x4e8], R14 ;  /* 0x0004e80e01007387 */ /* 0x0003e40000100a00 */
[----:B------:R-:W3:Y:S02]  /*39600*/  LDL.LU R25, [R1+0x394] ;  /* 0x0003940001197983 */ /* 0x000ee40000300800 */
[----:B------:R-:W2:Y:S01]  /*39610*/  LDL.LU R26, [R1+0x398] ;  /* 0x00039800011a7983 */ /* 0x000ea20000300800 */
[----:B------:R-:W2:Y:S01]  /*39620*/  LDL.LU R27, [R1+0x39c] ;  /* 0x00039c00011b7983 */ /* 0x000ea20000300800 */
[----:B-----5:R-:W-:Y:S02]  /*39630*/  MOV R22, R8 ;  /* 0x0000000800167202 */ /* 0x020fe40000000f00 */
[----:B------:R-:W-:Y:S01]  /*39640*/  MOV R23, R3 ;  /* 0x0000000300177202 */ /* 0x000fe20000000f00 */
[----:B0-----:R-:W5:Y:S01]  /*39650*/  LDL.LU R12, [R1+0x3c0] ;  /* 0x0003c000010c7983 */ /* 0x001f620000300800 */
[----:B------:R-:W5:Y:S02]  /*39660*/  LDL.LU R13, [R1+0x3c4] ;  /* 0x0003c400010d7983 */ /* 0x000f640000300800 */
[----:B-1----:R-:W5:Y:S02]  /*39670*/  LDL.LU R14, [R1+0x3c8] ;  /* 0x0003c800010e7983 */ /* 0x002f640000300800 */
[----:B------:R-:W5:Y:S01]  /*39680*/  LDL.LU R15, [R1+0x3cc] ;  /* 0x0003cc00010f7983 */ /* 0x000f620000300800 */
[----:B--2---:R-:W-:Y:S01]  /*39690*/  STL.64 [R1+0x1548], R26 ;  /* 0x0015481a01007387 */ /* 0x004fe20000100a00 */
[----:B---3--:R-:W-:Y:S02]  /*396a0*/  STL.64 [R1+0x1540], R24 ;  /* 0x0015401801007387 */ /* 0x008fe40000100a00 */
[----:B------:R0:W-:Y:S02]  /*396b0*/  STL.64 [R1+0x1550], R22 ;  /* 0x0015501601007387 */ /* 0x0001e40000100a00 */
[----:B0-----:R-:W2:Y:S01]  /*396c0*/  LDL.64 R22, [R1+0x68] ;  /* 0x0000680001167983 */ /* 0x001ea20000100a00 */
[----:B------:R-:W3:Y:S02]  /*396d0*/  LDL.LU R24, [R1+0x3a0] ;  /* 0x0003a00001187983 */ /* 0x000ee40000300800 */
[----:B------:R-:W3:Y:S02]  /*396e0*/  LDL.LU R25, [R1+0x3a4] ;  /* 0x0003a40001197983 */ /* 0x000ee40000300800 */
[----:B------:R-:W2:Y:S01]  /*396f0*/  LDL.LU R26, [R1+0x3a8] ;  /* 0x0003a800011a7983 */ /* 0x000ea20000300800 */
[----:B------:R-:W2:Y:S04]  /*39700*/  LDL.LU R27, [R1+0x3ac] ;  /* 0x0003ac00011b7983 */ /* 0x000ea80000300800 */
[----:B--2---:R-:W-:Y:S01]  /*39710*/  STL.64 [R1+0x1560], R26 ;  /* 0x0015601a01007387 */ /* 0x004fe20000100a00 */
[----:B---3--:R0:W-:Y:S03]  /*39720*/  STL.64 [R1+0x1558], R24 ;  /* 0x0015581801007387 */ /* 0x0081e60000100a00 */
[----:B0-----:R-:W2:Y:S01]  /*39730*/  LDL.LU R24, [R1+0x3b0] ;  /* 0x0003b00001187983 */ /* 0x001ea20000300800 */
[----:B------:R-:W2:Y:S02]  /*39740*/  LDL.LU R25, [R1+0x3b4] ;  /* 0x0003b40001197983 */ /* 0x000ea40000300800 */
[----:B------:R-:W2:Y:S02]  /*39750*/  LDL.LU R26, [R1+0x3b8] ;  /* 0x0003b800011a7983 */ /* 0x000ea40000300800 */
[----:B------:R-:W2:Y:S01]  /*39760*/  LDL.LU R27, [R1+0x3bc] ;  /* 0x0003bc00011b7983 */ /* 0x000ea20000300800 */
[----:B------:R4:W-:Y:S01]  /*39770*/  STL.64 [R1+0x1500], R6 ;  /* 0x0015000601007387 */ /* 0x0009e20000100a00 */
[----:B------:R-:W3:Y:S02]  /*39780*/  LDL.LU R4, [R1+0x360] ;  /* 0x0003600001047983 */ /* 0x000ee40000300800 */
[----:B------:R-:W3:Y:S01]  /*39790*/  LDL.LU R5, [R1+0x364] ;  /* 0x0003640001057983 */ /* 0x000ee20000300800 */
[----:B----4-:R-:W-:Y:S01]  /*397a0*/  MOV R6, R10 ;  /* 0x0000000a00067202 */ /* 0x010fe20000000f00 */
[----:B------:R-:W-:Y:S01]  /*397b0*/  IMAD.MOV.U32 R7, RZ, RZ, R11 ;  /* 0x000000ffff077224 */ /* 0x000fe200078e000b */
[----:B------:R-:W5:Y:S01]  /*397c0*/  LDL.LU R10, [R1+0x157c] ;  /* 0x00157c00010a7983 */ /* 0x000f620000300800 */
[----:B------:R-:W5:Y:S03]  /*397d0*/  LDL.LU R11, [R1+0x1578] ;  /* 0x00157800010b7983 */ /* 0x000f660000300800 */
[----:B------:R0:W-:Y:S02]  /*397e0*/  STL.64 [R1+0x1510], R6 ;  /* 0x0015100601007387 */ /* 0x0001e40000100a00 */
[----:B0-----:R-:W-:-:S02]  /*397f0*/  MOV R6, R2 ;  /* 0x0000000200067202 */ /* 0x001fc40000000f00 */
[----:B------:R-:W-:Y:S01]  /*39800*/  MOV R7, R0 ;  /* 0x0000000000077202 */ /* 0x000fe20000000f00 */
[----:B---3--:R0:W-:Y:S04]  /*39810*/  STL.64 [R1+0x1508], R4 ;  /* 0x0015080401007387 */ /* 0x0081e80000100a00 */
[----:B------:R1:W-:Y:S01]  /*39820*/  STL.64 [R1+0x1528], R6 ;  /* 0x0015280601007387 */ /* 0x0003e20000100a00 */
[----:B0-----:R-:W3:Y:S01]  /*39830*/  LDL.LU R4, [R1+0x380] ;  /* 0x0003800001047983 */ /* 0x001ee20000300800 */
[----:B-----5:R-:W-:Y:S01]  /*39840*/  HMMA.16816.F32.BF16 R16, R16, R10, R12 ;  /* 0x0000000a1010723c */ /* 0x020fe2000004180c */
[----:B------:R-:W3:Y:S02]  /*39850*/  LDL.LU R5, [R1+0x384] ;  /* 0x0003840001057983 */ /* 0x000ee40000300800 */
[----:B-1----:R-:W3:Y:S01]  /*39860*/  LDL.LU R6, [R1+0x388] ;  /* 0x0003880001067983 */ /* 0x002ee20000300800 */
[----:B------:R-:W3:Y:S01]  /*39870*/  LDL.LU R7, [R1+0x38c] ;  /* 0x00038c0001077983 */ /* 0x000ee20000300800 */
[----:B------:R-:W2:Y:S02]  /*39880*/  LDL.LU.64 R14, [R1+0x1570] ;  /* 0x00157000010e7983 */ /* 0x000ea40000300a00 */
[----:B------:R-:W2:Y:S02]  /*39890*/  LDL.LU.64 R12, [R1+0x1568] ;  /* 0x00156800010c7983 */ /* 0x000ea40000300a00 */
[----:B------:R0:W-:Y:S01]  /*398a0*/  STL.64 [R1+0x14f8], R10 ;  /* 0x0014f80a01007387 */ /* 0x0001e20000100a00 */
[----:B------:R-:W4:Y:S11]  /*398b0*/  LDL.LU R8, [R1+0x350] ;  /* 0x0003500001087983 */ /* 0x000f360000300800 */
[----:B------:R-:W-:Y:S02]  /*398c0*/  @!UPT UIADD3 URZ, URZ, URZ, URZ ;  /* 0x0000003f3f3ff290 */ /* 0x000fe4000fffe03f */
[----:B------:R-:W-:Y:S01]  /*398d0*/  STL.64 [R1+0x4f0], R16 ;  /* 0x0004f01001007387 */ /* 0x000fe20000100a00 */
[----:B------:R-:W-:Y:S02]  /*398e0*/  STL.64 [R1+0x4f8], R18 ;  /* 0x0004f81201007387 */ /* 0x000fe40000100a00 */
[----:B------:R-:W4:Y:S02]  /*398f0*/  LDL.LU R9, [R1+0x354] ;  /* 0x0003540001097983 */ /* 0x000f240000300800 */
[----:B0-----:R-:W5:Y:S01]  /*39900*/  LDL.LU R10, [R1+0x358] ;  /* 0x00035800010a7983 */ /* 0x001f620000300800 */
[----:B------:R-:W5:Y:S01]  /*39910*/  LDL.LU R11, [R1+0x35c] ;  /* 0x00035c00010b7983 */ /* 0x000f620000300800 */
[----:B------:R-:W-:Y:S01]  /*39920*/  MOV R2, R22 ;  /* 0x0000001600027202 */ /* 0x000fe20000000f00 */
[----:B------:R-:W-:Y:S01]  /*39930*/  IMAD.MOV.U32 R0, RZ, RZ, R23 ;  /* 0x000000ffff007224 */ /* 0x000fe200078e0017 */
[C---:B--2---:R-:W-:Y:S01]  /*39940*/  HMMA.16816.F32.BF16 R24, R12.reuse, R22, R24 ;  /* 0x000000160c18723c */ /* 0x044fe20000041818 */
[----:B-----5:R-:W-:Y:S01]  /*39950*/  STL.64 [R1+0x1520], R10 ;  /* 0x0015200a01007387 */ /* 0x020fe20000100a00 */
[----:B----4-:R0:W-:Y:S03]  /*39960*/  STL.64 [R1+0x1518], R8 ;  /* 0x0015180801007387 */ /* 0x0101e60000100a00 */
[----:B0-----:R-:W2:Y:S01]  /*39970*/  LDL.LU R8, [R1+0x370] ;  /* 0x0003700001087983 */ /* 0x001ea20000300800 */
[----:B------:R-:W2:Y:S02]  /*39980*/  LDL.LU R9, [R1+0x374] ;  /* 0x0003740001097983 */ /* 0x000ea40000300800 */
[----:B------:R-:W2:Y:S02]  /*39990*/  LDL.LU R10, [R1+0x378] ;  /* 0x00037800010a7983 */ /* 0x000ea40000300800 */
[----:B------:R-:W2:Y:S01]  /*399a0*/  LDL.LU R11, [R1+0x37c] ;  /* 0x00037c00010b7983 */ /* 0x000ea20000300800 */
[----:B------:R-:W4:Y:S11]  /*399b0*/  LDL.64 R18, [R1+0x18] ;  /* 0x0000180001127983 */ /* 0x000f360000100a00 */
[----:B------:R-:W-:Y:S01]  /*399c0*/  @!UPT UIADD3 URZ, URZ, URZ, URZ ;  /* 0x0000003f3f3ff290 */ /* 0x000fe2000fffe03f */
[----:B------:R-:W-:Y:S02]  /*399d0*/  STL.64 [R1+0x3c0], R24 ;  /* 0x0003c01801007387 */ /* 0x000fe40000100a00 */
[----:B------:R0:W-:Y:S02]  /*399e0*/  STL.64 [R1+0x3c8], R26 ;  /* 0x0003c81a01007387 */ /* 0x0001e40000100a00 */
[----:B0-----:R-:W5:Y:S01]  /*399f0*/  LDL.LU.64 R26, [R1+0x1560] ;  /* 0x00156000011a7983 */ /* 0x001f620000300a00 */
[----:B------:R-:W5:Y:S02]  /*39a00*/  LDL.LU.64 R24, [R1+0x1558] ;  /* 0x0015580001187983 */ /* 0x000f640000300a00 */
[----:B------:R-:W5:Y:S02]  /*39a10*/  LDL.LU.64 R22, [R1+0x1550] ;  /* 0x0015500001167983 */ /* 0x000f640000300a00 */
[C---:B-----5:R-:W-:Y:S01]  /*39a20*/  HMMA.16816.F32.BF16 R20, R12.reuse, R22, R24 ;  /* 0x000000160c14723c */ /* 0x060fe20000041818 */
[----:B------:R-:W5:Y:S01]  /*39a30*/  LDL.LU.64 R26, [R1+0x1548] ;  /* 0x00154800011a7983 */ /* 0x000f620000300a00 */
[----:B------:R-:W5:Y:S11]  /*39a40*/  LDL.LU.64 R24, [R1+0x1540] ;  /* 0x0015400001187983 */ /* 0x000f760000300a00 */
[----:B------:R-:W-:Y:S10]  /*39a50*/  @!UPT UIADD3 URZ, URZ, URZ, URZ ;  /* 0x0000003f3f3ff290 */ /* 0x000ff4000fffe03f */
[----:B------:R-:W-:Y:S01]  /*39a60*/  STL.64 [R1+0x3a0], R20 ;  /* 0x0003a01401007387 */ /* 0x000fe20000100a00 */
[----:B------:R0:W-:Y:S03]  /*39a70*/  STL.64 [R1+0x3a8], R22 ;  /* 0x0003a81601007387 */ /* 0x0001e60000100a00 */
[----:B0-----:R-:W5:Y:S02]  /*39a80*/  LDL.LU.64 R22, [R1+0x1538] ;  /* 0x0015380001167983 */ /* 0x001f640000300a00 */
[C---:B-----5:R-:W-:Y:S11]  /*39a90*/  HMMA.16816.F32.BF16 R24, R12.reuse, R22, R24 ;  /* 0x000000160c18723c */ /* 0x060ff60000041818 */
[----:B------:R-:W-:Y:S11]  /*39aa0*/  @!UPT UIADD3 URZ, URZ, URZ, URZ ;  /* 0x0000003f3f3ff290 */ /* 0x000ff6000fffe03f */
[----:B------:R-:W-:Y:S01]  /*39ab0*/  @!UPT UIADD3 URZ, URZ, URZ, URZ ;  /* 0x0000003f3f3ff290 */ /* 0x000fe2000fffe03f */
[----:B------:R-:W-:Y:S01]  /*39ac0*/  STL.64 [R1+0x390], R24 ;  /* 0x0003901801007387 */ /* 0x000fe20000100a00 */
[----:B------:R0:W-:Y:S03]  /*39ad0*/  STL.64 [R1+0x398], R26 ;  /* 0x0003981a01007387 */ /* 0x0001e60000100a00 */
[----:B0-----:R-:W3:Y:S01]  /*39ae0*/  LDL.LU.64 R26, [R1+0x1530] ;  /* 0x00153000011a7983 */ /* 0x001ee20000300a00 */
[----:B------:R0:W-:Y:S03]  /*39af0*/  STL.64 [R1+0x14c0], R22 ;  /* 0x0014c01601007387 */ /* 0x0001e60000100a00 */
[----:B0-----:R-:W5:Y:S01]  /*39b00*/  LDL.64 R22, [R1+0x58] ;  /* 0x0000580001167983 */ /* 0x001f620000100a00 */
[C---:B---3--:R-:W-:Y:S11]  /*39b10*/  HMMA.16816.F32.BF16 R4, R12.reuse, R26, R4 ;  /* 0x0000001a0c04723c */ /* 0x048ff60000041804 */
[----:B------:R-:W-:Y:S11]  /*39b20*/  @!UPT UIADD3 URZ, URZ, URZ, URZ ;  /* 0x0000003f3f3ff290 */ /* 0x000ff6000fffe03f */
[----:B------:R-:W-:Y:S01]  /*39b30*/  @!UPT UIADD3 URZ, URZ, URZ, URZ ;  /* 0x0000003f3f3ff290 */ /* 0x000fe2000fffe03f */
[----:B------:R-:W-:Y:S01]  /*39b40*/  STL.64 [R1+0x380], R4 ;  /* 0x0003800401007387 */ /* 0x000fe20000100a00 */
[----:B------:R0:W-:Y:S03]  /*39b50*/  STL.64 [R1+0x388], R6 ;  /* 0x0003880601007387 */ /* 0x0001e60000100a00 */
[----:B0-----:R-:W2:Y:S01]  /*39b60*/  LDL.LU.64 R6, [R1+0x1528] ;  /* 0x0015280001067983 */ /* 0x001ea20000300a00 */
[----:B------:R0:W-:Y:S02]  /*39b70*/  STL.64 [R1+0x14b8], R26 ;  /* 0x0014b81a01007387 */ /* 0x0001e40000100a00 */
[----:B------:R-:W3:Y:S02]  /*39b80*/  LDL.LU R24, [R1+0x2e0] ;  /* 0x0002e00001187983 */ /* 0x000ee40000300800 */
[----:B------:R-:W3:Y:S01]  /*39b90*/  LDL.LU R25, [R1+0x2e4] ;  /* 0x0002e40001197983 */ /* 0x000ee20000300800 */
[----:B0-----:R-:W3:Y:S01]  /*39ba0*/  LDL.LU R26, [R1+0x2e8] ;  /* 0x0002e800011a7983 */ /* 0x001ee20000300800 */
[----:B------:R-:W3:Y:S01]  /*39bb0*/  LDL.LU R27, [R1+0x2ec] ;  /* 0x0002ec00011b7983 */ /* 0x000ee20000300800 */
[C---:B--2---:R-:W-:Y:S02]  /*39bc0*/  HMMA.16816.F32.BF16 R4, R12.reuse, R6, R8 ;  /* 0x000000060c04723c */ /* 0x044fe40000041808 */
[----:B---3--:R-:W-:Y:S01]  /*39bd0*/  STL.64 [R1+0x14d0], R26 ;  /* 0x0014d01a01007387 */ /* 0x008fe20000100a00 */
[----:B------:R0:W-:Y:S03]  /*39be0*/  STL.64 [R1+0x14c8], R24 ;  /* 0x0014c81801007387 */ /* 0x0001e60000100a00 */
[----:B0-----:R-:W5:Y:S01]  /*39bf0*/  LDL.LU R24, [R1+0x2f0] ;  /* 0x0002f00001187983 */ /* 0x001f620000300800 */
[----:B------:R-:W5:Y:S02]  /*39c00*/  LDL.LU R25, [R1+0x2f4] ;  /* 0x0002f40001197983 */ /* 0x000f640000300800 */
[----:B------:R-:W5:Y:S02]  /*39c10*/  LDL.LU R26, [R1+0x2f8] ;  /* 0x0002f800011a7983 */ /* 0x000f640000300800 */
[----:B------:R-:W5:Y:S01]  /*39c20*/  LDL.LU R27, [R1+0x2fc] ;  /* 0x0002fc00011b7983 */ /* 0x000f620000300800 */
[----:B------:R-:W2:Y:S01]  /*39c30*/  LDL.LU.64 R10, [R1+0x1520] ;  /* 0x00152000010a7983 */ /* 0x000ea20000300a00 */
[----:B------:R-:W2:Y:S10]  /*39c40*/  LDL.LU.64 R8, [R1+0x1518] ;  /* 0x0015180001087983 */ /* 0x000eb40000300a00 */
[----:B------:R-:W-:Y:S02]  /*39c50*/  STL.64 [R1+0x410], R4 ;  /* 0x0004100401007387 */ /* 0x000fe40000100a00 */
[----:B------:R0:W-:Y:S02]  /*39c60*/  STL.64 [R1+0x418], R6 ;  /* 0x0004180601007387 */ /* 0x0001e40000100a00 */
[----:B0-----:R-:W4:Y:S01]  /*39c70*/  LDL.LU.64 R6, [R1+0x1510] ;  /* 0x0015100001067983 */ /* 0x001f220000300a00 */
[----:B------:R-:W4:Y:S02]  /*39c80*/  LDL.LU.64 R4, [R1+0x1508] ;  /* 0x0015080001047983 */ /* 0x000f240000300a00 */
[C---:B----4-:R-:W-:Y:S11]  /*39c90*/  HMMA.16816.F32.BF16 R4, R12.reuse, R18, R4 ;  /* 0x000000120c04723c */ /* 0x050ff60000041804 */
[----:B------:R-:W-:Y:S11]  /*39ca0*/  @!UPT UIADD3 URZ, URZ, URZ, URZ ;  /* 0x0000003f3f3ff290 */ /* 0x000ff6000fffe03f */
[----:B------:R-:W-:Y:S01]  /*39cb0*/  @!UPT UIADD3 URZ, URZ, URZ, URZ ;  /* 0x0000003f3f3ff290 */ /* 0x000fe2000fffe03f */
[----:B------:R-:W-:Y:S01]  /*39cc0*/  STL.64 [R1+0x420], R4 ;  /* 0x0004200401007387 */ /* 0x000fe20000100a00 */
[----:B------:R0:W-:Y:S03]  /*39cd0*/  STL.64 [R1+0x428], R6 ;  /* 0x0004280601007387 */ /* 0x0001e60000100a00 */
[----:B0-----:R-:W2:Y:S01]  /*39ce0*/  LDL.LU.64 R6, [R1+0x1500] ;  /* 0x0015000001067983 */ /* 0x001ea20000300a00 */
[----:B------:R0:W-:Y:S02]  /*39cf0*/  STL.64 [R1+0x14b0], R18 ;  /* 0x0014b01201007387 */ /* 0x0001e40000100a00 */
[----:B0-----:R-:W-:Y:S02]  /*39d00*/  MOV R18, R2 ;  /* 0x0000000200127202 */ /* 0x001fe40000000f00 */
[----:B------:R-:W-:Y:S01]  /*39d10*/  MOV R19, R0 ;  /* 0x0000000000137202 */ /* 0x000fe20000000f00 */
        /* <DEDUP_REMOVED lines=9> */
[----:B--2---:R-:W-:Y:S01]  /*39db0*/  HMMA.16816.F32.BF16 R12, R12, R10, R4 ;  /* 0x0000000a0c0c723c */ /* 0x004fe20000041804 */
[----:B------:R-:W2:Y:S01]  /*39dc0*/  LDL.LU.64 R6, [R1+0x14e0] ;  /* 0x0014e00001067983 */ /* 0x000ea20000300a00 */
[----:B------:R-:W2:Y:S11]  /*39dd0*/  LDL.LU.64 R4, [R1+0x14d8] ;  /* 0x0014d80001047983 */ /* 0x000eb60000300a00 */
[----:B------:R-:W-:Y:S10]  /*39de0*/  @!UPT UIADD3 URZ, URZ, URZ, URZ ;  /* 0x0000003f3f3ff290 */ /* 0x000ff4000fffe03f */
[----:B------:R0:W-:Y:S01]  /*39df0*/  STL.64 [R1+0x450], R12 ;  /* 0x0004500c01007387 */ /* 0x0001e20000100a00 */
[----:B------:R1:W-:Y:S03]  /*39e00*/  STL.64 [R1+0x458], R14 ;  /* 0x0004580e01007387 */ /* 0x0003e60000100a00 */
[----:B0-----:R-:W2:Y:S01]  /*39e10*/  LDL.LU R12, [R1+0x300] ;  /* 0x00030000010c7983 */ /* 0x001ea20000300800 */
[----:B------:R-:W2:Y:S02]  /*39e20*/  LDL.LU R13, [R1+0x304] ;  /* 0x00030400010d7983 */ /* 0x000ea40000300800 */
[----:B-1----:R-:W2:Y:S02]  /*39e30*/  LDL.LU R14, [R1+0x308] ;  /* 0x00030800010e7983 */ /* 0x002ea40000300800 */
[----:B------:R-:W2:Y:S02]  /*39e40*/  LDL.LU R15, [R1+0x30c] ;  /* 0x00030c00010f7983 */ /* 0x000ea40000300800 */
[----:B--2---:R-:W-:Y:S07]  /*39e50*/  HMMA.16816.F32.BF16 R16, R4, R18, R12 ;  /* 0x000000120410723c */ /* 0x004fee000004180c */
[----:B------:R-:W-:-:S02]  /*39e60*/  MOV R14, R2 ;  /* 0x00000002000e7202 */ /* 0x000fc40000000f00 */
[----:B------:R-:W-:Y:S11]  /*39e70*/  MOV R15, R0 ;  /* 0x00000000000f7202 */ /* 0x000ff60000000f00 */
[----:B------:R-:W-:Y:S03]  /*39e80*/  @!UPT UIADD3 URZ, URZ, URZ, URZ ;  /* 0x0000003f3f3ff290 */ /* 0x000fe6000fffe03f */
[----:B------:R0:W-:Y:S01]  /*39e90*/  STL.64 [R1+0x400], R16 ;  /* 0x0004001001007387 */ /* 0x0001e20000100a00 */
[----:B------:R1:W-:Y:S03]  /*39ea0*/  STL.64 [R1+0x408], R18 ;  /* 0x0004081201007387 */ /* 0x0003e60000100a00 */
[----:B0-----:R-:W2:Y:S01]  /*39eb0*/  LDL.LU R16, [R1+0x2d0] ;  /* 0x0002d00001107983 */ /* 0x001ea20000300800 */
[----:B------:R-:W2:Y:S02]  /*39ec0*/  LDL.LU R17, [R1+0x2d4] ;  /* 0x0002d40001117983 */ /* 0x000ea40000300800 */
[----:B-1----:R-:W2:Y:S02]  /*39ed0*/  LDL.LU R18, [R1+0x2d8] ;  /* 0x0002d80001127983 */ /* 0x002ea40000300800 */
[----:B------:R-:W2:Y:S01]  /*39ee0*/  LDL.LU R19, [R1+0x2dc] ;  /* 0x0002dc0001137983 */ /* 0x000ea20000300800 */
[----:B------:R0:W-:Y:S01]  /*39ef0*/  STL.64 [R1+0x1488], R14 ;  /* 0x0014880e01007387 */ /* 0x0001e20000100a00 */
[----:B------:R-:W3:Y:S02]  /*39f00*/  LDL.LU R12, [R1+0x3f0] ;  /* 0x0003f000010c7983 */ /* 0x000ee40000300800 */
[----:B------:R-:W3:Y:S01]  /*39f10*/  LDL.LU R13, [R1+0x3f4] ;  /* 0x0003f400010d7983 */ /* 0x000ee20000300800 */
[----:B0-----:R-:W4:Y:S01]  /*39f20*/  LDL.LU R14, [R1+0x3f8] ;  /* 0x0003f800010e7983 */ /* 0x001f220000300800 */
[----:B------:R-:W4:Y:S01]  /*39f30*/  LDL.LU R15, [R1+0x3fc] ;  /* 0x0003fc00010f7983 */ /* 0x000f220000300800 */
[C---:B-----5:R-:W-:Y:S01]  /*39f40*/  HMMA.16816.F32.BF16 R24, R4.reuse, R22, R24 ;  /* 0x000000160418723c */ /* 0x060fe20000041818 */
[----:B------:R-:W-:Y:S01]  /*39f50*/  MOV R3, R22 ;  /* 0x0000001600037202 */ /* 0x000fe20000000f00 */
[----:B------:R-:W-:Y:S01]  /*39f60*/  IMAD.MOV.U32 R0, RZ, RZ, R23 ;  /* 0x000000ffff007224 */ /* 0x000fe200078e0017 */
[----:B----4-:R0:W-:Y:S01]  /*39f70*/  STL.64 [R1+0x1498], R14 ;  /* 0x0014980e01007387 */ /* 0x0101e20000100a00 */
[----:B---3--:R-:W-:Y:S03]  /*39f80*/  STL.64 [R1+0x1490], R12 ;  /* 0x0014900c01007387 */ /* 0x008fe60000100a00 */
[----:B0-----:R-:W3:Y:S11]  /*39f90*/  LDL.64 R14, [R1+0x28] ;  /* 0x00002800010e7983 */ /* 0x001ef60000100a00 */
[----:B------:R-:W-:Y:S05]  /*39fa0*/  @!UPT UIADD3 URZ, URZ, URZ, URZ ;  /* 0x0000003f3f3ff290 */ /* 0x000fea000fffe03f */
[----:B------:R-:W-:Y:S02]  /*39fb0*/  STL.64 [R1+0x370], R24 ;  /* 0x0003701801007387 */ /* 0x000fe40000100a00 */
[----:B------:R0:W-:Y:S02]  /*39fc0*/  STL.64 [R1+0x378], R26 ;  /* 0x0003781a01007387 */ /* 0x0001e40000100a00 */
[----:B0-----:R-:W4:Y:S01]  /*39fd0*/  LDL.LU.64 R26, [R1+0x14d0] ;  /* 0x0014d000011a7983 */ /* 0x001f220000300a00 */
[----:B------:R-:W4:Y:S02]  /*39fe0*/  LDL.LU.64 R24, [R1+0x14c8] ;  /* 0x0014c80001187983 */ /* 0x000f240000300a00 */
[----:B------:R-:W4:Y:S02]  /*39ff0*/  LDL.LU.64 R22, [R1+0x14c0] ;  /* 0x0014c00001167983 */ /* 0x000f240000300a00 */
[----:B------:R-:W-:Y:S01]  /*3a000*/  STL [R1+0x1474], R3 ;  /* 0x0014740301007387 */ /* 0x000fe20000100800 */
[----:B----4-:R-:W-:Y:S01]  /*3a010*/  HMMA.16816.F32.BF16 R24, R4, R22, R24 ;  /* 0x000000160418723c */ /* 0x010fe20000041818 */
[----:B------:R-:W-:-:S02]  /*3a020*/  MOV R9, R22 ;  /* 0x0000001600097202 */ /* 0x000fc40000000f00 */
[----:B------:R-:W-:Y:S11]  /*3a030*/  MOV R8, R23 ;  /* 0x0000001700087202 */ /* 0x000ff60000000f00 */
[----:B------:R-:W-:Y:S09]  /*3a040*/  @!UPT UIADD3 URZ, URZ, URZ, URZ ;  /* 0x0000003f3f3ff290 */ /* 0x000ff2000fffe03f */
[----:B------:R-:W-:Y:S01]  /*3a050*/  STL.64 [R1+0x360], R24 ;  /* 0x0003601801007387 */ /* 0x000fe20000100a00 */
[----:B------:R0:W-:Y:S03]  /*3a060*/  STL.64 [R1+0x368], R26 ;  /* 0x0003681a01007387 */ /* 0x0001e60000100a00 */
[----:B0-----:R-:W2:Y:S01]  /*3a070*/  LDL.LU.64 R26, [R1+0x14b8] ;  /* 0x0014b800011a7983 */ /* 0x001ea20000300a00 */
[----:B------:R-:W-:Y:S02]  /*3a080*/  STL.64 [R1+0x1480], R10 ;  /* 0x0014800a01007387 */ /* 0x000fe40000100a00 */
[----:B------:R0:W-:Y:S02]  /*3a090*/  STL.64 [R1+0x1478], R8 ;  /* 0x0014780801007387 */ /* 0x0001e40000100a00 */
        /* <DEDUP_REMOVED lines=8> */
[----:B------:R-:W4:Y:S02]  /*3a120*/  LDL.LU R10, [R1+0x338] ;  /* 0x00033800010a7983 */ /* 0x000f240000300800 */
[----:B------:R-:W4:Y:S01]  /*3a130*/  LDL.LU R11, [R1+0x33c] ;  /* 0x00033c00010b7983 */ /* 0x000f220000300800 */
[C---:B--2---:R-:W-:Y:S01]  /*3a140*/  HMMA.16816.F32.BF16 R16, R4.reuse, R26, R16 ;  /* 0x0000001a0410723c */ /* 0x044fe20000041810 */
[----:B---3--:R-:W-:Y:S01]  /*3a150*/  MOV R3, R14 ;  /* 0x0000000e00037202 */ /* 0x008fe20000000f00 */
[----:B------:R-:W-:Y:S11]  /*3a160*/  IMAD.MOV.U32 R2, RZ, RZ, R15 ;  /* 0x000000ffff027224 */ /* 0x000ff600078e000f */
[----:B------:R-:W-:Y:S10]  /*3a170*/  @!UPT UIADD3 URZ, URZ, URZ, URZ ;  /* 0x0000003f3f3ff290 */ /* 0x000ff4000fffe03f */
[----:B------:R-:W-:Y:S01]  /*3a180*/  STL.64 [R1+0x350], R16 ;  /* 0x0003501001007387 */ /* 0x000fe20000100a00 */
[----:B------:R0:W-:Y:S03]  /*3a190*/  STL.64 [R1+0x358], R18 ;  /* 0x0003581201007387 */ /* 0x0001e60000100a00 */
[----:B0-----:R-:W2:Y:S04]  /*3a1a0*/  LDL.LU.64 R18, [R1+0x14b0] ;  /* 0x0014b00001127983 */ /* 0x001ea80000300a00 */
[----:B------:R-:W0:Y:S01]  /*3a1b0*/  S2R R25, SR_TID.X ;  /* 0x0000000000197919 */ /* 0x000e220000002100 */
[----:B----4-:R-:W-:Y:S11]  /*3a1c0*/  HMMA.16816.F32.BF16 R8, R4, R14, R8 ;  /* 0x0000000e0408723c */ /* 0x010ff60000041808 */
[----:B------:R-:W-:Y:S11]  /*3a1d0*/  @!UPT UIADD3 URZ, URZ, URZ, URZ ;  /* 0x0000003f3f3ff290 */ /* 0x000ff6000fffe03f */
[----:B------:R-:W-:Y:S01]  /*3a1e0*/  @!UPT UIADD3 URZ, URZ, URZ, URZ ;  /* 0x0000003f3f3ff290 */ /* 0x000fe2000fffe03f */
[----:B------:R-:W-:Y:S01]  /*3a1f0*/  STL.64 [R1+0x310], R8 ;  /* 0x0003100801007387 */ /* 0x000fe20000100a00 */
[----:B------:R1:W-:Y:S03]  /*3a200*/  STL.64 [R1+0x318], R10 ;  /* 0x0003180a01007387 */ /* 0x0003e60000100a00 */
[----:B-1----:R-:W3:Y:S01]  /*3a210*/  LDL.LU.64 R10, [R1+0x14a8] ;  /* 0x0014a800010a7983 */ /* 0x002ee20000300a00 */
[----:B------:R-:W3:Y:S02]  /*3a220*/  LDL.LU.64 R8, [R1+0x14a0] ;  /* 0x0014a00001087983 */ /* 0x000ee40000300a00 */
[----:B------:R-:W2:Y:S02]  /*3a230*/  LDL.LU.64 R14, [R1+0x1498] ;  /* 0x00149800010e7983 */ /* 0x000ea40000300a00 */
[----:B------:R-:W2:Y:S01]  /*3a240*/  LDL.LU.64 R12, [R1+0x1490] ;  /* 0x00149000010c7983 */ /* 0x000ea20000300a00 */
[----:B0-----:R-:W-:-:S02]  /*3a250*/  LOP3.LUT R29, R25, 0x7, RZ, 0xc0, !PT ;  /* 0x00000007191d7812 */ /* 0x001fc400078ec0ff */
[----:B------:R-:W-:-:S03]  /*3a260*/  SHF.L.U32 R24, R25, 0x7, RZ ;  /* 0x0000000719187819 */ /* 0x000fc600000006ff */
[----:B------:R-:W-:-:S05]  /*3a270*/  IMAD.SHL.U32 R23, R29, 0x10, RZ ;  /* 0x000000101d177824 */ /* 0x000fca00078e00ff */
[----:B------:R-:W-:-:S04]  /*3a280*/  LOP3.LUT R23, R23, 0x780, R24, 0xf8, !PT ;  /* 0x0000078017177812 */ /* 0x000fc800078ef818 */
[----:B------:R-:W-:-:S04]  /*3a290*/  LOP3.LUT R23, R23, 0x10, R25, 0x78, !PT ;  /* 0x0000001017177812 */ /* 0x000fc800078e7819 */
[----:B------:R-:W-:Y:S02]  /*3a2a0*/  LOP3.LUT R23, R23, 0x60, RZ, 0x3c, !PT ;  /* 0x0000006017177812 */ /* 0x000fe400078e3cff */
[----:B------:R-:W-:Y:S02]  /*3a2b0*/  MOV R29, R26 ;  /* 0x0000001a001d7202 */ /* 0x000fe40000000f00 */
[----:B------:R-:W-:Y:S02]  /*3a2c0*/  MOV R28, R27 ;  /* 0x0000001b001c7202 */ /* 0x000fe40000000f00 */
[----:B------:R-:W-:Y:S02]  /*3a2d0*/  LDSM.16.M88.4 R24, [R23+0x19800] ;  /* 0x019800001718783b */ /* 0x000fe40000000200 */
[----:B------:R-:W0:Y:S02]  /*3a2e0*/  LDSM.16.M88.4 R20, [R23+0x1a000] ;  /* 0x01a000001714783b */ /* 0x000e240000000200 */
[----:B0-----:R-:W-:Y:S02]  /*3a2f0*/  STL.64 [R1+0x13e8], R22 ;  /* 0x0013e81601007387 */ /* 0x001fe40000100a00 */
[----:B------:R-:W-:Y:S01]  /*3a300*/  STL.64 [R1+0x13e0], R20 ;  /* 0x0013e01401007387 */ /* 0x000fe20000100a00 */
[----:B--2---:R-:W-:Y:S11]  /*3a310*/  HMMA.16816.F32.BF16 R12, R4, R18, R12 ;  /* 0x00000012040c723c */ /* 0x004ff6000004180c */
[----:B------:R-:W-:Y:S11]  /*3a320*/  @!UPT UIADD3 URZ, URZ, URZ, URZ ;  /* 0x0000003f3f3ff290 */ /* 0x000ff6000fffe03f */
[----:B------:R-:W-:Y:S01]  /*3a330*/  @!UPT UIADD3 URZ, URZ, URZ, URZ ;  /* 0x0000003f3f3ff290 */ /* 0x000fe2000fffe03f */
[----:B------:R-:W-:Y:S01]  /*3a340*/  STL.64 [R1+0x300], R12 ;  /* 0x0003000c01007387 */ /* 0x000fe20000100a00 */
[----:B------:R0:W-:Y:S03]  /*3a350*/  STL.64 [R1+0x308], R14 ;  /* 0x0003080e01007387 */ /* 0x0001e60000100a00 */
[----:B0-----:R-:W3:Y:S04]  /*3a360*/  LDL.LU.64 R14, [R1+0x1488] ;  /* 0x00148800010e7983 */ /* 0x001ee80000300a00 */
[----:B------:R-:W0:Y:S04]  /*3a370*/  S2R R23, SR_TID.X ;  /* 0x0000000000177919 */ /* 0x000e280000002100 */
[----:B------:R-:W1:Y:S01]  /*3a380*/  S2R R17, SR_TID.X ;  /* 0x0000000000117919 */ /* 0x000e620000002100 */
[----:B------:R-:W-:Y:S01]  /*3a390*/  MOV R21, R18 ;  /* 0x0000001200157202 */ /* 0x000fe20000000f00 */
[----:B------:R-:W-:Y:S01]  /*3a3a0*/  IMAD.MOV.U32 R20, RZ, RZ, R19 ;  /* 0x000000ffff147224 */ /* 0x000fe200078e0013 */
[----:B0-----:R-:W-:-:S02]  /*3a3b0*/  LOP3.LUT R23, R23, 0x7, RZ, 0xc0, !PT ;  /* 0x0000000717177812 */ /* 0x001fc400078ec0ff */
[----:B-1----:R-:W-:Y:S02]  /*3a3c0*/  SHF.L.U32 R16, R17, 0x7, RZ ;  /* 0x0000000711107819 */ /* 0x002fe400000006ff */
[----:B------:R-:W-:-:S04]  /*3a3d0*/  SHF.L.U32 R23, R23, 0x4, RZ ;  /* 0x0000000417177819 */ /* 0x000fc800000006ff */
[----:B------:R-:W-:-:S04]  /*3a3e0*/  LOP3.LUT R23, R23, 0x780, R16, 0xf8, !PT ;  /* 0x0000078017177812 */ /* 0x000fc800078ef810 */
[----:B------:R-:W-:-:S04]  /*3a3f0*/  LOP3.LUT R23, R23, 0x10, R17, 0x78, !PT ;  /* 0x0000001017177812 */ /* 0x000fc800078e7811 */
[----:B------:R-:W-:-:S05]  /*3a400*/  LOP3.LUT R23, R23, 0x60, RZ, 0x3c, !PT ;  /* 0x0000006017177812 */ /* 0x000fca00078e3cff */
[----:B------:R-:W0:Y:S04]  /*3a410*/  LDSM.16.M88.4 R16, [R23+0x1a800] ;  /* 0x01a800001710783b */ /* 0x000e280000000200 */
[----:B0-----:R-:W-:Y:S01]  /*3a420*/  STL.64 [R1+0x1360], R18 ;  /* 0x0013601201007387 */ /* 0x001fe20000100a00 */
[----:B------:R0:W-:Y:S03]  /*3a430*/  STL.64 [R1+0x1358], R16 ;  /* 0x0013581001007387 */ /* 0x0001e60000100a00 */
[----:B0-----:R-:W2:Y:S01]  /*3a440*/  LDL.LU R16, [R1+0x3e0] ;  /* 0x0003e00001107983 */ /* 0x001ea20000300800 */
[----:B------:R-:W2:Y:S02]  /*3a450*/  LDL.LU R17, [R1+0x3e4] ;  /* 0x0003e40001117983 */ /* 0x000ea40000300800 */
[----:B------:R-:W2:Y:S02]  /*3a460*/  LDL.LU R18, [R1+0x3e8] ;  /* 0x0003e80001127983 */ /* 0x000ea40000300800 */
[----:B------:R-:W2:Y:S01]  /*3a470*/  LDL.LU R19, [R1+0x3ec] ;  /* 0x0003ec0001137983 */ /* 0x000ea20000300800 */
[C---:B---3--:R-:W-:Y:S01]  /*3a480*/  HMMA.16816.F32.BF16 R12, R4.reuse, R14, R8 ;  /* 0x0000000e040c723c */ /* 0x048fe20000041808 */
[----:B------:R-:W2:Y:S01]  /*3a490*/  LDL.LU.64 R10, [R1+0x1480] ;  /* 0x00148000010a7983 */ /* 0x000ea20000300a00 */
[----:B------:R-:W3:Y:S11]  /*3a4a0*/  LDL.LU.64 R8, [R1+0x1478] ;  /* 0x0014780001087983 */ /* 0x000ef60000300a00 */
[----:B------:R-:W-:Y:S10]  /*3a4b0*/  @!UPT UIADD3 URZ, URZ, URZ, URZ ;  /* 0x0000003f3f3ff290 */ /* 0x000ff4000fffe03f */
[----:B------:R-:W-:Y:S01]  /*3a4c0*/  STL.64 [R1+0x2f0], R12 ;  /* 0x0002f00c01007387 */ /* 0x000fe20000100a00 */
[----:B------:R-:W-:Y:S02]  /*3a4d0*/  STL.64 [R1+0x2f8], R14 ;  /* 0x0002f80e01007387 */ /* 0x000fe40000100a00 */
[----:B------:R-:W0:Y:S02]  /*3a4e0*/  LDSM.16.M88.4 R12, [R23+0x1b000] ;  /* 0x01b00000170c783b */ /* 0x000e240000000200 */
[----:B0-----:R0:W-:Y:S02]  /*3a4f0*/  STL.64 [R1+0x12e0], R14 ;  /* 0x0012e00e01007387 */ /* 0x0011e40000100a00 */
[----:B------:R-:W-:Y:S02]  /*3a500*/  STL.64 [R1+0x12d8], R12 ;  /* 0x0012d80c01007387 */ /* 0x000fe40000100a00 */
[----:B0-----:R-:W4:Y:S04]  /*3a510*/  LDL R14, [R1+0x68] ;  /* 0x00006800010e7983 */ /* 0x001f280000100800 */
[----:B------:R-:W4:Y:S01]  /*3a520*/  LDL R15, [R1+0x6c] ;  /* 0x00006c00010f7983 */ /* 0x000f220000100800 */
[----:B--2---:R-:W-:Y:S03]  /*3a530*/  HMMA.16816.F32.BF16 R4, R4, R10, R16 ;  /* 0x0000000a0404723c */ /* 0x004fe60000041810 */
[----:B------:R0:W-:Y:S04]  /*3a540*/  STL.64 [R1+0x13f0], R10 ;  /* 0x0013f00a01007387 */ /* 0x0001e80000100a00 */
[----:B0-----:R-:W-:-:S02]  /*3a550*/  MOV R10, R21 ;  /* 0x00000015000a7202 */ /* 0x001fc40000000f00 */
[----:B------:R-:W-:Y:S11]  /*3a560*/  MOV R11, R20 ;  /* 0x00000014000b7202 */ /* 0x000ff60000000f00 */
[----:B------:R-:W-:Y:S03]  /*3a570*/  @!UPT UIADD3 URZ, URZ, URZ, URZ ;  /* 0x0000003f3f3ff290 */ /* 0x000fe6000fffe03f */
[----:B------:R-:W-:Y:S01]  /*3a580*/  STL.64 [R1+0x2d0], R4 ;  /* 0x0002d00401007387 */ /* 0x000fe20000100a00 */
[----:B------:R-:W-:Y:S02]  /*3a590*/  STL.64 [R1+0x2d8], R6 ;  /* 0x0002d80601007387 */ /* 0x000fe40000100a00 */
[----:B------:R0:W-:Y:S02]  /*3a5a0*/  STL.64 [R1+0x1408], R10 ;  /* 0x0014080a01007387 */ /* 0x0001e40000100a00 */
[----:B------:R-:W1:Y:S01]  /*3a5b0*/  LDSM.16.M88.4 R4, [R23+0x1b800] ;  /* 0x01b800001704783b */ /* 0x000e620000000200 */
[----:B0-----:R-:W-:-:S03]  /*3a5c0*/  MOV R10, R3 ;  /* 0x00000003000a7202 */ /* 0x001fc60000000f00 */
[----:B------:R-:W-:Y:S01]  /*3a5d0*/  IMAD.MOV.U32 R11, RZ, RZ, R2 ;  /* 0x000000ffff0b7224 */ /* 0x000fe200078e0002 */
[----:B------:R-:W2:Y:S01]  /*3a5e0*/  LDL.LU R3, [R1+0x1474] ;  /* 0x0014740001037983 */ /* 0x000ea20000300800 */
[----:B------:R-:W5:Y:S03]  /*3a5f0*/  LDL.LU R2, [R1+0x1470] ;  /* 0x0014700001027983 */ /* 0x000f660000300800 */
[----:B------:R0:W-:Y:S02]  /*3a600*/  STL.64 [R1+0x1420], R10 ;  /* 0x0014200a01007387 */ /* 0x0001e40000100a00 */
[----:B0-----:R-:W-:Y:S02]  /*3a610*/  MOV R10, R29 ;  /* 0x0000001d000a7202 */ /* 0x001fe40000000f00 */
[----:B------:R-:W-:-:S05]  /*3a620*/  MOV R11, R28 ;  /* 0x0000001c000b7202 */ /* 0x000fca0000000f00 */
[----:B------:R3:W-:Y:S01]  /*3a630*/  STL.64 [R1+0x1438], R10 ;  /* 0x0014380a01007387 */ /* 0x0007e20000100a00 */
[----:B------:R-:W4:Y:S02]  /*3a640*/  LDL.LU R16, [R1+0x1f0] ;  /* 0x0001f00001107983 */ /* 0x000f240000300800 */
[----:B------:R-:W4:Y:S02]  /*3a650*/  LDL.LU R17, [R1+0x1f4] ;  /* 0x0001f40001117983 */ /* 0x000f240000300800 */
[----:B------:R-:W4:Y:S01]  /*3a660*/  LDL.LU R18, [R1+0x1f8] ;  /* 0x0001f80001127983 */ /* 0x000f220000300800 */
[----:B------:R-:W4:Y:S01]  /*3a670*/  LDL.LU R19, [R1+0x1fc] ;  /* 0x0001fc0001137983 */ /* 0x000f220000300800 */
[----:B---3--:R-:W-:Y:S01]  /*3a680*/  MOV R10, R9 ;  /* 0x00000009000a7202 */ /* 0x008fe20000000f00 */
[----:B------:R-:W-:-:S05]  /*3a690*/  IMAD.MOV.U32 R11, RZ, RZ, R8 ;  /* 0x000000ffff0b7224 */ /* 0x000fca00078e0008 */
[----:B------:R0:W-:Y:S01]  /*3a6a0*/  STL.64 [R1+0x1450], R10 ;  /* 0x0014500a01007387 */ /* 0x0001e20000100a00 */
[----:B------:R-:W3:Y:S02]  /*3a6b0*/  LDL.LU R20, [R1+0x270] ;  /* 0x0002700001147983 */ /* 0x000ee40000300800 */
[----:B------:R-:W3:Y:S02]  /*3a6c0*/  LDL.LU R21, [R1+0x274] ;  /* 0x0002740001157983 */ /* 0x000ee40000300800 */
[----:B------:R-:W3:Y:S01]  /*3a6d0*/  LDL.LU R22, [R1+0x278] ;  /* 0x0002780001167983 */ /* 0x000ee20000300800 */
[----:B------:R-:W3:Y:S01]  /*3a6e0*/  LDL.LU R23, [R1+0x27c] ;  /* 0x00027c0001177983 */ /* 0x000ee20000300800 */
[----:B0-----:R-:W-:Y:S02]  /*3a6f0*/  MOV R11, R0 ;  /* 0x00000000000b7202 */ /* 0x001fe40000000f00 */
[----:B--2---:R-:W-:-:S05]  /*3a700*/  MOV R10, R3 ;  /* 0x00000003000a7202 */ /* 0x004fca0000000f00 */
[----:B------:R-:W-:Y:S04]  /*3a710*/  STL.64 [R1+0x1468], R10 ;  /* 0x0014680a01007387 */ /* 0x000fe80000100a00 */
[----:B---3--:R-:W-:Y:S01]  /*3a720*/  STL.64 [R1+0x1400], R22 ;  /* 0x0014001601007387 */ /* 0x008fe20000100a00 */
[----:B------:R0:W-:Y:S03]  /*3a730*/  STL.64 [R1+0x13f8], R20 ;  /* 0x0013f81401007387 */ /* 0x0001e60000100a00 */
[----:B0-----:R-:W2:Y:S01]  /*3a740*/  LDL.LU R20, [R1+0x290] ;  /* 0x0002900001147983 */ /* 0x001ea20000300800 */
[----:B------:R-:W2:Y:S02]  /*3a750*/  LDL.LU R21, [R1+0x294] ;  /* 0x0002940001157983 */ /* 0x000ea40000300800 */
[----:B------:R-:W3:Y:S02]  /*3a760*/  LDL.LU R22, [R1+0x298] ;  /* 0x0002980001167983 */ /* 0x000ee40000300800 */
[----:B------:R-:W3:Y:S01]  /*3a770*/  LDL.LU R23, [R1+0x29c] ;  /* 0x00029c0001177983 */ /* 0x000ee20000300800 */
[----:B------:R-:W4:Y:S01]  /*3a780*/  LDL.LU R8, [R1+0x3d0] ;  /* 0x0003d00001087983 */ /* 0x000f220000300800 */
[----:B------:R-:W4:Y:S02]  /*3a790*/  LDL.LU R9, [R1+0x3d4] ;  /* 0x0003d40001097983 */ /* 0x000f240000300800 */
[----:B------:R-:W4:Y:S02]  /*3a7a0*/  LDL.LU R10, [R1+0x3d8] ;  /* 0x0003d800010a7983 */ /* 0x000f240000300800 */
[----:B------:R-:W4:Y:S01]  /*3a7b0*/  LDL.LU R11, [R1+0x3dc] ;  /* 0x0003dc00010b7983 */ /* 0x000f220000300800 */
[----:B---3--:R-:W-:Y:S01]  /*3a7c0*/  STL.64 [R1+0x1418], R22 ;  /* 0x0014181601007387 */ /* 0x008fe20000100a00 */
[----:B--2---:R0:W-:Y:S03]  /*3a7d0*/  STL.64 [R1+0x1410], R20 ;  /* 0x0014101401007387 */ /* 0x0041e60000100a00 */
        /* <DEDUP_REMOVED lines=8> */
[----:B------:R-:W3:Y:S02]  /*3a860*/  LDL.LU R22, [R1+0x2b8] ;  /* 0x0002b80001167983 */ /* 0x000ee40000300800 */
[----:B------:R-:W3:Y:S01]  /*3a870*/  LDL.LU R23, [R1+0x2bc] ;  /* 0x0002bc0001177983 */ /* 0x000ee20000300800 */
[C---:B----4-:R-:W-:Y:S01]  /*3a880*/  HMMA.16816.F32.BF16 R8, R24.reuse, R14, R8 ;  /* 0x0000000e1808723c */ /* 0x050fe20000041808 */
        /* <DEDUP_REMOVED lines=11> */
[----:B------:R-:W2:Y:S01]  /*3a940*/  LDL.LU R23, [R1+0x32c] ;  /* 0x00032c0001177983 */ /* 0x000ea20000300800 */
[----:B------:R0:W-:Y:S01]  /*3a950*/  STL.64 [R1+0x1370], R18 ;  /* 0x0013701201007387 */ /* 0x0001e20000100a00 */
[----:B------:R-:W-:Y:S03]  /*3a960*/  STL.64 [R1+0x1368], R16 ;  /* 0x0013681001007387 */ /* 0x000fe60000100a00 */
[----:B0-----:R-:W3:Y:S01]  /*3a970*/  LDL.64 R18, [R1+0x8] ;  /* 0x0000080001127983 */ /* 0x001ee20000100a00 */
[----:B-1----:R-:W-:Y:S02]  /*3a980*/  STL.64 [R1+0x1218], R6 ;  /* 0x0012180601007387 */ /* 0x002fe40000100a00 */
[----:B------:R0:W-:Y:S02]  /*3a990*/  STL.64 [R1+0x1210], R4 ;  /* 0x0012100401007387 */ /* 0x0001e40000100a00 */
[----:B0-----:R-:W3:Y:S01]  /*3a9a0*/  LDL.LU R4, [R1+0x280] ;  /* 0x0002800001047983 */ /* 0x001ee20000300800 */
[----:B------:R-:W3:Y:S02]  /*3a9b0*/  LDL.LU R5, [R1+0x284] ;  /* 0x0002840001057983 */ /* 0x000ee40000300800 */
[----:B------:R-:W3:Y:S02]  /*3a9c0*/  LDL.LU R6, [R1+0x288] ;  /* 0x0002880001067983 */ /* 0x000ee40000300800 */
[----:B------:R-:W3:Y:S01]  /*3a9d0*/  LDL.LU R7, [R1+0x28c] ;  /* 0x00028c0001077983 */ /* 0x000ee20000300800 */
[----:B------:R-:W-:Y:S01]  /*3a9e0*/  STL.64 [R1+0x470], R8 ;  /* 0x0004700801007387 */ /* 0x000fe20000100a00 */
        /* <DEDUP_REMOVED lines=29> */
[----:B0-----:R-:W2:Y:S01]  /*3abc0*/  LDL.LU.64 R10, [R1+0x1408] ;  /* 0x00140800010a7983 */ /* 0x001ea20000300a00 */
[C---:B---3--:R-:W-:Y:S08]  /*3abd0*/  HMMA.16816.F32.BF16 R4, R24.reuse, R18, R4 ;  /* 0x000000121804723c */ /* 0x048ff00000041804 */
[C---:B--2---:R-:W-:Y:S01]  /*3abe0*/  HMMA.16816.F32.BF16 R8, R24.reuse, R10, R20 ;  /* 0x0000000a1808723c */ /* 0x044fe20000041814 */
[----:B------:R-:W2:Y:S01]  /*3abf0*/  LDL.LU.64 R22, [R1+0x1400] ;  /* 0x0014000001167983 */ /* 0x000ea20000300a00 */
[----:B------:R-:W2:Y:S11]  /*3ac00*/  LDL.LU.64 R20, [R1+0x13f8] ;  /* 0x0013f80001147983 */ /* 0x000eb60000300a00 */
[----:B------:R-:W-:Y:S10]  /*3ac10*/  @!UPT UIADD3 URZ, URZ, URZ, URZ ;  /* 0x0000003f3f3ff290 */ /* 0x000ff4000fffe03f */
[----:B------:R-:W-:Y:S01]  /*3ac20*/  STL.64 [R1+0x330], R8 ;  /* 0x0003300801007387 */ /* 0x000fe20000100a00 */
[----:B------:R0:W-:Y:S03]  /*3ac30*/  STL.64 [R1+0x338], R10 ;  /* 0x0003380a01007387 */ /* 0x0001e60000100a00 */
[----:B0-----:R-:W2:Y:S01]  /*3ac40*/  LDL.LU.64 R10, [R1+0x13f0] ;  /* 0x0013f000010a7983 */ /* 0x001ea20000300a00 */
[----:B------:R0:W-:Y:S02]  /*3ac50*/  STL.64 [R1+0x320], R4 ;  /* 0x0003200401007387 */ /* 0x0001e40000100a00 */
[----:B------:R1:W-:Y:S01]  /*3ac60*/  STL.64 [R1+0x328], R6 ;  /* 0x0003280601007387 */ /* 0x0003e20000100a00 */
[----:B0-----:R-:W3:Y:S01]  /*3ac70*/  LDL.LU R4, [R1+0x250] ;  /* 0x0002500001047983 */ /* 0x001ee20000300800 */
[----:B------:R-:W3:Y:S02]  /*3ac80*/  LDL.LU R5, [R1+0x254] ;  /* 0x0002540001057983 */ /* 0x000ee40000300800 */
[----:B-1----:R-:W4:Y:S02]  /*3ac90*/  LDL.LU R6, [R1+0x258] ;  /* 0x0002580001067983 */ /* 0x002f240000300800 */
[----:B------:R-:W4:Y:S02]  /*3aca0*/  LDL.LU R7, [R1+0x25c] ;  /* 0x00025c0001077983 */ /* 0x000f240000300800 */
[----:B----4-:R-:W-:Y:S01]  /*3acb0*/  STL.64 [R1+0x13d8], R6 ;  /* 0x0013d80601007387 */ /* 0x010fe20000100a00 */
[----:B---3--:R0:W-:Y:S03]  /*3acc0*/  STL.64 [R1+0x13d0], R4 ;  /* 0x0013d00401007387 */ /* 0x0081e60000100a00 */
[----:B0-----:R-:W3:Y:S01]  /*3acd0*/  LDL.LU R4, [R1+0x260] ;  /* 0x0002600001047983 */ /* 0x001ee20000300800 */
[----:B------:R-:W3:Y:S02]  /*3ace0*/  LDL.LU R5, [R1+0x264] ;  /* 0x0002640001057983 */ /* 0x000ee40000300800 */
[----:B------:R-:W3:Y:S02]  /*3acf0*/  LDL.LU R6, [R1+0x268] ;  /* 0x0002680001067983 */ /* 0x000ee40000300800 */
[----:B------:R-:W3:Y:S01]  /*3ad00*/  LDL.LU R7, [R1+0x26c] ;  /* 0x00026c0001077983 */ /* 0x000ee20000300800 */
[----:B------:R0:W-:Y:S04]  /*3ad10*/  STL.64 [R1+0x1380], R18 ;  /* 0x0013801201007387 */ /* 0x0001e80000100a00 */
[----:B0-----:R-:W4:Y:S04]  /*3ad20*/  LDL.LU.64 R18, [R1+0x18] ;  /* 0x0000180001127983 */ /* 0x001f280000300a00 */
[----:B----4-:R0:W-:Y:S04]  /*3ad30*/  STL.64 [R1+0x1398], R18 ;  /* 0x0013981201007387 */ /* 0x0101e80000100a00 */
[----:B0-----:R-:W4:Y:S04]  /*3ad40*/  LDL.LU.64 R18, [R1+0x28] ;  /* 0x0000280001127983 */ /* 0x001f280000300a00 */
[----:B----4-:R0:W-:Y:S04]  /*3ad50*/  STL.64 [R1+0x13b0], R18 ;  /* 0x0013b01201007387 */ /* 0x0101e80000100a00 */
[----:B0-----:R-:W4:Y:S04]  /*3ad60*/  LDL.64 R18, [R1+0x38] ;  /* 0x0000380001127983 */ /* 0x001f280000100a00 */
[----:B----4-:R0:W-:Y:S04]  /*3ad70*/  STL.64 [R1+0x13b8], R18 ;  /* 0x0013b81201007387 */ /* 0x0101e80000100a00 */
[----:B0-----:R-:W4:Y:S01]  /*3ad80*/  LDL.64 R18, [R1+0x48] ;  /* 0x0000480001127983 */ /* 0x001f220000100a00 */
[----:B--2---:R-:W-:Y:S03]  /*3ad90*/  HMMA.16816.F32.BF16 R24, R24, R10, R20 ;  /* 0x0000000a1818723c */ /* 0x004fe60000041814 */
[----:B----4-:R0:W-:Y:S04]  /*3ada0*/  STL.64 [R1+0x13c8], R18 ;  /* 0x0013c81201007387 */ /* 0x0101e80000100a00 */
[----:B0-----:R-:W2:Y:S01]  /*3adb0*/  LDL.64 R18, [R1+0x58] ;  /* 0x0000580001127983 */ /* 0x001ea20000100a00 */
[----:B------:R-:W3:Y:S02]  /*3adc0*/  LDL.LU.64 R22, [R1+0x13e8] ;  /* 0x0013e80001167983 */ /* 0x000ee40000300a00 */
[----:B------:R-:W3:Y:S02]  /*3add0*/  LDL.LU.64 R20, [R1+0x13e0] ;  /* 0x0013e00001147983 */ /* 0x000ee40000300a00 */
[----:B------:R0:W-:Y:S01]  /*3ade0*/  STL.64 [R1+0x13c0], R10 ;  /* 0x0013c00a01007387 */ /* 0x0001e20000100a00 */
[----:B------:R-:W4:Y:S10]  /*3adf0*/  LDL.LU R8, [R1+0x240] ;  /* 0x0002400001087983 */ /* 0x000f340000300800 */
[----:B------:R1:W-:Y:S02]  /*3ae00*/  STL.64 [R1+0x270], R24 ;  /* 0x0002701801007387 */ /* 0x0003e40000100a00 */
[----:B------:R5:W-:Y:S02]  /*3ae10*/  STL.64 [R1+0x278], R26 ;  /* 0x0002781a01007387 */ /* 0x000be40000100a00 */
[----:B------:R-:W4:Y:S01]  /*3ae20*/  LDL.LU R9, [R1+0x244] ;  /* 0x0002440001097983 */ /* 0x000f220000300800 */
[----:B0-----:R-:W4:Y:S01]  /*3ae30*/  LDL.LU R10, [R1+0x248] ;  /* 0x00024800010a7983 */ /* 0x001f220000300800 */
[----:B------:R-:W4:Y:S02]  /*3ae40*/  LDL.LU R11, [R1+0x24c] ;  /* 0x00024c00010b7983 */ /* 0x000f240000300800 */
[----:B-1----:R-:W2:Y:S02]  /*3ae50*/  LDL.LU R24, [R1+0x230] ;  /* 0x0002300001187983 */ /* 0x002ea40000300800 */
[----:B------:R-:W2:Y:S01]  /*3ae60*/  LDL.LU R25, [R1+0x234] ;  /* 0x0002340001197983 */ /* 0x000ea20000300800 */
[----:B-----5:R-:W5:Y:S01]  /*3ae70*/  LDL.LU R26, [R1+0x238] ;  /* 0x00023800011a7983 */ /* 0x020f620000300800 */
[----:B------:R-:W5:Y:S01]  /*3ae80*/  LDL.LU R27, [R1+0x23c] ;  /* 0x00023c00011b7983 */ /* 0x000f620000300800 */
[C---:B---3--:R-:W-:Y:S11]  /*3ae90*/  HMMA.16816.F32.BF16 R4, R20.reuse, R14, R4 ;  /* 0x0000000e1404723c */ /* 0x048ff60000041804 */
[----:B------:R-:W-:Y:S11]  /*3aea0*/  @!UPT UIADD3 URZ, URZ, URZ, URZ ;  /* 0x0000003f3f3ff290 */ /* 0x000ff6000fffe03f */
[----:B------:R-:W-:Y:S01]  /*3aeb0*/  @!UPT UIADD3 URZ, URZ, URZ, URZ ;  /* 0x0000003f3f3ff290 */ /* 0x000fe2000fffe03f */
[----:B------:R-:W-:Y:S01]  /*3aec0*/  STL.64 [R1+0x570], R4 ;  /* 0x0005700401007387 */ /* 0x000fe20000100a00 */
[----:B------:R0:W-:Y:S03]  /*3aed0*/  STL.64 [R1+0x578], R6 ;  /* 0x0005780601007387 */ /* 0x0001e60000100a00 */
[----:B0-----:R-:W2:Y:S01]  /*3aee0*/  LDL.LU.64 R6, [R1+0x13d8] ;  /* 0x0013d80001067983 */ /* 0x001ea20000300a00 */
[----:B------:R-:W2:Y:S02]  /*3aef0*/  LDL.LU.64 R4, [R1+0x13d0] ;  /* 0x0013d00001047983 */ /* 0x000ea40000300a00 */
[----:B------:R0:W-:Y:S02]  /*3af00*/  STL.64 [R1+0x1378], R14 ;  /* 0x0013780e01007387 */ /* 0x0001e40000100a00 */
[----:B------:R-:W3:Y:S01]  /*3af10*/  LDL.LU R12, [R1+0x200] ;  /* 0x00020000010c7983 */ /* 0x000ee20000300800 */
[----:B------:R-:W3:Y:S04]  /*3af20*/  LDL.LU R13, [R1+0x204] ;  /* 0x00020400010d7983 */ /* 0x000ee80000300800 */
[----:B0-----:R-:W2:Y:S01]  /*3af30*/  LDL.LU R14, [R1+0x208] ;  /* 0x00020800010e7983 */ /* 0x001ea20000300800 */
[----:B------:R-:W2:Y:S03]  /*3af40*/  LDL.LU R15, [R1+0x20c] ;  /* 0x00020c00010f7983 */ /* 0x000ea60000300800 */
[----:B--2---:R-:W-:Y:S01]  /*3af50*/  STL.64 [R1+0x1390], R14 ;  /* 0x0013900e01007387 */ /* 0x004fe20000100a00 */
[----:B---3--:R0:W-:Y:S03]  /*3af60*/  STL.64 [R1+0x1388], R12 ;  /* 0x0013880c01007387 */ /* 0x0081e60000100a00 */
[----:B0-----:R-:W2:Y:S01]  /*3af70*/  LDL.LU R12, [R1+0x210] ;  /* 0x00021000010c7983 */ /* 0x001ea20000300800 */
[----:B------:R-:W2:Y:S02]  /*3af80*/  LDL.LU R13, [R1+0x214] ;  /* 0x00021400010d7983 */ /* 0x000ea40000300800 */
[----:B------:R-:W3:Y:S02]  /*3af90*/  LDL.LU R14, [R1+0x218] ;  /* 0x00021800010e7983 */ /* 0x000ee40000300800 */
[----:B------:R-:W3:Y:S01]  /*3afa0*/  LDL.LU R15, [R1+0x21c] ;  /* 0x00021c00010f7983 */ /* 0x000ee20000300800 */
[C---:B------:R-:W-:Y:S01]  /*3afb0*/  HMMA.16816.F32.BF16 R4, R20.reuse, R18, R4 ;  /* 0x000000121404723c */ /* 0x040fe20000041804 */
[----:B---3--:R-:W-:Y:S01]  /*3afc0*/  STL.64 [R1+0x13a8], R14 ;  /* 0x0013a80e01007387 */ /* 0x008fe20000100a00 */
[----:B--2---:R0:W-:Y:S03]  /*3afd0*/  STL.64 [R1+0x13a0], R12 ;  /* 0x0013a00c01007387 */ /* 0x0041e60000100a00 */
[----:B0-----:R-:W2:Y:S01]  /*3afe0*/  LDL.LU R12, [R1+0x220] ;  /* 0x00022000010c7983 */ /* 0x001ea20000300800 */
[----:B------:R-:W2:Y:S02]  /*3aff0*/  LDL.LU R13, [R1+0x224] ;  /* 0x00022400010d7983 */ /* 0x000ea40000300800 */
[----:B------:R-:W2:Y:S02]  /*3b000*/  LDL.LU R14, [R1+0x228] ;  /* 0x00022800010e7983 */ /* 0x000ea40000300800 */
[----:B------:R-:W2:Y:S11]  /*3b010*/  LDL.LU R15, [R1+0x22c] ;  /* 0x00022c00010f7983 */ /* 0x000eb60000300800 */
[----:B------:R-:W-:Y:S02]  /*3b020*/  @!UPT UIADD3 URZ, URZ, URZ, URZ ;  /* 0x0000003f3f3ff290 */ /* 0x000fe4000fffe03f */
[----:B------:R-:W-:Y:S01]  /*3b030*/  STL.64 [R1+0x560], R4 ;  /* 0x0005600401007387 */ /* 0x000fe20000100a00 */
[----:B------:R0:W-:Y:S02]  /*3b040*/  STL.64 [R1+0x568], R6 ;  /* 0x0005680601007387 */ /* 0x0001e40000100a00 */
[----:B0-----:R-:W-:Y:S01]  /*3b050*/  MOV R7, R18 ;  /* 0x0000001200077202 */ /* 0x001fe20000000f00 */
[----:B------:R-:W-:Y:S02]  /*3b060*/  IMAD.MOV.U32 R6, RZ, RZ, R19 ;  /* 0x000000ffff067224 */ /* 0x000fe400078e0013 */
[----:B------:R-:W4:Y:S02]  /*3b070*/  LDL.LU.64 R18, [R1+0x13c8] ;  /* 0x0013c80001127983 */ /* 0x000f240000300a00 */
[C---:B----4-:R-:W-:Y:S11]  /*3b080*/  HMMA.16816.F32.BF16 R8, R20.reuse, R18, R8 ;  /* 0x000000121408723c */ /* 0x050ff60000041808 */
[----:B------:R-:W-:Y:S11]  /*3b090*/  @!UPT UIADD3 URZ, URZ, URZ, URZ ;  /* 0x0000003f3f3ff290 */ /* 0x000ff6000fffe03f */
[----:B------:R-:W-:Y:S01]  /*3b0a0*/  @!UPT UIADD3 URZ, URZ, URZ, URZ ;  /* 0x0000003f3f3ff290 */ /* 0x000fe2000fffe03f */
[----:B------:R0:W-:Y:S01]  /*3b0b0*/  STL.64 [R1+0x550], R8 ;  /* 0x0005500801007387 */ /* 0x0001e20000100a00 */
[----:B------:R1:W-:Y:S01]  /*3b0c0*/  STL.64 [R1+0x558], R10 ;  /* 0x0005580a01007387 */ /* 0x0003e20000100a00 */
[----:B0-----:R-:W-:Y:S02]  /*3b0d0*/  MOV R9, R18 ;  /* 0x0000001200097202 */ /* 0x001fe40000000f00 */
[----:B-1----:R-:W3:Y:S01]  /*3b0e0*/  LDL.LU.64 R10, [R1+0x13c0] ;  /* 0x0013c000010a7983 */ /* 0x002ee20000300a00 */
[----:B------:R-:W-:Y:S02]  /*3b0f0*/  MOV R8, R19 ;  /* 0x0000001300087202 */ /* 0x000fe40000000f00 */
[----:B------:R-:W5:Y:S02]  /*3b100*/  LDL.LU.64 R18, [R1+0x13b8] ;  /* 0x0013b80001127983 */ /* 0x000f640000300a00 */
[C---:B-----5:R-:W-:Y:S11]  /*3b110*/  HMMA.16816.F32.BF16 R24, R20.reuse, R18, R24 ;  /* 0x000000121418723c */ /* 0x060ff60000041818 */
[----:B------:R-:W-:Y:S11]  /*3b120*/  @!UPT UIADD3 URZ, URZ, URZ, URZ ;  /* 0x0000003f3f3ff290 */ /* 0x000ff6000fffe03f */
[----:B------:R-:W-:Y:S01]  /*3b130*/  @!UPT UIADD3 URZ, URZ, URZ, URZ ;  /* 0x0000003f3f3ff290 */ /* 0x000fe2000fffe03f */
[----:B------:R0:W-:Y:S01]  /*3b140*/  STL.64 [R1+0x540], R24 ;  /* 0x0005401801007387 */ /* 0x0001e20000100a00 */
[----:B------:R-:W-:Y:S01]  /*3b150*/  STL.64 [R1+0x548], R26 ;  /* 0x0005481a01007387 */ /* 0x000fe20000100a00 */
[----:B0-----:R-:W-:Y:S01]  /*3b160*/  MOV R25, R18 ;  /* 0x0000001200197202 */ /* 0x001fe20000000f00 */
[----:B------:R-:W-:Y:S02]  /*3b170*/  IMAD.MOV.U32 R24, RZ, RZ, R19 ;  /* 0x000000ffff187224 */ /* 0x000fe400078e0013 */
[----:B------:R-:W2:Y:S02]  /*3b180*/  LDL.LU.64 R18, [R1+0x13b0] ;  /* 0x0013b00001127983 */ /* 0x000ea40000300a00 */
        /* <DEDUP_REMOVED lines=8> */
[----:B------:R-:W2:Y:S02]  /*3b210*/  LDL.LU.64 R18, [R1+0x1398] ;  /* 0x0013980001127983 */ /* 0x000ea40000300a00 */
        /* <DEDUP_REMOVED lines=16> */
[----:B------:R-:W3:Y:S02]  /*3b320*/  LDL.LU.64 R18, [R1+0x1370] ;  /* 0x0013700001127983 */ /* 0x000ee40000300a00 */
[----:B------:R-:W3:Y:S02]  /*3b330*/  LDL.LU.64 R16, [R1+0x1368] ;  /* 0x0013680001107983 */ /* 0x000ee40000300a00 */
[----:B------:R-:W-:Y:S01]  /*3b340*/  STL.64 [R1+0x1308], R4 ;  /* 0x0013080401007387 */ /* 0x000fe20000100a00 */
[----:B---3--:R-:W-:Y:S01]  /*3b350*/  HMMA.16816.F32.BF16 R20, R20, R10, R16 ;  /* 0x0000000a1414723c */ /* 0x008fe20000041810 */
        /* <DEDUP_REMOVED lines=8> */
[----:B------:R-:W2:Y:S01]  /*3b3e0*/  LDL.LU R23, [R1+0x1ec] ;  /* 0x0001ec0001177983 */ /* 0x000ea20000300800 */
[----:B------:R0:W-:Y:S01]  /*3b3f0*/  STL.64 [R1+0x12e8], R10 ;  /* 0x0012e80a01007387 */ /* 0x0001e20000100a00 */
[----:B------:R-:W3:Y:S01]  /*3b400*/  LDL.LU R12, [R1+0x1a0] ;  /* 0x0001a000010c7983 */ /* 0x000ee20000300800 */
[----:B--2---:R-:W-:Y:S11]  /*3b410*/  HMMA.16816.F32.BF16 R20, R16, R14, R20 ;  /* 0x0000000e1014723c */ /* 0x004ff60000041814 */
[----:B------:R-:W-:Y:S11]  /*3b420*/  @!UPT UIADD3 URZ, URZ, URZ, URZ ;  /* 0x0000003f3f3ff290 */ /* 0x000ff6000fffe03f */
[----:B------:R-:W-:Y:S01]  /*3b430*/  @!UPT UIADD3 URZ, URZ, URZ, URZ ;  /* 0x0000003f3f3ff290 */ /* 0x000fe2000fffe03f */
[----:B------:R-:W-:Y:S01]  /*3b440*/  STL.64 [R1+0x5f0], R20 ;  /* 0x0005f01401007387 */ /* 0x000fe20000100a00 */
[----:B------:R-:W-:Y:S02]  /*3b450*/  STL.64 [R1+0x5f8], R22 ;  /* 0x0005f81601007387 */ /* 0x000fe40000100a00 */
[----:B------:R-:W3:Y:S02]  /*3b460*/  LDL.LU R13, [R1+0x1a4] ;  /* 0x0001a400010d7983 */ /* 0x000ee40000300800 */
[----:B------:R-:W2:Y:S01]  /*3b470*/  LDL.LU R14, [R1+0x1a8] ;  /* 0x0001a800010e7983 */ /* 0x000ea20000300800 */
[----:B------:R-:W2:Y:S01]  /*3b480*/  LDL.LU R15, [R1+0x1ac] ;  /* 0x0001ac00010f7983 */ /* 0x000ea20000300800 */
[----:B0-----:R-:W-:Y:S01]  /*3b490*/  MOV R10, R25 ;  /* 0x00000019000a7202 */ /* 0x001fe20000000f00 */
[----:B------:R-:W-:Y:S02]  /*3b4a0*/  IMAD.MOV.U32 R11, RZ, RZ, R24 ;  /* 0x000000ffff0b7224 */ /* 0x000fe400078e0018 */
[----:B--2---:R0:W-:Y:S01]  /*3b4b0*/  STL.64 [R1+0x1318], R14 ;  /* 0x0013180e01007387 */ /* 0x0041e20000100a00 */
[----:B---3--:R-:W-:Y:S02]  /*3b4c0*/  STL.64 [R1+0x1310], R12 ;  /* 0x0013100c01007387 */ /* 0x008fe40000100a00 */
[----:B------:R1:W-:Y:S01]  /*3b4d0*/  STL.64 [R1+0x1320], R10 ;  /* 0x0013200a01007387 */ /* 0x0003e20000100a00 */
[----:B0-----:R-:W-:-:S02]  /*3b4e0*/  MOV R14, R9 ;  /* 0x00000009000e7202 */ /* 0x001fc40000000f00 */
[----:B------:R-:W-:-:S05]  /*3b4f0*/  MOV R15, R8 ;  /* 0x00000008000f7202 */ /* 0x000fca0000000f00 */
[----:B------:R0:W-:Y:S01]  /*3b500*/  STL.64 [R1+0x1328], R14 ;  /* 0x0013280e01007387 */ /* 0x0001e20000100a00 */
[----:B------:R-:W2:Y:S02]  /*3b510*/  LDL.LU R8, [R1+0x1c0] ;  /* 0x0001c00001087983 */ /* 0x000ea40000300800 */
[----:B------:R-:W2:Y:S02]  /*3b520*/  LDL.LU R9, [R1+0x1c4] ;  /* 0x0001c40001097983 */ /* 0x000ea40000300800 */
[----:B-1----:R-:W3:Y:S01]  /*3b530*/  LDL.LU R10, [R1+0x1c8] ;  /* 0x0001c800010a7983 */ /* 0x002ee20000300800 */
[----:B------:R-:W3:Y:S01]  /*3b540*/  LDL.LU R11, [R1+0x1cc] ;  /* 0x0001cc00010b7983 */ /* 0x000ee20000300800 */
[----:B0-----:R-:W-:Y:S01]  /*3b550*/  IMAD.MOV.U32 R15, RZ, RZ, R6 ;  /* 0x000000ffff0f7224 */ /* 0x001fe200078e0006 */
[----:B------:R-:W-:Y:S02]  /*3b560*/  MOV R14, R7 ;  /* 0x00000007000e7202 */ /* 0x000fe40000000f00 */
        /* <DEDUP_REMOVED lines=16> */
[----:B0-----:R-:W4:Y:S01]  /*3b670*/  LDL.LU R24, [R1+0x80] ;  /* 0x0000800001187983 */ /* 0x001f220000300800 */
[----:B------:R-:W4:Y:S02]  /*3b680*/  LDL.LU R25, [R1+0x84] ;  /* 0x0000840001197983 */ /* 0x000f240000300800 */
[----:B------:R-:W5:Y:S01]  /*3b690*/  LDL.LU R26, [R1+0x88] ;  /* 0x00008800011a7983 */ /* 0x000f620000300800 */
[----:B------:R-:W-:-:S02]  /*3b6a0*/  MOV R27, R2 ;  /* 0x00000002001b7202 */ /* 0x000fc40000000f00 */
[----:B------:R-:W2:Y:S04]  /*3b6b0*/  LDL.LU R2, [R1+0x1350] ;  /* 0x0013500001027983 */ /* 0x000ea80000300800 */
[----:B-----5:R0:W-:Y:S01]  /*3b6c0*/  STL.64 [R1+0x1178], R26 ;  /* 0x0011781a01007387 */ /* 0x0201e20000100a00 */
[----:B----4-:R-:W-:Y:S01]  /*3b6d0*/  STL.64 [R1+0x1170], R24 ;  /* 0x0011701801007387 */ /* 0x010fe20000100a00 */
[----:B0-----:R-:W-:Y:S02]  /*3b6e0*/  MOV R26, R29 ;  /* 0x0000001d001a7202 */ /* 0x001fe40000000f00 */
[----:B------:R-:W-:Y:S01]  /*3b6f0*/  MOV R27, R28 ;  /* 0x0000001c001b7202 */ /* 0x000fe20000000f00 */
[----:B------:R-:W4:Y:S01]  /*3b700*/  LDL.LU R29, [R1+0x134c] ;  /* 0x00134c00011d7983 */ /* 0x000f220000300800 */
[----:B------:R-:W5:Y:S02]  /*3b710*/  LDL.LU R28, [R1+0x1348] ;  /* 0x00134800011c7983 */ /* 0x000f640000300800 */
[----:B------:R-:W3:Y:S02]  /*3b720*/  LDL.LU R20, [R1+0x340] ;  /* 0x0003400001147983 */ /* 0x000ee40000300800 */
[----:B------:R-:W3:Y:S01]  /*3b730*/  LDL.LU R21, [R1+0x840] ;  /* 0x0008400001157983 */ /* 0x000ee20000300800 */
[----:B------:R-:W3:Y:S01]  /*3b740*/  LDL.LU R22, [R1+0x83c] ;  /* 0x00083c0001167983 */ /* 0x000ee20000300800 */
[----:B------:R-:W3:Y:S01]  /*3b750*/  LDL.LU R23, [R1+0x838] ;  /* 0x0008380001177983 */ /* 0x000ee20000300800 */
[C---:B--2---:R-:W-:Y:S02]  /*3b760*/  HMMA.16816.F32.BF16 R12, R16.reuse, R14, R8 ;  /* 0x0000000e100c723c */ /* 0x044fe40000041808 */
[----:B---3--:R-:W-:Y:S01]  /*3b770*/  STL.64 [R1+0x1188], R22 ;  /* 0x0011881601007387 */ /* 0x008fe20000100a00 */
[----:B------:R0:W-:Y:S03]  /*3b780*/  STL.64 [R1+0x1180], R20 ;  /* 0x0011801401007387 */ /* 0x0001e60000100a00 */
[----:B0-----:R-:W2:Y:S01]  /*3b790*/  LDL.LU R20, [R1+0x90] ;  /* 0x0000900001147983 */ /* 0x001ea20000300800 */
[----:B------:R-:W2:Y:S02]  /*3b7a0*/  LDL.LU R21, [R1+0x94] ;  /* 0x0000940001157983 */ /* 0x000ea40000300800 */
[----:B------:R-:W3:Y:S02]  /*3b7b0*/  LDL.LU R22, [R1+0x98] ;  /* 0x0000980001167983 */ /* 0x000ee40000300800 */
[----:B------:R-:W3:Y:S02]  /*3b7c0*/  LDL.LU R23, [R1+0x9c] ;  /* 0x00009c0001177983 */ /* 0x000ee40000300800 */
[----:B---3--:R0:W-:Y:S01]  /*3b7d0*/  STL.64 [R1+0x1198], R22 ;  /* 0x0011981601007387 */ /* 0x0081e20000100a00 */
[----:B--2---:R-:W-:Y:S02]  /*3b7e0*/  STL.64 [R1+0x1190], R20 ;  /* 0x0011901401007387 */ /* 0x004fe40000100a00 */
[----:B0-----:R-:W-:Y:S01]  /*3b7f0*/  IMAD.MOV.U32 R22, RZ, RZ, R3 ;  /* 0x000000ffff167224 */ /* 0x001fe200078e0003 */
[----:B------:R-:W-:Y:S01]  /*3b800*/  MOV R23, R0 ;  /* 0x0000000000177202 */ /* 0x000fe20000000f00 */
[----:B------:R-:W2:Y:S01]  /*3b810*/  LDL.LU R3, [R1+0x1344] ;  /* 0x0013440001037983 */ /* 0x000ea20000300800 */
[----:B------:R-:W3:Y:S02]  /*3b820*/  LDL.LU R0, [R1+0x1340] ;  /* 0x0013400001007983 */ /* 0x000ee40000300800 */
[----:B------:R-:W2:Y:S02]  /*3b830*/  LDL.LU.64 R10, [R1+0x1338] ;  /* 0x00133800010a7983 */ /* 0x000ea40000300a00 */
[----:B------:R-:W2:Y:S01]  /*3b840*/  LDL.LU.64 R8, [R1+0x1330] ;  /* 0x0013300001087983 */ /* 0x000ea20000300a00 */
        /* <DEDUP_REMOVED lines=8> */
[----:B0-----:R-:W3:Y:S01]  /*3b8d0*/  LDL.LU.64 R14, [R1+0x1318] ;  /* 0x00131800010e7983 */ /* 0x001ee20000300a00 */
[----:B------:R-:W3:Y:S01]  /*3b8e0*/  LDL.LU.64 R12, [R1+0x1310] ;  /* 0x00131000010c7983 */ /* 0x000ee20000300a00 */
[C---:B--2---:R-:W-:Y:S02]  /*3b8f0*/  HMMA.16816.F32.BF16 R8, R16.reuse, R10, R4 ;  /* 0x0000000a1008723c */ /* 0x044fe40000041804 */
[----:B------:R-:W2:Y:S11]  /*3b900*/  LDL.LU.64 R4, [R1+0x1308] ;  /* 0x0013080001047983 */ /* 0x000eb60000300a00 */
[----:B------:R-:W-:Y:S10]  /*3b910*/  @!UPT UIADD3 URZ, URZ, URZ, URZ ;  /* 0x0000003f3f3ff290 */ /* 0x000ff4000fffe03f */
[----:B------:R-:W-:Y:S01]  /*3b920*/  STL.64 [R1+0x5c0], R8 ;  /* 0x0005c00801007387 */ /* 0x000fe20000100a00 */
[----:B------:R3:W-:Y:S02]  /*3b930*/  STL.64 [R1+0x5c8], R10 ;  /* 0x0005c80a01007387 */ /* 0x0007e40000100a00 */
[----:B---3--:R-:W-:Y:S01]  /*3b940*/  HMMA.16816.F32.BF16 R8, R16, R22, R12 ;  /* 0x000000161008723c */ /* 0x008fe2000004180c */
[----:B------:R0:W-:Y:S01]  /*3b950*/  STL.64 [R1+0x1298], R22 ;  /* 0x0012981601007387 */ /* 0x0001e20000100a00 */
[----:B------:R-:W3:Y:S11]  /*3b960*/  LDL.LU R20, [R1+0x130] ;  /* 0x0001300001147983 */ /* 0x000ef60000300800 */
[----:B------:R-:W-:Y:S10]  /*3b970*/  @!UPT UIADD3 URZ, URZ, URZ, URZ ;  /* 0x0000003f3f3ff290 */ /* 0x000ff4000fffe03f */
[----:B------:R-:W-:Y:S01]  /*3b980*/  STL.64 [R1+0x5b0], R8 ;  /* 0x0005b00801007387 */ /* 0x000fe20000100a00 */
[----:B------:R2:W-:Y:S02]  /*3b990*/  STL.64 [R1+0x5b8], R10 ;  /* 0x0005b80a01007387 */ /* 0x0005e40000100a00 */
[----:B------:R-:W3:Y:S02]  /*3b9a0*/  LDL.LU R21, [R1+0x134] ;  /* 0x0001340001157983 */ /* 0x000ee40000300800 */
[----:B0-----:R-:W3:Y:S01]  /*3b9b0*/  LDL.LU R22, [R1+0x138] ;  /* 0x0001380001167983 */ /* 0x001ee20000300800 */
[----:B------:R-:W3:Y:S01]  /*3b9c0*/  LDL.LU R23, [R1+0x13c] ;  /* 0x00013c0001177983 */ /* 0x000ee20000300800 */
[----:B------:R-:W3:Y:S02]  /*3b9d0*/  LDL.LU R12, [R1+0x170] ;  /* 0x00017000010c7983 */ /* 0x000ee40000300800 */
[----:B------:R-:W3:Y:S02]  /*3b9e0*/  LDL.LU R13, [R1+0x174] ;  /* 0x00017400010d7983 */ /* 0x000ee40000300800 */
[----:B------:R-:W3:Y:S01]  /*3b9f0*/  LDL.LU R14, [R1+0x178] ;  /* 0x00017800010e7983 */ /* 0x000ee20000300800 */
[----:B------:R-:W3:Y:S01]  /*3ba00*/  LDL.LU R15, [R1+0x17c] ;  /* 0x00017c00010f7983 */ /* 0x000ee20000300800 */
[----:B--2---:R-:W-:-:S02]  /*3ba10*/  MOV R10, R5 ;  /* 0x00000005000a7202 */ /* 0x004fc40000000f00 */
[----:B------:R-:W-:Y:S01]  /*3ba20*/  MOV R11, R4 ;  /* 0x00000004000b7202 */ /* 0x000fe20000000f00 */
[----:B---3--:R-:W-:Y:S01]  /*3ba30*/  STL.64 [R1+0x12f8], R14 ;  /* 0x0012f80e01007387 */ /* 0x008fe20000100a00 */
[----:B------:R-:W-:Y:S03]  /*3ba40*/  STL.64 [R1+0x12f0], R12 ;  /* 0x0012f00c01007387 */ /* 0x000fe60000100a00 */
[----:B------:R0:W-:Y:S02]  /*3ba50*/  STL.64 [R1+0x1300], R10 ;  /* 0x0013000a01007387 */ /* 0x0001e40000100a00 */
[----:B------:R-:W2:Y:S01]  /*3ba60*/  LDL.LU R8, [R1+0x190] ;  /* 0x0001900001087983 */ /* 0x000ea20000300800 */
[----:B------:R-:W2:Y:S04]  /*3ba70*/  LDL.LU R9, [R1+0x194] ;  /* 0x0001940001097983 */ /* 0x000ea80000300800 */
[----:B0-----:R-:W2:Y:S01]  /*3ba80*/  LDL.LU R10, [R1+0x198] ;  /* 0x00019800010a7983 */ /* 0x001ea20000300800 */
[----:B------:R-:W2:Y:S02]  /*3ba90*/  LDL.LU R11, [R1+0x19c] ;  /* 0x00019c00010b7983 */ /* 0x000ea40000300800 */
[----:B------:R-:W3:Y:S02]  /*3baa0*/  LDL.LU R12, [R1+0x180] ;  /* 0x00018000010c7983 */ /* 0x000ee40000300800 */
[----:B------:R-:W3:Y:S01]  /*3bab0*/  LDL.LU R13, [R1+0x184] ;  /* 0x00018400010d7983 */ /* 0x000ee20000300800 */
[----:B------:R-:W3:Y:S01]  /*3bac0*/  LDL.LU R14, [R1+0x188] ;  /* 0x00018800010e7983 */ /* 0x000ee20000300800 */
[----:B------:R-:W3:Y:S02]  /*3bad0*/  LDL.LU R15, [R1+0x18c] ;  /* 0x00018c00010f7983 */ /* 0x000ee40000300800 */
[----:B------:R-:W2:Y:S02]  /*3bae0*/  LDL.LU R4, [R1+0x160] ;  /* 0x0001600001047983 */ /* 0x000ea40000300800 */
[----:B------:R-:W2:Y:S01]  /*3baf0*/  LDL.LU R5, [R1+0x164] ;  /* 0x0001640001057983 */ /* 0x000ea20000300800 */
[----:B------:R-:W2:Y:S01]  /*3bb00*/  LDL.LU R6, [R1+0x168] ;  /* 0x0001680001067983 */ /* 0x000ea20000300800 */
[----:B------:R-:W2:Y:S02]  /*3bb10*/  LDL.LU R7, [R1+0x16c] ;  /* 0x00016c0001077983 */ /* 0x000ea40000300800 */
[----:B------:R0:W-:Y:S02]  /*3bb20*/  STL.64 [R1+0x12a8], R22 ;  /* 0x0012a81601007387 */ /* 0x0001e40000100a00 */
[----:B------:R-:W-:Y:S01]  /*3bb30*/  STL.64 [R1+0x12a0], R20 ;  /* 0x0012a01401007387 */ /* 0x000fe20000100a00 */
[----:B0-----:R-:W2:Y:S04]  /*3bb40*/  LDL.LU.64 R22, [R1+0x48] ;  /* 0x0000480001167983 */ /* 0x001ea80000300a00 */
[----:B--2---:R0:W-:Y:S04]  /*3bb50*/  STL.64 [R1+0x12b8], R22 ;  /* 0x0012b81601007387 */ /* 0x0041e80000100a00 */
[----:B0-----:R-:W2:Y:S01]  /*3bb60*/  LDL.LU.64 R22, [R1+0x58] ;  /* 0x0000580001167983 */ /* 0x001ea20000300a00 */
[C---:B------:R-:W-:Y:S03]  /*3bb70*/  HMMA.16816.F32.BF16 R8, R16.reuse, R26, R8 ;  /* 0x0000001a1008723c */ /* 0x040fe60000041808 */
[----:B--2---:R0:W-:Y:S04]  /*3bb80*/  STL.64 [R1+0x12d0], R22 ;  /* 0x0012d01601007387 */ /* 0x0041e80000100a00 */
[----:B0-----:R-:W2:Y:S11]  /*3bb90*/  LDL.LU.64 R22, [R1+0x68] ;  /* 0x0000680001167983 */ /* 0x001eb60000300a00 */
[----:B------:R-:W-:Y:S05]  /*3bba0*/  @!UPT UIADD3 URZ, URZ, URZ, URZ ;  /* 0x0000003f3f3ff290 */ /* 0x000fea000fffe03f */
[----:B------:R-:W-:Y:S02]  /*3bbb0*/  STL.64 [R1+0x5a0], R8 ;  /* 0x0005a00801007387 */ /* 0x000fe40000100a00 */
[----:B------:R0:W-:Y:S02]  /*3bbc0*/  STL.64 [R1+0x5a8], R10 ;  /* 0x0005a80a01007387 */ /* 0x0001e40000100a00 */
[----:B0-----:R-:W3:Y:S01]  /*3bbd0*/  LDL.LU.64 R10, [R1+0x1300] ;  /* 0x00130000010a7983 */ /* 0x001ee20000300a00 */
[----:B------:R0:W-:Y:S02]  /*3bbe0*/  STL.64 [R1+0x1280], R26 ;  /* 0x0012801a01007387 */ /* 0x0001e40000100a00 */
[----:B------:R-:W2:Y:S02]  /*3bbf0*/  LDL.LU R24, [R1+0x120] ;  /* 0x0001200001187983 */ /* 0x000ea40000300800 */
[----:B------:R-:W2:Y:S01]  /*3bc00*/  LDL.LU R25, [R1+0x124] ;  /* 0x0001240001197983 */ /* 0x000ea20000300800 */
[----:B0-----:R-:W2:Y:S01]  /*3bc10*/  LDL.LU R26, [R1+0x128] ;  /* 0x00012800011a7983 */ /* 0x001ea20000300800 */
[----:B------:R-:W2:Y:S03]  /*3bc20*/  LDL.LU R27, [R1+0x12c] ;  /* 0x00012c00011b7983 */ /* 0x000ea60000300800 */
[----:B--2---:R0:W-:Y:S01]  /*3bc30*/  STL.64 [R1+0x1290], R26 ;  /* 0x0012901a01007387 */ /* 0x0041e20000100a00 */
[----:B------:R1:W-:Y:S03]  /*3bc40*/  STL.64 [R1+0x1288], R24 ;  /* 0x0012881801007387 */ /* 0x0003e60000100a00 */
[----:B0-----:R-:W2:Y:S01]  /*3bc50*/  LDL.LU.64 R26, [R1+0x38] ;  /* 0x00003800011a7983 */ /* 0x001ea20000300a00 */
[C---:B---3--:R-:W-:Y:S03]  /*3bc60*/  HMMA.16816.F32.BF16 R8, R16.reuse, R10, R12 ;  /* 0x0000000a1008723c */ /* 0x048fe6000004180c */
[----:B--2---:R0:W-:Y:S01]  /*3bc70*/  STL.64 [R1+0x12b0], R26 ;  /* 0x0012b01a01007387 */ /* 0x0041e20000100a00 */
[----:B-1----:R-:W2:Y:S02]  /*3bc80*/  LDL.LU R24, [R1+0x140] ;  /* 0x0001400001187983 */ /* 0x002ea40000300800 */
[----:B------:R-:W2:Y:S01]  /*3bc90*/  LDL.LU R25, [R1+0x144] ;  /* 0x0001440001197983 */ /* 0x000ea20000300800 */
[----:B0-----:R-:W3:Y:S01]  /*3bca0*/  LDL.LU R26, [R1+0x148] ;  /* 0x00014800011a7983 */ /* 0x001ee20000300800 */
[----:B------:R-:W3:Y:S03]  /*3bcb0*/  LDL.LU R27, [R1+0x14c] ;  /* 0x00014c00011b7983 */ /* 0x000ee60000300800 */
[----:B---3--:R-:W-:Y:S01]  /*3bcc0*/  STL.64 [R1+0x12c8], R26 ;  /* 0x0012c81a01007387 */ /* 0x008fe20000100a00 */
[----:B--2---:R0:W-:Y:S03]  /*3bcd0*/  STL.64 [R1+0x12c0], R24 ;  /* 0x0012c01801007387 */ /* 0x0041e60000100a00 */
[----:B0-----:R-:W2:Y:S01]  /*3bce0*/  LDL.LU R24, [R1+0x150] ;  /* 0x0001500001187983 */ /* 0x001ea20000300800 */
[----:B------:R-:W2:Y:S02]  /*3bcf0*/  LDL.LU R25, [R1+0x154] ;  /* 0x0001540001197983 */ /* 0x000ea40000300800 */
[----:B------:R-:W2:Y:S02]  /*3bd00*/  LDL.LU R26, [R1+0x158] ;  /* 0x00015800011a7983 */ /* 0x000ea40000300800 */
[----:B------:R-:W2:Y:S01]  /*3bd10*/  LDL.LU R27, [R1+0x15c] ;  /* 0x00015c00011b7983 */ /* 0x000ea20000300800 */
[----:B------:R-:W3:Y:S01]  /*3bd20*/  LDL.LU.64 R14, [R1+0x12f8] ;  /* 0x0012f800010e7983 */ /* 0x000ee20000300a00 */
[----:B------:R-:W3:Y:S02]  /*3bd30*/  LDL.LU.64 R12, [R1+0x12f0] ;  /* 0x0012f000010c7983 */ /* 0x000ee40000300a00 */
[----:B------:R-:W-:Y:S02]  /*3bd40*/  STL.64 [R1+0x590], R8 ;  /* 0x0005900801007387 */ /* 0x000fe40000100a00 */
[----:B------:R0:W-:Y:S02]  /*3bd50*/  STL.64 [R1+0x598], R10 ;  /* 0x0005980a01007387 */ /* 0x0001e40000100a00 */
[----:B0-----:R-:W3:Y:S02]  /*3bd60*/  LDL.LU.64 R10, [R1+0x12e8] ;  /* 0x0012e800010a7983 */ /* 0x001ee40000300a00 */
[----:B---3--:R-:W-:Y:S02]  /*3bd70*/  HMMA.16816.F32.BF16 R16, R16, R10, R12 ;  /* 0x0000000a1010723c */ /* 0x008fe4000004180c */
[----:B------:R-:W3:Y:S01]  /*3bd80*/  LDL.LU.64 R14, [R1+0x12e0] ;  /* 0x0012e000010e7983 */ /* 0x000ee20000300a00 */
[----:B------:R-:W3:Y:S11]  /*3bd90*/  LDL.LU.64 R12, [R1+0x12d8] ;  /* 0x0012d800010c7983 */ /* 0x000ef60000300a00 */
[----:B------:R-:W-:Y:S09]  /*3bda0*/  @!UPT UIADD3 URZ, URZ, URZ, URZ ;  /* 0x0000003f3f3ff290 */ /* 0x000ff2000fffe03f */
[----:B------:R-:W-:Y:S01]  /*3bdb0*/  STL.64 [R1+0x580], R16 ;  /* 0x0005801001007387 */ /* 0x000fe20000100a00 */
[----:B------:R0:W-:Y:S03]  /*3bdc0*/  STL.64 [R1+0x588], R18 ;  /* 0x0005881201007387 */ /* 0x0001e60000100a00 */
[----:B0-----:R-:W2:Y:S01]  /*3bdd0*/  LDL.LU R19, [R1+0x344] ;  /* 0x0003440001137983 */ /* 0x001ea20000300800 */
[C---:B---3--:R-:W-:Y:S11]  /*3bde0*/  HMMA.16816.F32.BF16 R4, R12.reuse, R22, R4 ;  /* 0x000000160c04723c */ /* 0x048ff60000041804 */
[----:B------:R-:W-:Y:S11]  /*3bdf0*/  @!UPT UIADD3 URZ, URZ, URZ, URZ ;  /* 0x0000003f3f3ff290 */ /* 0x000ff6000fffe03f */
[----:B------:R-:W-:Y:S01]  /*3be00*/  @!UPT UIADD3 URZ, URZ, URZ, URZ ;  /* 0x0000003f3f3ff290 */ /* 0x000fe2000fffe03f */
[----:B------:R0:W-:Y:S01]  /*3be10*/  STL.64 [R1+0x600], R4 ;  /* 0x0006000401007387 */ /* 0x0001e20000100a00 */
[----:B------:R1:W-:Y:S02]  /*3be20*/  STL.64 [R1+0x608], R6 ;  /* 0x0006080601007387 */ /* 0x0003e40000100a00 */
[----:B0-----:R-:W-:Y:S01]  /*3be30*/  IMAD.MOV.U32 R5, RZ, RZ, R22 ;  /* 0x000000ffff057224 */ /* 0x001fe200078e0016 */
[----:B------:R-:W-:Y:S02]  /*3be40*/  MOV R4, R23 ;  /* 0x0000001700047202 */ /* 0x000fe40000000f00 */
[----:B------:R-:W2:Y:S02]  /*3be50*/  LDL.LU.64 R22, [R1+0x12d0] ;  /* 0x0012d00001167983 */ /* 0x000ea40000300a00 */
[C---:B--2---:R-:W-:Y:S01]  /*3be60*/  HMMA.16816.F32.BF16 R24, R12.reuse, R22, R24 ;  /* 0x000000160c18723c */ /* 0x044fe20000041818 */
[----:B-1----:R-:W-:Y:S02]  /*3be70*/  MOV R7, R22 ;  /* 0x0000001600077202 */ /* 0x002fe40000000f00 */
        /* <DEDUP_REMOVED lines=16> */
[C---:B--2---:R-:W-:Y:S01]  /*3bf80*/  HMMA.16816.F32.BF16 R20, R12.reuse, R26, R20 ;  /* 0x0000001a0c14723c */ /* 0x044fe20000041814 */
[----:B------:R-:W-:Y:S11]  /*3bf90*/  MOV R18, R27 ;  /* 0x0000001b00127202 */ /* 0x000ff60000000f00 */
[----:B------:R-:W-:Y:S11]  /*3bfa0*/  @!UPT UIADD3 URZ, URZ, URZ, URZ ;  /* 0x0000003f3f3ff290 */ /* 0x000ff6000fffe03f */
[----:B------:R0:W-:Y:S01]  /*3bfb0*/  STL.64 [R1+0x630], R20 ;  /* 0x0006301401007387 */ /* 0x0001e20000100a00 */
[----:B------:R1:W-:Y:S01]  /*3bfc0*/  STL.64 [R1+0x638], R22 ;  /* 0x0006381601007387 */ /* 0x0003e20000100a00 */
[----:B0-----:R-:W-:Y:S02]  /*3bfd0*/  MOV R20, R26 ;  /* 0x0000001a00147202 */ /* 0x001fe40000000f00 */
[----:B-1----:R-:W2:Y:S01]  /*3bfe0*/  LDL.LU.64 R22, [R1+0x1298] ;  /* 0x0012980001167983 */ /* 0x002ea20000300a00 */
[----:B------:R-:W2:Y:S02]  /*3bff0*/  LDL.LU.64 R26, [R1+0x1290] ;  /* 0x00129000011a7983 */ /* 0x000ea40000300a00 */
[----:B------:R-:W2:Y:S02]  /*3c000*/  LDL.LU.64 R24, [R1+0x1288] ;  /* 0x0012880001187983 */ /* 0x000ea40000300a00 */
[----:B------:R-:W3:Y:S01]  /*3c010*/  LDL.LU R17, [R1+0x910] ;  /* 0x0009100001117983 */ /* 0x000ee20000300800 */
[----:B------:R-:W3:Y:S01]  /*3c020*/  LDL.LU R8, [R1+0x8d4] ;  /* 0x0008d40001087983 */ /* 0x000ee20000300800 */
[----:B--2---:R-:W-:Y:S11]  /*3c030*/  HMMA.16816.F32.BF16 R24, R12, R22, R24 ;  /* 0x000000160c18723c */ /* 0x004ff60000041818 */
[----:B------:R-:W-:Y:S11]  /*3c040*/  @!UPT UIADD3 URZ, URZ, URZ, URZ ;  /* 0x0000003f3f3ff290 */ /* 0x000ff6000fffe03f */
[----:B------:R-:W-:Y:S01]  /*3c050*/  @!UPT UIADD3 URZ, URZ, URZ, URZ ;  /* 0x0000003f3f3ff290 */ /* 0x000fe2000fffe03f */
[----:B------:R-:W-:Y:S01]  /*3c060*/  STL.64 [R1+0x640], R24 ;  /* 0x0006401801007387 */ /* 0x000fe20000100a00 */
[----:B------:R0:W-:Y:S03]  /*3c070*/  STL.64 [R1+0x648], R26 ;  /* 0x0006481a01007387 */ /* 0x0001e60000100a00 */
[----:B0-----:R-:W2:Y:S01]  /*3c080*/  LDL.LU.64 R26, [R1+0x1280] ;  /* 0x00128000011a7983 */ /* 0x001ea20000300a00 */
[----:B------:R0:W-:Y:S02]  /*3c090*/  STL.64 [R1+0x11b0], R22 ;  /* 0x0011b01601007387 */ /* 0x0001e40000100a00 */
[----:B0-----:R-:W-:Y:S01]  /*3c0a0*/  IMAD.MOV.U32 R22, RZ, RZ, R20 ;  /* 0x000000ffff167224 */ /* 0x001fe200078e0014 */
[----:B------:R-:W-:-:S05]  /*3c0b0*/  MOV R23, R18 ;  /* 0x0000001200177202 */ /* 0x000fca0000000f00 */
[----:B------:R0:W-:Y:S02]  /*3c0c0*/  STL.64 [R1+0x11c8], R22 ;  /* 0x0011c81601007387 */ /* 0x0001e40000100a00 */
[----:B0-----:R-:W-:Y:S02]  /*3c0d0*/  MOV R22, R16 ;  /* 0x0000001000167202 */ /* 0x001fe40000000f00 */
[----:B------:R-:W-:-:S05]  /*3c0e0*/  MOV R23, R9 ;  /* 0x0000000900177202 */ /* 0x000fca0000000f00 */
[----:B------:R0:W-:Y:S02]  /*3c0f0*/  STL.64 [R1+0x11e0], R22 ;  /* 0x0011e01601007387 */ /* 0x0001e40000100a00 */
[----:B0-----:R-:W-:Y:S01]  /*3c100*/  IMAD.MOV.U32 R22, RZ, RZ, R7 ;  /* 0x000000ffff167224 */ /* 0x001fe200078e0007 */
[----:B------:R-:W-:-:S05]  /*3c110*/  MOV R23, R6 ;  /* 0x0000000600177202 */ /* 0x000fca0000000f00 */
[----:B------:R0:W-:Y:S02]  /*3c120*/  STL.64 [R1+0x11f8], R22 ;  /* 0x0011f81601007387 */ /* 0x0001e40000100a00 */
[----:B0-----:R-:W-:Y:S02]  /*3c130*/  MOV R22, R5 ;  /* 0x0000000500167202 */ /* 0x001fe40000000f00 */
[----:B------:R-:W-:-:S05]  /*3c140*/  MOV R23, R4 ;  /* 0x0000000400177202 */ /* 0x000fca0000000f00 */
[----:B------:R0:W-:Y:S01]  /*3c150*/  STL.64 [R1+0x1230], R22 ;  /* 0x0012301601007387 */ /* 0x0001e20000100a00 */
[----:B------:R-:W2:Y:S02]  /*3c160*/  LDL.LU R4, [R1+0xf0] ;  /* 0x0000f00001047983 */ /* 0x000ea40000300800 */
[----:B------:R-:W2:Y:S02]  /*3c170*/  LDL.LU R5, [R1+0xf4] ;  /* 0x0000f40001057983 */ /* 0x000ea40000300800 */
[----:B------:R-:W2:Y:S01]  /*3c180*/  LDL.LU R6, [R1+0xf8] ;  /* 0x0000f80001067983 */ /* 0x000ea20000300800 */
[----:B------:R-:W2:Y:S01]  /*3c190*/  LDL.LU R7, [R1+0xfc] ;  /* 0x0000fc0001077983 */ /* 0x000ea20000300800 */
        /* <DEDUP_REMOVED lines=10> */
[----:B------:R0:W-:Y:S01]  /*3c240*/  STL.64 [R1+0x1228], R6 ;  /* 0x0012280601007387 */ /* 0x0001e20000100a00 */
[----:B------:R-:W-:Y:S03]  /*3c250*/  STL.64 [R1+0x1220], R4 ;  /* 0x0012200401007387 */ /* 0x000fe60000100a00 */
[----:B0-----:R-:W2:Y:S01]  /*3c260*/  LDL.LU.64 R6, [R1+0x8] ;  /* 0x0000080001067983 */ /* 0x001ea20000300a00 */
[----:B------:R-:W3:Y:S02]  /*3c270*/  LDL.LU R16, [R1+0x914] ;  /* 0x0009140001107983 */ /* 0x000ee40000300800 */
[----:B------:R0:W-:Y:S01]  /*3c280*/  STL [R1+0x11a8], R19 ;  /* 0x0011a81301007387 */ /* 0x0001e20000100800 */
[----:B----4-:R-:W-:-:S02]  /*3c290*/  MOV R18, R29 ;  /* 0x0000001d00127202 */ /* 0x010fc40000000f00 */
[----:B0-----:R-:W-:Y:S01]  /*3c2a0*/  MOV R19, R2 ;  /* 0x0000000200137202 */ /* 0x001fe20000000f00 */
[----:B---3--:R0:W-:Y:S02]  /*3c2b0*/  STL.64 [R1+0x11a0], R16 ;  /* 0x0011a01001007387 */ /* 0x0081e40000100a00 */
[----:B0-----:R-:W-:Y:S01]  /*3c2c0*/  IMAD.MOV.U32 R16, RZ, RZ, R3 ;  /* 0x000000ffff107224 */ /* 0x001fe200078e0003 */
[----:B-----5:R-:W-:Y:S01]  /*3c2d0*/  MOV R17, R28 ;  /* 0x0000001c00117202 */ /* 0x020fe20000000f00 */
[----:B------:R-:W3:Y:S01]  /*3c2e0*/  LDL.LU R3, [R1+0x1278] ;  /* 0x0012780001037983 */ /* 0x000ee20000300800 */
[----:B------:R-:W4:Y:S02]  /*3c2f0*/  LDL.LU R28, [R1+0x1274] ;  /* 0x00127400011c7983 */ /* 0x000f240000300800 */
[----:B------:R-:W5:Y:S02]  /*3c300*/  LDL.LU R29, [R1+0x1270] ;  /* 0x00127000011d7983 */ /* 0x000f640000300800 */
[----:B------:R-:W3:Y:S01]  /*3c310*/  LDL.LU R2, [R1+0x126c] ;  /* 0x00126c0001027983 */ /* 0x000ee20000300800 */
[----:B------:R-:W-:Y:S01]  /*3c320*/  STL.64 [R1+0x11c0], R18 ;  /* 0x0011c01201007387 */ /* 0x000fe20000100a00 */
[----:B------:R0:W-:Y:S03]  /*3c330*/  STL.64 [R1+0x11b8], R16 ;  /* 0x0011b81001007387 */ /* 0x0001e60000100a00 */
[----:B0-----:R-:W3:Y:S01]  /*3c340*/  LDL.LU R16, [R1+0xb0] ;  /* 0x0000b00001107983 */ /* 0x001ee20000300800 */
[----:B------:R-:W3:Y:S02]  /*3c350*/  LDL.LU R17, [R1+0xb4] ;  /* 0x0000b40001117983 */ /* 0x000ee40000300800 */
[----:B------:R-:W3:Y:S02]  /*3c360*/  LDL.LU R18, [R1+0xb8] ;  /* 0x0000b80001127983 */ /* 0x000ee40000300800 */
[----:B------:R-:W-:-:S02]  /*3c370*/  IMAD.MOV.U32 R19, RZ, RZ, R0 ;  /* 0x000000ffff137224 */ /* 0x000fc400078e0000 */
[----:B------:R-:W4:Y:S01]  /*3c380*/  LDL.LU R0, [R1+0x1268] ;  /* 0x0012680001007983 */ /* 0x000f220000300800 */
[----:B--2---:R-:W-:Y:S03]  /*3c390*/  HMMA.16816.F32.BF16 R20, R12, R26, R20 ;  /* 0x0000001a0c14723c */ /* 0x004fe60000041814 */
[----:B---3--:R4:W-:Y:S01]  /*3c3a0*/  STL.64 [R1+0x11d8], R18 ;  /* 0x0011d81201007387 */ /* 0x0089e20000100a00 */
[----:B------:R0:W-:Y:S01]  /*3c3b0*/  STL.64 [R1+0x11d0], R16 ;  /* 0x0011d01001007387 */ /* 0x0001e20000100a00 */
[----:B----4-:R-:W-:Y:S02]  /*3c3c0*/  MOV R18, R28 ;  /* 0x0000001c00127202 */ /* 0x010fe40000000f00 */
[----:B0-----:R-:W-:Y:S01]  /*3c3d0*/  MOV R16, R2 ;  /* 0x0000000200107202 */ /* 0x001fe20000000f00 */
[----:B------:R-:W-:Y:S01]  /*3c3e0*/  IMAD.MOV.U32 R19, RZ, RZ, R3 ;  /* 0x000000ffff137224 */ /* 0x000fe200078e0003 */
[----:B------:R-:W2:Y:S01]  /*3c3f0*/  LDL.LU R2, [R1+0x1264] ;  /* 0x0012640001027983 */ /* 0x000ea20000300800 */
[----:B-----5:R-:W-:-:S02]  /*3c400*/  MOV R17, R29 ;  /* 0x0000001d00117202 */ /* 0x020fc40000000f00 */
[----:B------:R-:W3:Y:S02]  /*3c410*/  LDL.LU R29, [R1+0x1260] ;  /* 0x00126000011d7983 */ /* 0x000ee40000300800 */
[----:B------:R-:W4:Y:S01]  /*3c420*/  LDL.LU R28, [R1+0x125c] ;  /* 0x00125c00011c7983 */ /* 0x000f220000300800 */
[----:B------:R-:W5:Y:S01]  /*3c430*/  LDL.LU R3, [R1+0x1258] ;  /* 0x0012580001037983 */ /* 0x000f620000300800 */
[----:B------:R-:W-:Y:S02]  /*3c440*/  STL.64 [R1+0x11f0], R18 ;  /* 0x0011f01201007387 */ /* 0x000fe40000100a00 */
[----:B------:R0:W-:Y:S02]  /*3c450*/  STL.64 [R1+0x11e8], R16 ;  /* 0x0011e81001007387 */ /* 0x0001e40000100a00 */
[----:B0-----:R-:W2:Y:S01]  /*3c460*/  LDL.LU R16, [R1+0xd0] ;  /* 0x0000d00001107983 */ /* 0x001ea20000300800 */
[----:B------:R-:W2:Y:S02]  /*3c470*/  LDL.LU R17, [R1+0xd4] ;  /* 0x0000d40001117983 */ /* 0x000ea40000300800 */
[----:B------:R-:W2:Y:S01]  /*3c480*/  LDL.LU R18, [R1+0xd8] ;  /* 0x0000d80001127983 */ /* 0x000ea20000300800 */
[----:B------:R-:W-:-:S02]  /*3c490*/  MOV R19, R0 ;  /* 0x0000000000137202 */ /* 0x000fc40000000f00 */
[----:B------:R-:W3:Y:S04]  /*3c4a0*/  LDL.LU R0, [R1+0x1254] ;  /* 0x0012540001007983 */ /* 0x000ee80000300800 */
[----:B--2---:R-:W-:Y:S01]  /*3c4b0*/  STL.64 [R1+0x1208], R18 ;  /* 0x0012081201007387 */ /* 0x004fe20000100a00 */
[----:B------:R5:W-:Y:S02]  /*3c4c0*/  STL.64 [R1+0x1200], R16 ;  /* 0x0012001001007387 */ /* 0x000be40000100a00 */
[----:B-----5:R-:W-:Y:S02]  /*3c4d0*/  MOV R16, R3 ;  /* 0x0000000300107202 */ /* 0x020fe40000000f00 */
[----:B----4-:R-:W-:Y:S01]  /*3c4e0*/  MOV R17, R28 ;  /* 0x0000001c00117202 */ /* 0x010fe20000000f00 */
[----:B------:R-:W2:Y:S01]  /*3c4f0*/  LDL.LU R3, [R1+0x1250] ;  /* 0x0012500001037983 */ /* 0x000ea20000300800 */
[----:B------:R-:W4:Y:S02]  /*3c500*/  LDL.LU R28, [R1+0x124c] ;  /* 0x00124c00011c7983 */ /* 0x000f240000300800 */
[----:B---3--:R-:W-:-:S02]  /*3c510*/  IMAD.MOV.U32 R18, RZ, RZ, R29 ;  /* 0x000000ffff127224 */ /* 0x008fc400078e001d */
[----:B------:R-:W3:Y:S01]  /*3c520*/  LDL.LU R29, [R1+0x1248] ;  /* 0x00124800011d7983 */ /* 0x000ee20000300800 */
[----:B------:R-:W5:Y:S02]  /*3c530*/  LDL.LU R9, [R1+0x918] ;  /* 0x0009180001097983 */ /* 0x000f640000300800 */
[----:B------:R-:W-:Y:S02]  /*3c540*/  STL.64 [R1+0x650], R20 ;  /* 0x0006501401007387 */ /* 0x000fe40000100a00 */
[----:B------:R0:W-:Y:S02]  /*3c550*/  STL.64 [R1+0x658], R22 ;  /* 0x0006581601007387 */ /* 0x0001e40000100a00 */
[----:B0-----:R-:W2:Y:S01]  /*3c560*/  LDL.LU.64 R22, [R1+0x1240] ;  /* 0x0012400001167983 */ /* 0x001ea20000300a00 */
[----:B------:R-:W2:Y:S01]  /*3c570*/  LDL.LU.64 R20, [R1+0x1238] ;  /* 0x0012380001147983 */ /* 0x000ea20000300a00 */
[----:B------:R-:W-:Y:S01]  /*3c580*/  MOV R19, R2 ;  /* 0x0000000200137202 */ /* 0x000fe20000000f00 */
[----:B------:R-:W-:Y:S01]  /*3c590*/  MOV R2, R7 ;  /* 0x0000000700027202 */ /* 0x000fe20000000f00 */
[C---:B--2---:R-:W-:Y:S11]  /*3c5a0*/  HMMA.16816.F32.BF16 R20, R12.reuse, R6, R20 ;  /* 0x000000060c14723c */ /* 0x044ff60000041814 */
[----:B------:R-:W-:Y:S11]  /*3c5b0*/  @!UPT UIADD3 URZ, URZ, URZ, URZ ;  /* 0x0000003f3f3ff290 */ /* 0x000ff6000fffe03f */
[----:B------:R-:W-:Y:S01]  /*3c5c0*/  @!UPT UIADD3 URZ, URZ, URZ, URZ ;  /* 0x0000003f3f3ff290 */ /* 0x000fe2000fffe03f */
[----:B------:R0:W-:Y:S01]  /*3c5d0*/  STL.64 [R1+0x720], R20 ;  /* 0x0007201401007387 */ /* 0x0001e20000100a00 */
[----:B------:R1:W-:Y:S01]  /*3c5e0*/  STL.64 [R1+0x728], R22 ;  /* 0x0007281601007387 */ /* 0x0003e20000100a00 */
[----:B0-----:R-:W-:Y:S02]  /*3c5f0*/  MOV R20, R6 ;  /* 0x0000000600147202 */ /* 0x001fe40000000f00 */
[----:B-1----:R-:W2:Y:S01]  /*3c600*/  LDL.LU.64 R22, [R1+0x1230] ;  /* 0x0012300001167983 */ /* 0x002ea20000300a00 */
[----:B------:R-:W2:Y:S02]  /*3c610*/  LDL.LU.64 R6, [R1+0x1228] ;  /* 0x0012280001067983 */ /* 0x000ea40000300a00 */
[----:B------:R-:W2:Y:S02]  /*3c620*/  LDL.LU.64 R4, [R1+0x1220] ;  /* 0x0012200001047983 */ /* 0x000ea40000300a00 */
[----:B--2---:R-:W-:Y:S01]  /*3c630*/  HMMA.16816.F32.BF16 R12, R12, R10, R4 ;  /* 0x0000000a0c0c723c */ /* 0x004fe20000041804 */
[----:B------:R-:W2:Y:S01]  /*3c640*/  LDL.LU.64 R6, [R1+0x1218] ;  /* 0x0012180001067983 */ /* 0x000ea20000300a00 */
[----:B------:R-:W2:Y:S11]  /*3c650*/  LDL.LU.64 R4, [R1+0x1210] ;  /* 0x0012100001047983 */ /* 0x000eb60000300a00 */
[----:B------:R-:W-:Y:S10]  /*3c660*/  @!UPT UIADD3 URZ, URZ, URZ, URZ ;  /* 0x0000003f3f3ff290 */ /* 0x000ff4000fffe03f */
[----:B------:R-:W-:Y:S01]  /*3c670*/  STL.64 [R1+0x710], R12 ;  /* 0x0007100c01007387 */ /* 0x000fe20000100a00 */
[----:B------:R0:W-:Y:S02]  /*3c680*/  STL.64 [R1+0x718], R14 ;  /* 0x0007180e01007387 */ /* 0x0001e40000100a00 */
[----:B0-----:R-:W-:Y:S02]  /*3c690*/  IMAD.MOV.U32 R14, RZ, RZ, R20 ;  /* 0x000000ffff0e7224 */ /* 0x001fe400078e0014 */
[C---:B--2---:R-:W-:Y:S01]  /*3c6a0*/  HMMA.16816.F32.BF16 R20, R4.reuse, R22, R16 ;  /* 0x000000160414723c */ /* 0x044fe20000041810 */
[----:B------:R-:W2:Y:S01]  /*3c6b0*/  LDL.LU.64 R18, [R1+0x1208] ;  /* 0x0012080001127983 */ /* 0x000ea20000300a00 */
[----:B------:R-:W2:Y:S11]  /*3c6c0*/  LDL.LU.64 R16, [R1+0x1200] ;  /* 0x0012000001107983 */ /* 0x000eb60000300a00 */
[----:B------:R-:W-:Y:S10]  /*3c6d0*/  @!UPT UIADD3 URZ, URZ, URZ, URZ ;  /* 0x0000003f3f3ff290 */ /* 0x000ff4000fffe03f */
        /* <DEDUP_REMOVED lines=25> */
[----:B------:R-:W2:Y:S01]  /*3c870*/  LDL.LU R19, [R1+0x11a8] ;  /* 0x0011a80001137983 */ /* 0x000ea20000300800 */
[----:B------:R-:W4:Y:S11]  /*3c880*/  LDL.LU.64 R16, [R1+0x11a0] ;  /* 0x0011a00001107983 */ /* 0x000f360000300a00 */
[----:B------:R-:W-:Y:S09]  /*3c890*/  @!UPT UIADD3 URZ, URZ, URZ, URZ ;  /* 0x0000003f3f3ff290 */ /* 0x000ff2000fffe03f */
[----:B------:R-:W-:Y:S01]  /*3c8a0*/  STL.64 [R1+0x660], R20 ;  /* 0x0006601401007387 */ /* 0x000fe20000100a00 */
[----:B------:R0:W-:Y:S03]  /*3c8b0*/  STL.64 [R1+0x668], R22 ;  /* 0x0006681601007387 */ /* 0x0001e60000100a00 */
[----:B0-----:R-:W2:Y:S01]  /*3c8c0*/  LDL.LU.64 R22, [R1+0x1198] ;  /* 0x0011980001167983 */ /* 0x001ea20000300a00 */
[----:B------:R-:W2:Y:S02]  /*3c8d0*/  LDL.LU.64 R20, [R1+0x1190] ;  /* 0x0011900001147983 */ /* 0x000ea40000300a00 */
[----:B--2---:R-:W-:Y:S01]  /*3c8e0*/  HMMA.16816.F32.BF16 R24, R4, R26, R20 ;  /* 0x0000001a0418723c */ /* 0x004fe20000041814 */
[----:B------:R-:W2:Y:S01]  /*3c8f0*/  LDL.LU.64 R22, [R1+0x1188] ;  /* 0x0011880001167983 */ /* 0x000ea20000300a00 */
[----:B------:R-:W4:Y:S11]  /*3c900*/  LDL.LU.64 R20, [R1+0x1180] ;  /* 0x0011800001147983 */ /* 0x000f360000300a00 */
[----:B------:R-:W-:Y:S10]  /*3c910*/  @!UPT UIADD3 URZ, URZ, URZ, URZ ;  /* 0x0000003f3f3ff290 */ /* 0x000ff4000fffe03f */
[----:B------:R-:W-:Y:S01]  /*3c920*/  STL.64 [R1+0x740], R24 ;  /* 0x0007401801007387 */ /* 0x000fe20000100a00 */
[----:B------:R0:W-:Y:S03]  /*3c930*/  STL.64 [R1+0x748], R26 ;  /* 0x0007481a01007387 */ /* 0x0001e60000100a00 */
[----:B0-----:R-:W2:Y:S01]  /*3c940*/  LDL.LU.64 R26, [R1+0x1178] ;  /* 0x00117800011a7983 */ /* 0x001ea20000300a00 */
[----:B------:R-:W2:Y:S01]  /*3c950*/  LDL.LU.64 R24, [R1+0x1170] ;  /* 0x0011700001187983 */ /* 0x000ea20000300a00 */
[----:B------:R-:W-:-:S07]  /*3c960*/  MOV R15, R2 ;  /* 0x00000002000f7202 */ /* 0x000fce0000000f00 */
[----:B--2---:R-:W-:Y:S01]  /*3c970*/  HMMA.16816.F32.BF16 R12, R4, R14, R24 ;  /* 0x0000000e040c723c */ /* 0x004fe20000041818 */
[----:B------:R-:W2:Y:S01]  /*3c980*/  LDL.LU.64 R26, [R1+0x1168] ;  /* 0x00116800011a7983 */ /* 0x000ea20000300a00 */
[----:B------:R-:W2:Y:S01]  /*3c990*/  LDL.LU.64 R24, [R1+0x1160] ;  /* 0x0011600001187983 */ /* 0x000ea20000300a00 */
[----:B------:R-:W-:Y:S01]  /*3c9a0*/  MOV R2, 0x40 ;  /* 0x0000004000027802 */ /* 0x000fe20000000f00 */
[----:B----4-:R-:W-:Y:S01]  /*3c9b0*/  FFMA R17, R28, R17, R21 ;  /* 0x000000111c117223 */ /* 0x010fe20000000015 */
[----:B------:R-:W-:-:S03]  /*3c9c0*/  IADD3 R8, R8, 0x40, RZ ;  /* 0x0000004008087810 */ /* 0x000fc60007ffe0ff */
[C---:B------:R-:W-:Y:S02]  /*3c9d0*/  IMAD R19, R2.reuse, c[0x0][0x1a4], R19 ;  /* 0x0000690002137a24 */ /* 0x040fe400078e0213 */
[----:B------:R-:W-:Y:S02]  /*3c9e0*/  IMAD R20, R2, c[0x0][0x1b4], R20 ;  /* 0x00006d0002147a24 */ /* 0x000fe400078e0214 */
[----:B------:R-:W-:Y:S02]  /*3c9f0*/  FFMA R16, R3, R16, R22 ;  /* 0x0000001003107223 */ /* 0x000fe40000000016 */
[----:B-----5:R-:W-:-:S09]  /*3ca00*/  FFMA R9, R0, R9, R23 ;  /* 0x0000000900097223 */ /* 0x020fd20000000017 */
[----:B------:R-:W-:Y:S01]  /*3ca10*/  STL.64 [R1+0x750], R12 ;  /* 0x0007500c01007387 */ /* 0x000fe20000100a00 */
[----:B------:R-:W-:Y:S02]  /*3ca20*/  STL.64 [R1+0x758], R14 ;  /* 0x0007580e01007387 */ /* 0x000fe40000100a00 */
[----:B------:R-:W-:Y:S02]  /*3ca30*/  STL [R1+0x344], R19 ;  /* 0x0003441301007387 */ /* 0x000fe40000100800 */
[----:B------:R-:W-:Y:S01]  /*3ca40*/  STL [R1+0x340], R20 ;  /* 0x0003401401007387 */ /* 0x000fe20000100800 */
[----:B------:R-:W-:Y:S01]  /*3ca50*/  STL [R1+0x910], R17 ;  /* 0x0009101101007387 */ /* 0x000fe20000100800 */
[----:B------:R-:W-:Y:S02]  /*3ca60*/  STL [R1+0x8d4], R8 ;  /* 0x0008d40801007387 */ /* 0x000fe40000100800 */
[----:B------:R-:W-:Y:S02]  /*3ca70*/  STL [R1+0x914], R16 ;  /* 0x0009141001007387 */ /* 0x000fe40000100800 */
[----:B------:R-:W-:Y:S01]  /*3ca80*/  STL [R1+0x918], R9 ;  /* 0x0009180901007387 */ /* 0x000fe20000100800 */
[----:B--2---:R-:W-:Y:S11]  /*3ca90*/  HMMA.16816.F32.BF16 R4, R4, R10, R24 ;  /* 0x0000000a0404723c */ /* 0x004ff60000041818 */
[----:B------:R-:W-:Y:S11]  /*3caa0*/  @!UPT UIADD3 URZ, URZ, URZ, URZ ;  /* 0x0000003f3f3ff290 */ /* 0x000ff6000fffe03f */
[----:B------:R-:W-:Y:S01]  /*3cab0*/  @!UPT UIADD3 URZ, URZ, URZ, URZ ;  /* 0x0000003f3f3ff290 */ /* 0x000fe2000fffe03f */
[----:B------:R-:W-:Y:S01]  /*3cac0*/  STL.64 [R1+0x730], R4 ;  /* 0x0007300401007387 */ /* 0x000fe20000100a00 */
[----:B------:R-:W-:Y:S02]  /*3cad0*/  STL.64 [R1+0x738], R6 ;  /* 0x0007380601007387 */ /* 0x000fe40000100a00 */
[----:B------:R-:W2:Y:S02]  /*3cae0*/  LDL R2, [R1+0x6fc] ;  /* 0x0006fc0001027983 */ /* 0x000ea40000100800 */
[----:B------:R-:W4:Y:S01]  /*3caf0*/  LDL R0, [R1+0x6f8] ;  /* 0x0006f80001007983 */ /* 0x000f220000100800 */
[----:B--2---:R0:W-:Y:S04]  /*3cb00*/  STL [R1+0x200], R2 ;  /* 0x0002000201007387 */ /* 0x0041e80000100800 */
[----:B0-----:R-:W2:Y:S01]  /*3cb10*/  LDL R2, [R1+0x6f4] ;  /* 0x0006f40001027983 */ /* 0x001ea20000100800 */
[----:B----4-:R0:W-:Y:S03]  /*3cb20*/  STL [R1+0x204], R0 ;  /* 0x0002040001007387 */ /* 0x0101e60000100800 */
[----:B0-----:R-:W4:Y:S04]  /*3cb30*/  LDL R0, [R1+0x6f0] ;  /* 0x0006f00001007983 */ /* 0x001f280000100800 */
        /* <DEDUP_REMOVED lines=22> */
[----:B----4-:R3:W-:Y:S02]  /*3cca0*/  STL [R1+0x8c8], R0 ;  /* 0x0008c80001007387 */ /* 0x0107e40000100800 */
[----:B---3--:R-:W-:-:S05]  /*3ccb0*/  MOV R0, R29 ;  /* 0x0000001d00007202 */ /* 0x008fca0000000f00 */
[----:B------:R0:W-:Y:S01]  /*3ccc0*/  STL [R1+0x8d0], R0 ;  /* 0x0008d00001007387 */ /* 0x0001e20000100800 */
[----:B------:R-:W-:-:S03]  /*3ccd0*/  ISETP.GE.AND P1, PT, R8, c[0x0][0x1d0], PT ;  /* 0x0000740008007a0c */ /* 0x000fc60003f26270 */
[----:B--2---:R0:W-:Y:S10]  /*3cce0*/  STL [R1+0x8cc], R2 ;  /* 0x0008cc0201007387 */ /* 0x0041f40000100800 */
[----:B------:R-:W-:Y:S01]  /*3ccf0*/  @P1 CALL.REL.NOINC `(.L_x_0) ;  /* 0x0000001000001944 */ /* 0x000fe20003c00000 */
[----:B------:R-:W-:Y:S05]  /*3cd00*/  BRA `(.L_x_1) ;  /* 0xfffd252000007947 */ /* 0x000fea000383ffff */
.L_x_0:
[----:B0-----:R-:W2:Y:S01]  /*3cd10*/  LDL.LU R2, [R1+0x8dc] ;  /* 0x0008dc0001027983 */ /* 0x001ea20000300800 */
[----:B------:R-:W-:-:S02]  /*3cd20*/  MOV R16, 0x3dc6b27f ;  /* 0x3dc6b27f00107802 */ /* 0x000fc40000000f00 */
[----:B------:R-:W-:Y:S01]  /*3cd30*/  LOP3.LUT R0, R0, 0xfffffeff, RZ, 0xc0, !PT ;  /* 0xfffffeff00007812 */ /* 0x000fe200078ec0ff */
[----:B------:R-:W-:Y:S06]  /*3cd40*/  BAR.SYNC.DEFER_BLOCKING 0x0 ;  /* 0x0000000000007b1d */ /* 0x000fec0000010000 */
[----:B--2---:R0:W-:Y:S01]  /*3cd50*/  STL [R1+0x14c], R2 ;  /* 0x00014c0201007387 */ /* 0x0041e20000100800 */
[C---:B------:R-:W-:Y:S01]  /*3cd60*/  FMUL R3, R2.reuse, 8388608 ;  /* 0x4b00000002037820 */ /* 0x040fe20000400000 */
[----:B------:R-:W-:Y:S02]  /*3cd70*/  FSETP.GEU.AND P0, PT, R2, 1.175494350822287508e-38, PT ;  /* 0x008000000200780b */ /* 0x000fe40003f0e000 */
[----:B------:R-:W2:Y:S02]  /*3cd80*/  LDL.LU R28, [R1+0x8e0] ;  /* 0x0008e000011c7983 */ /* 0x000ea40000300800 */
[----:B------:R-:W-:-:S04]  /*3cd90*/  FSEL R3, R3, R2, !P0 ;  /* 0x0000000203037208 */ /* 0x000fc80004000000 */
[----:B------:R-:W-:-:S04]  /*3cda0*/  IADD3 R4, R3, -0x3f3504f3, RZ ;  /* 0xc0cafb0d03047810 */ /* 0x000fc80007ffe0ff */
[----:B------:R-:W-:-:S04]  /*3cdb0*/  LOP3.LUT R4, R4, 0xff800000, RZ, 0xc0, !PT ;  /* 0xff80000004047812 */ /* 0x000fc800078ec0ff */
[----:B------:R1:W3:Y:S01]  /*3cdc0*/  I2F R6, R4 ;  /* 0x0000000400067306 */ /* 0x0002e20000201400 */
[----:B0-----:R-:W-:-:S04]  /*3cdd0*/  IMAD.IADD R2, R3, 0x1, -R4 ;  /* 0x0000000103027824 */ /* 0x001fc800078e0a04 */
[----:B------:R-:W-:-:S04]  /*3cde0*/  FADD R2, R2, -1 ;  /* 0xbf80000002027421 */ /* 0x000fc80000000000 */
[----:B------:R-:W-:-:S04]  /*3cdf0*/  FFMA.FTZ R5, R2, R16, -0.16845393180847167969 ;  /* 0xbe2c7f3002057423 */ /* 0x000fc80000010010 */
[----:B------:R-:W-:-:S04]  /*3ce00*/  FFMA.FTZ R5, R2, R5, 0.1716887056827545166 ;  /* 0x3e2fcf2a02057423 */ /* 0x000fc80000010005 */
[----:B------:R-:W-:-:S04]  /*3ce10*/  FFMA.FTZ R5, R2, R5, -0.17900948226451873779 ;  /* 0xbe374e4302057423 */ /* 0x000fc80000010005 */
[----:B------:R-:W-:-:S04]  /*3ce20*/  FFMA.FTZ R5, R2, R5, 0.20512372255325317383 ;  /* 0x3e520bf402057423 */ /* 0x000fc80000010005 */
[----:B------:R-:W-:-:S04]  /*3ce30*/  FFMA.FTZ R5, R2, R5, -0.24046532809734344482 ;  /* 0xbe763c8b02057423 */ /* 0x000fc80000010005 */
[----:B------:R-:W-:-:S04]  /*3ce40*/  FFMA.FTZ R5, R2, R5, 0.28857114911079406738 ;  /* 0x3e93bf9902057423 */ /* 0x000fc80000010005 */
[----:B------:R-:W-:-:S04]  /*3ce50*/  FFMA.FTZ R5, R2, R5, -0.36067417263984680176 ;  /* 0xbeb8aa4902057423 */ /* 0x000fc80000010005 */
[----:B------:R-:W-:-:S04]  /*3ce60*/  FFMA.FTZ R5, R2, R5, 0.48089820146560668945 ;  /* 0x3ef6384a02057423 */ /* 0x000fc80000010005 */
[----:B------:R-:W-:-:S04]  /*3ce70*/  FFMA.FTZ R5, R2, R5, -0.72134751081466674805 ;  /* 0xbf38aa3b02057423 */ /* 0x000fc80000010005 */
[C---:B------:R-:W-:Y:S01]  /*3ce80*/  FMUL R5, R2.reuse, R5 ;  /* 0x0000000502057220 */ /* 0x040fe20000400000 */
[----:B--2---:R0:W-:Y:S03]  /*3ce90*/  STL [R1+0x1684], R28 ;  /* 0x0016841c01007387 */ /* 0x0041e60000100800 */
[C---:B-1----:R-:W-:Y:S01]  /*3cea0*/  FMUL R4, R2.reuse, R5 ;  /* 0x0000000502047220 */ /* 0x042fe20000400000 */
[----:B------:R-:W2:Y:S01]  /*3ceb0*/  LDL.LU R29, [R1+0x8e4] ;  /* 0x0008e400011d7983 */ /* 0x000ea20000300800 */
[----:B------:R-:W-:Y:S02]  /*3cec0*/  ISETP.GE.U32.AND P1, PT, R3, 0x7f800000, PT ;  /* 0x7f8000000300780c */ /* 0x000fe40003f26070 */
[----:B------:R-:W-:Y:S01]  /*3ced0*/  FFMA.FTZ R5, R2, 1.4426950216293334961, R4 ;  /* 0x3fb8aa3b02057823 */ /* 0x000fe20000010004 */
[----:B------:R-:W-:-:S05]  /*3cee0*/  FSEL R2, RZ, -23, P0 ;  /* 0xc1b80000ff027808 */ /* 0x000fca0000000000 */
[----:B---3--:R-:W-:-:S04]  /*3cef0*/  FFMA.FTZ R2, R6, 1.1920928955078125e-07, R2 ;  /* 0x3400000006027823 */ /* 0x008fc80000010002 */
[----:B------:R-:W-:Y:S01]  /*3cf00*/  FADD R5, R2, R5 ;  /* 0x0000000502057221 */ /* 0x000fe20000000000 */
[----:B------:R-:W-:Y:S01]  /*3cf10*/  @P1 MOV R2, 0x7f800000 ;  /* 0x7f80000000021802 */ /* 0x000fe20000000f00 */
[C---:B------:R-:W-:Y:S01]  /*3cf20*/  FMUL R4, R28.reuse, 8388608 ;  /* 0x4b0000001c047820 */ /* 0x040fe20000400000 */
[----:B------:R-:W-:-:S03]  /*3cf30*/  FSETP.GEU.AND P2, PT, R28, 1.175494350822287508e-38, PT ;  /* 0x008000001c00780b */ /* 0x000fc60003f4e000 */
[----:B------:R-:W-:Y:S01]  /*3cf40*/  @P1 FFMA.FTZ R5, R3, R2, +INF ;  /* 0x7f80000003051423 */ /* 0x000fe20000010002 */
[----:B------:R-:W-:-:S04]  /*3cf50*/  FSEL R4, R4, R28, !P2 ;  /* 0x0000001c04047208 */ /* 0x000fc80005000000 */
[----:B------:R1:W-:Y:S01]  /*3cf60*/  STL [R1+0x764], R5 ;  /* 0x0007640501007387 */ /* 0x0003e20000100800 */
[----:B------:R-:W-:-:S04]  /*3cf70*/  IADD3 R7, R4, -0x3f3504f3, RZ ;  /* 0xc0cafb0d04077810 */ /* 0x000fc80007ffe0ff */
[----:B------:R-:W-:-:S04]  /*3cf80*/  LOP3.LUT R7, R7, 0xff800000, RZ, 0xc0, !PT ;  /* 0xff80000007077812 */ /* 0x000fc800078ec0ff */
[----:B------:R-:W-:Y:S02]  /*3cf90*/  IADD3 R2, R4, -R7, RZ ;  /* 0x8000000704027210 */ /* 0x000fe40007ffe0ff */
[----:B------:R-:W-:-:S03]  /*3cfa0*/  FSETP.NEU.AND P0, PT, R3, RZ, PT ;  /* 0x000000ff0300720b */ /* 0x000fc60003f0d000 */
[----:B------:R-:W-:-:S04]  /*3cfb0*/  FADD R2, R2, -1 ;  /* 0xbf80000002027421 */ /* 0x000fc80000000000 */
[----:B------:R-:W-:-:S04]  /*3cfc0*/  FFMA.FTZ R3, R2, R16, -0.16845393180847167969 ;  /* 0xbe2c7f3002037423 */ /* 0x000fc80000010010 */
[----:B------:R-:W-:-:S04]  /*3cfd0*/  FFMA.FTZ R3, R2, R3, 0.1716887056827545166 ;  /* 0x3e2fcf2a02037423 */ /* 0x000fc80000010003 */
[----:B------:R-:W-:-:S04]  /*3cfe0*/  FFMA.FTZ R3, R2, R3, -0.17900948226451873779 ;  /* 0xbe374e4302037423 */ /* 0x000fc80000010003 */
[----:B------:R-:W-:Y:S01]  /*3cff0*/  FFMA.FTZ R3, R2, R3, 0.20512372255325317383 ;  /* 0x3e520bf402037423 */ /* 0x000fe20000010003 */
[----:B--2---:R-:W-:Y:S04]  /*3d000*/  STL [R1+0x1688], R29 ;  /* 0x0016881d01007387 */ /* 0x004fe80000100800 */
[----:B0-----:R-:W2:Y:S01]  /*3d010*/  LDL.LU R28, [R1+0x8e8] ;  /* 0x0008e800011c7983 */ /* 0x001ea20000300800 */
[C---:B-1----:R-:W-:Y:S01]  /*3d020*/  FMUL R5, R29.reuse, 8388608 ;  /* 0x4b0000001d057820 */ /* 0x042fe20000400000 */
[----:B------:R-:W-:-:S04]  /*3d030*/  FSETP.GEU.AND P1, PT, R29, 1.175494350822287508e-38, PT ;  /* 0x008000001d00780b */ /* 0x000fc80003f2e000 */
[----:B------:R-:W-:-:S04]  /*3d040*/  FSEL R5, R5, R29, !P1 ;  /* 0x0000001d05057208 */ /* 0x000fc80004800000 */
[----:B------:R-:W-:-:S04]  /*3d050*/  IADD3 R6, R5, -0x3f3504f3, RZ ;  /* 0xc0cafb0d05067810 */ /* 0x000fc80007ffe0ff */
[----:B------:R-:W-:Y:S01]  /*3d060*/  LOP3.LUT R6, R6, 0xff800000, RZ, 0xc0, !PT ;  /* 0xff80000006067812 */ /* 0x000fe200078ec0ff */
[----:B------:R-:W-:-:S04]  /*3d070*/  FFMA.FTZ R8, R2, R3, -0.24046532809734344482 ;  /* 0xbe763c8b02087423 */ /* 0x000fc80000010003 */
[----:B------:R-:W-:Y:S02]  /*3d080*/  IMAD.IADD R3, R5, 0x1, -R6 ;  /* 0x0000000105037824 */ /* 0x000fe400078e0a06 */
[C---:B------:R-:W-:Y:S02]  /*3d090*/  FFMA.FTZ R8, R2.reuse, R8, 0.28857114911079406738 ;  /* 0x3e93bf9902087423 */ /* 0x040fe40000010008 */
[----:B------:R-:W-:Y:S02]  /*3d0a0*/  FADD R3, R3, -1 ;  /* 0xbf80000003037421 */ /* 0x000fe40000000000 */
[C---:B------:R-:W-:Y:S02]  /*3d0b0*/  FFMA.FTZ R9, R2.reuse, R8, -0.36067417263984680176 ;  /* 0xbeb8aa4902097423 */ /* 0x040fe40000010008 */
[----:B------:R-:W-:Y:S02]  /*3d0c0*/  FFMA.FTZ R8, R3, R16, -0.16845393180847167969 ;  /* 0xbe2c7f3003087423 */ /* 0x000fe40000010010 */
[----:B------:R-:W-:-:S02]  /*3d0d0*/  FFMA.FTZ R9, R2, R9, 0.48089820146560668945 ;  /* 0x3ef6384a02097423 */ /* 0x000fc40000010009 */
[C---:B------:R-:W-:Y:S02]  /*3d0e0*/  FFMA.FTZ R8, R3.reuse, R8, 0.1716887056827545166 ;  /* 0x3e2fcf2a03087423 */ /* 0x040fe40000010008 */
[C---:B------:R-:W-:Y:S02]  /*3d0f0*/  FFMA.FTZ R9, R2.reuse, R9, -0.72134751081466674805 ;  /* 0xbf38aa3b02097423 */ /* 0x040fe40000010009 */
[C---:B------:R-:W-:Y:S01]  /*3d100*/  FFMA.FTZ R8, R3.reuse, R8, -0.17900948226451873779 ;  /* 0xbe374e4303087423 */ /* 0x040fe20000010008 */
[----:B------:R0:W1:Y:S01]  /*3d110*/  I2F R10, R7 ;  /* 0x00000007000a7306 */ /* 0x0000620000201400 */
[C---:B------:R-:W-:Y:S02]  /*3d120*/  FMUL R9, R2.reuse, R9 ;  /* 0x0000000902097220 */ /* 0x040fe40000400000 */
[C---:B------:R-:W-:Y:S02]  /*3d130*/  FFMA.FTZ R8, R3.reuse, R8, 0.20512372255325317383 ;  /* 0x3e520bf403087423 */ /* 0x040fe40000010008 */
[----:B------:R-:W-:Y:S01]  /*3d140*/  FMUL R9, R2, R9 ;  /* 0x0000000902097220 */ /* 0x000fe20000400000 */
[----:B------:R-:W-:Y:S01]  /*3d150*/  @P0 LOP3.LUT R0, R0, 0x100, RZ, 0xfc, !PT ;  /* 0x0000010000000812 */ /* 0x000fe200078efcff */
[----:B0-----:R-:W-:Y:S01]  /*3d160*/  FFMA.FTZ R7, R3, R8, -0.24046532809734344482 ;  /* 0xbe763c8b03077423 */ /* 0x001fe20000010008 */
[----:B------:R-:W-:Y:S01]  /*3d170*/  ISETP.GE.U32.AND P0, PT, R4, 0x7f800000, PT ;  /* 0x7f8000000400780c */ /* 0x000fe20003f06070 */
[----:B------:R-:W-:-:S02]  /*3d180*/  FFMA.FTZ R9, R2, 1.4426950216293334961, R9 ;  /* 0x3fb8aa3b02097823 */ /* 0x000fc40000010009 */
[----:B------:R-:W-:Y:S01]  /*3d190*/  FFMA.FTZ R2, R3, R7, 0.28857114911079406738 ;  /* 0x3e93bf9903027423 */ /* 0x000fe20000010007 */
[----:B------:R-:W-:-:S05]  /*3d1a0*/  FSEL R7, RZ, -23, P2 ;  /* 0xc1b80000ff077808 */ /* 0x000fca0001000000 */
[----:B-1----:R-:W-:-:S04]  /*3d1b0*/  FFMA.FTZ R7, R10, 1.1920928955078125e-07, R7 ;  /* 0x340000000a077823 */ /* 0x002fc80000010007 */
[----:B------:R-:W-:Y:S01]  /*3d1c0*/  FADD R11, R7, R9 ;  /* 0x00000009070b7221 */ /* 0x000fe20000000000 */
[----:B------:R-:W-:-:S05]  /*3d1d0*/  @P0 MOV R7, 0x7f800000 ;  /* 0x7f80000000070802 */ /* 0x000fca0000000f00 */
[----:B------:R-:W-:-:S05]  /*3d1e0*/  @P0 FFMA.FTZ R11, R4, R7, +INF ;  /* 0x7f800000040b0423 */ /* 0x000fca0000010007 */
[----:B------:R-:W-:Y:S04]  /*3d1f0*/  STL [R1+0x760], R11 ;  /* 0x0007600b01007387 */ /* 0x000fe80000100800 */
[----:B--2---:R-:W-:Y:S04]  /*3d200*/  STL [R1+0x168c], R28 ;  /* 0x00168c1c01007387 */ /* 0x004fe80000100800 */
[----:B------:R-:W2:Y:S01]  /*3d210*/  LDL.LU R22, [R1+0x8ec] ;  /* 0x0008ec0001167983 */ /* 0x000ea20000300800 */
[----:B------:R-:W-:-:S04]  /*3d220*/  FFMA.FTZ R2, R3, R2, -0.36067417263984680176 ;  /* 0xbeb8aa4903027423 */ /* 0x000fc80000010002 */
[C---:B------:R-:W-:Y:S01]  /*3d230*/  FFMA.FTZ R2, R3.reuse, R2, 0.48089820146560668945 ;  /* 0x3ef6384a03027423 */ /* 0x040fe20000010002 */
[----:B------:R-:W0:Y:S03]  /*3d240*/  I2F R6, R6 ;  /* 0x0000000600067306 */ /* 0x000e260000201400 */
[----:B------:R-:W-:-:S04]  /*3d250*/  FFMA.FTZ R2, R3, R2, -0.72134751081466674805 ;  /* 0xbf38aa3b03027423 */ /* 0x000fc80000010002 */
[----:B------:R-:W-:Y:S01]  /*3d260*/  FMUL R2, R3, R2 ;  /* 0x0000000203027220 */ /* 0x000fe20000400000 */
[----:B------:R-:W-:-:S03]  /*3d270*/  ISETP.GE.U32.AND P2, PT, R5, 0x7f800000, PT ;  /* 0x7f8000000500780c */ /* 0x000fc60003f46070 */
[----:B------:R-:W-:-:S04]  /*3d280*/  FMUL R2, R3, R2 ;  /* 0x0000000203027220 */ /* 0x000fc80000400000 */
[----:B------:R-:W-:Y:S01]  /*3d290*/  FFMA.FTZ R3, R3, 1.4426950216293334961, R2 ;  /* 0x3fb8aa3b03037823 */ /* 0x000fe20000010002 */
[----:B------:R-:W-:-:S05]  /*3d2a0*/  FSEL R2, RZ, -23, P1 ;  /* 0xc1b80000ff027808 */ /* 0x000fca0000800000 */
[----:B0-----:R-:W-:-:S04]  /*3d2b0*/  FFMA.FTZ R2, R6, 1.1920928955078125e-07, R2 ;  /* 0x3400000006027823 */ /* 0x001fc80000010002 */
[----:B------:R-:W-:Y:S01]  /*3d2c0*/  FADD R3, R2, R3 ;  /* 0x0000000302037221 */ /* 0x000fe20000000000 */
[----:B------:R-:W-:-:S05]  /*3d2d0*/  @P2 MOV R2, 0x7f800000 ;  /* 0x7f80000000022802 */ /* 0x000fca0000000f00 */
[----:B------:R-:W-:-:S05]  /*3d2e0*/  @P2 FFMA.FTZ R3, R5, R2, +INF ;  /* 0x7f80000005032423 */ /* 0x000fca0000010002 */
[----:B------:R0:W-:Y:S01]  /*3d2f0*/  STL [R1+0x6bc], R3 ;  /* 0x0006bc0301007387 */ /* 0x0001e20000100800 */
[----:B------:R-:W-:Y:S02]  /*3d300*/  FSETP.NEU.AND P0, PT, R4, RZ, PT ;  /* 0x000000ff0400720b */ /* 0x000fe40003f0d000 */
[----:B------:R-:W-:Y:S01]  /*3d310*/  LOP3.LUT R0, R0, 0xfffffdff, RZ, 0xc0, !PT ;  /* 0xfffffdff00007812 */ /* 0x000fe200078ec0ff */
[----:B------:R-:W-:-:S10]  /*3d320*/  FMUL R4, R28, 8388608 ;  /* 0x4b0000001c047820 */ /* 0x000fd40000400000 */
[----:B------:R-:W-:Y:S02]  /*3d330*/  @P0 LOP3.LUT R0, R0, 0x200, RZ, 0xfc, !PT ;  /* 0x0000020000000812 */ /* 0x000fe400078efcff */
[----:B------:R-:W-:-:S04]  /*3d340*/  FSETP.GEU.AND P0, PT, R28, 1.175494350822287508e-38, PT ;  /* 0x008000001c00780b */ /* 0x000fc80003f0e000 */
[----:B------:R-:W-:-:S04]  /*3d350*/  FSEL R4, R4, R28, !P0 ;  /* 0x0000001c04047208 */ /* 0x000fc80004000000 */
[----:B------:R-:W-:Y:S02]  /*3d360*/  IADD3 R6, R4, -0x3f3504f3, RZ ;  /* 0xc0cafb0d04067810 */ /* 0x000fe40007ffe0ff */
[----:B------:R-:W-:Y:S02]  /*3d370*/  FSETP.NEU.AND P1, PT, R5, RZ, PT ;  /* 0x000000ff0500720b */ /* 0x000fe40003f2d000 */
[----:B------:R-:W-:-:S04]  /*3d380*/  LOP3.LUT R6, R6, 0xff800000, RZ, 0xc0, !PT ;  /* 0xff80000006067812 */ /* 0x000fc800078ec0ff */
[----:B------:R-:W-:Y:S02]  /*3d390*/  IADD3 R2, R4, -R6, RZ ;  /* 0x8000000604027210 */ /* 0x000fe40007ffe0ff */
[----:B------:R-:W-:-:S03]  /*3d3a0*/  LOP3.LUT R0, R0, 0xfffffbff, RZ, 0xc0, !PT ;  /* 0xfffffbff00007812 */ /* 0x000fc600078ec0ff */
[----:B------:R-:W-:Y:S02]  /*3d3b0*/  FADD R2, R2, -1 ;  /* 0xbf80000002027421 */ /* 0x000fe40000000000 */
[----:B------:R-:W-:Y:S02]  /*3d3c0*/  @P1 LOP3.LUT R0, R0, 0x400, RZ, 0xfc, !PT ;  /* 0x0000040000001812 */ /* 0x000fe400078efcff */
[----:B0-----:R-:W-:-:S04]  /*3d3d0*/  FFMA.FTZ R3, R2, R16, -0.16845393180847167969 ;  /* 0xbe2c7f3002037423 */ /* 0x001fc80000010010 */
[----:B------:R-:W-:-:S04]  /*3d3e0*/  FFMA.FTZ R3, R2, R3, 0.1716887056827545166 ;  /* 0x3e2fcf2a02037423 */ /* 0x000fc80000010003 */
[----:B------:R-:W-:-:S04]  /*3d3f0*/  FFMA.FTZ R3, R2, R3, -0.17900948226451873779 ;  /* 0xbe374e4302037423 */ /* 0x000fc80000010003 */
[----:B------:R-:W-:-:S04]  /*3d400*/  FFMA.FTZ R3, R2, R3, 0.20512372255325317383 ;  /* 0x3e520bf402037423 */ /* 0x000fc80000010003 */
[----:B------:R-:W-:-:S04]  /*3d410*/  FFMA.FTZ R7, R2, R3, -0.24046532809734344482 ;  /* 0xbe763c8b02077423 */ /* 0x000fc80000010003 */
[----:B------:R-:W-:-:S04]  /*3d420*/  FFMA.FTZ R7, R2, R7, 0.28857114911079406738 ;  /* 0x3e93bf9902077423 */ /* 0x000fc80000010007 */
[----:B------:R-:W-:-:S04]  /*3d430*/  FFMA.FTZ R9, R2, R7, -0.36067417263984680176 ;  /* 0xbeb8aa4902097423 */ /* 0x000fc80000010007 */
[C---:B------:R-:W-:Y:S01]  /*3d440*/  FFMA.FTZ R9, R2.reuse, R9, 0.48089820146560668945 ;  /* 0x3ef6384a02097423 */ /* 0x040fe20000010009 */
[----:B------:R0:W1:Y:S03]  /*3d450*/  I2F R10, R6 ;  /* 0x00000006000a7306 */ /* 0x0000660000201400 */
[----:B------:R-:W-:-:S04]  /*3d460*/  FFMA.FTZ R9, R2, R9, -0.72134751081466674805 ;  /* 0xbf38aa3b02097423 */ /* 0x000fc80000010009 */
[----:B------:R-:W-:Y:S01]  /*3d470*/  FMUL R9, R2, R9 ;  /* 0x0000000902097220 */ /* 0x000fe20000400000 */
[----:B------:R-:W-:-:S03]  /*3d480*/  ISETP.GE.U32.AND P2, PT, R4, 0x7f800000, PT ;  /* 0x7f8000000400780c */ /* 0x000fc60003f46070 */
[----:B------:R-:W-:-:S04]  /*3d490*/  FMUL R9, R2, R9 ;  /* 0x0000000902097220 */ /* 0x000fc80000400000 */
[----:B------:R-:W-:Y:S01]  /*3d4a0*/  FFMA.FTZ R9, R2, 1.4426950216293334961, R9 ;  /* 0x3fb8aa3b02097823 */ /* 0x000fe20000010009 */
[----:B--2---:R-:W-:Y:S04]  /*3d4b0*/  STL [R1+0x1690], R22 ;  /* 0x0016901601007387 */ /* 0x004fe80000100800 */
[----:B------:R-:W2:Y:S01]  /*3d4c0*/  LDL.LU R23, [R1+0x8f0] ;  /* 0x0008f00001177983 */ /* 0x000ea20000300800 */
[C---:B------:R-:W-:Y:S01]  /*3d4d0*/  FMUL R5, R22.reuse, 8388608 ;  /* 0x4b00000016057820 */ /* 0x040fe20000400000 */
[----:B------:R-:W-:-:S04]  /*3d4e0*/  FSETP.GEU.AND P1, PT, R22, 1.175494350822287508e-38, PT ;  /* 0x008000001600780b */ /* 0x000fc80003f2e000 */
[----:B------:R-:W-:-:S04]  /*3d4f0*/  FSEL R5, R5, R22, !P1 ;  /* 0x0000001605057208 */ /* 0x000fc80004800000 */
[----:B------:R-:W-:-:S04]  /*3d500*/  IADD3 R8, R5, -0x3f3504f3, RZ ;  /* 0xc0cafb0d05087810 */ /* 0x000fc80007ffe0ff */
[----:B------:R-:W-:-:S05]  /*3d510*/  LOP3.LUT R8, R8, 0xff800000, RZ, 0xc0, !PT ;  /* 0xff80000008087812 */ /* 0x000fca00078ec0ff */
[----:B------:R-:W-:-:S04]  /*3d520*/  IMAD.IADD R3, R5, 0x1, -R8 ;  /* 0x0000000105037824 */ /* 0x000fc800078e0a08 */
[----:B------:R-:W-:-:S04]  /*3d530*/  FADD R3, R3, -1 ;  /* 0xbf80000003037421 */ /* 0x000fc80000000000 */
[----:B------:R-:W-:-:S04]  /*3d540*/  FFMA.FTZ R7, R3, R16, -0.16845393180847167969 ;  /* 0xbe2c7f3003077423 */ /* 0x000fc80000010010 */
[----:B------:R-:W-:-:S04]  /*3d550*/  FFMA.FTZ R7, R3, R7, 0.1716887056827545166 ;  /* 0x3e2fcf2a03077423 */ /* 0x000fc80000010007 */
[----:B------:R-:W-:-:S04]  /*3d560*/  FFMA.FTZ R7, R3, R7, -0.17900948226451873779 ;  /* 0xbe374e4303077423 */ /* 0x000fc80000010007 */
[----:B------:R-:W-:-:S04]  /*3d570*/  FFMA.FTZ R7, R3, R7, 0.20512372255325317383 ;  /* 0x3e520bf403077423 */ /* 0x000fc80000010007 */
[----:B0-----:R-:W-:-:S04]  /*3d580*/  FFMA.FTZ R6, R3, R7, -0.24046532809734344482 ;  /* 0xbe763c8b03067423 */ /* 0x001fc80000010007 */
[----:B------:R-:W-:Y:S01]  /*3d590*/  FFMA.FTZ R2, R3, R6, 0.28857114911079406738 ;  /* 0x3e93bf9903027423 */ /* 0x000fe20000010006 */
[----:B------:R-:W-:-:S05]  /*3d5a0*/  FSEL R6, RZ, -23, P0 ;  /* 0xc1b80000ff067808 */ /* 0x000fca0000000000 */
[----:B-1----:R-:W-:-:S04]  /*3d5b0*/  FFMA.FTZ R6, R10, 1.1920928955078125e-07, R6 ;  /* 0x340000000a067823 */ /* 0x002fc80000010006 */
[----:B------:R-:W-:Y:S01]  /*3d5c0*/  FADD R11, R6, R9 ;  /* 0x00000009060b7221 */ /* 0x000fe20000000000 */
[----:B------:R-:W-:-:S05]  /*3d5d0*/  @P2 MOV R6, 0x7f800000 ;  /* 0x7f80000000062802 */ /* 0x000fca0000000f00 */
[----:B------:R-:W-:-:S05]  /*3d5e0*/  @P2 FFMA.FTZ R11, R4, R6, +INF ;  /* 0x7f800000040b2423 */ /* 0x000fca0000010006 */
[----:B------:R0:W-:Y:S04]  /*3d5f0*/  STL [R1+0x6b8], R11 ;  /* 0x0006b80b01007387 */ /* 0x0001e80000100800 */
[----:B------:R-:W3:Y:S01]  /*3d600*/  LDL.LU R24, [R1+0x8f4] ;  /* 0x0008f40001187983 */ /* 0x000ee20000300800 */
[----:B------:R-:W-:Y:S01]  /*3d610*/  FSETP.NEU.AND P0, PT, R4, RZ, PT ;  /* 0x000000ff0400720b */ /* 0x000fe20003f0d000 */
[----:B------:R-:W-:Y:S01]  /*3d620*/  FFMA.FTZ R2, R3, R2, -0.36067417263984680176 ;  /* 0xbeb8aa4903027423 */ /* 0x000fe20000010002 */
[----:B------:R-:W-:-:S03]  /*3d630*/  LOP3.LUT R0, R0, 0xfffff7ff, RZ, 0xc0, !PT ;  /* 0xfffff7ff00007812 */ /* 0x000fc600078ec0ff */
[----:B------:R-:W-:-:S04]  /*3d640*/  FFMA.FTZ R2, R3, R2, 0.48089820146560668945 ;  /* 0x3ef6384a03027423 */ /* 0x000fc80000010002 */
[----:B------:R-:W-:-:S04]  /*3d650*/  FFMA.FTZ R2, R3, R2, -0.72134751081466674805 ;  /* 0xbf38aa3b03027423 */ /* 0x000fc80000010002 */
[----:B------:R-:W-:Y:S01]  /*3d660*/  @P0 LOP3.LUT R0, R0, 0x800, RZ, 0xfc, !PT ;  /* 0x0000080000000812 */ /* 0x000fe200078efcff */
[----:B------:R-:W-:-:S04]  /*3d670*/  FMUL R2, R3, R2 ;  /* 0x0000000203027220 */ /* 0x000fc80000400000 */
[----:B------:R-:W-:Y:S01]  /*3d680*/  FMUL R2, R3, R2 ;  /* 0x0000000203027220 */ /* 0x000fe20000400000 */
[----:B--2---:R-:W-:Y:S04]  /*3d690*/  STL [R1+0x1694], R23 ;  /* 0x0016941701007387 */ /* 0x004fe80000100800 */
[----:B------:R-:W2:Y:S01]  /*3d6a0*/  LDL.LU R25, [R1+0x8f8] ;  /* 0x0008f80001197983 */ /* 0x000ea20000300800 */
[C---:B------:R-:W-:Y:S01]  /*3d6b0*/  FMUL R4, R23.reuse, 8388608 ;  /* 0x4b00000017047820 */ /* 0x040fe20000400000 */
[----:B------:R-:W-:-:S04]  /*3d6c0*/  FSETP.GEU.AND P0, PT, R23, 1.175494350822287508e-38, PT ;  /* 0x008000001700780b */ /* 0x000fc80003f0e000 */
[----:B------:R-:W-:-:S04]  /*3d6d0*/  FSEL R4, R4, R23, !P0 ;  /* 0x0000001704047208 */ /* 0x000fc80004000000 */
[----:B------:R-:W-:Y:S01]  /*3d6e0*/  IADD3 R6, R4, -0x3f3504f3, RZ ;  /* 0xc0cafb0d04067810 */ /* 0x000fe20007ffe0ff */
[----:B------:R-:W-:-:S03]  /*3d6f0*/  FFMA.FTZ R15, R3, 1.4426950216293334961, R2 ;  /* 0x3fb8aa3b030f7823 */ /* 0x000fc60000010002 */
[----:B------:R-:W-:-:S04]  /*3d700*/  LOP3.LUT R6, R6, 0xff800000, RZ, 0xc0, !PT ;  /* 0xff80000006067812 */ /* 0x000fc800078ec0ff */
[----:B------:R-:W-:-:S05]  /*3d710*/  IADD3 R2, R4, -R6, RZ ;  /* 0x8000000604027210 */ /* 0x000fca0007ffe0ff */
[----:B------:R-:W-:-:S04]  /*3d720*/  FADD R2, R2, -1 ;  /* 0xbf80000002027421 */ /* 0x000fc80000000000 */
[----:B0-----:R-:W-:-:S04]  /*3d730*/  FFMA.FTZ R11, R2, R16, -0.16845393180847167969 ;  /* 0xbe2c7f30020b7423 */ /* 0x001fc80000010010 */
[----:B------:R-:W-:-:S04]  /*3d740*/  FFMA.FTZ R11, R2, R11, 0.1716887056827545166 ;  /* 0x3e2fcf2a020b7423 */ /* 0x000fc8000001000b */
[----:B------:R-:W-:Y:S02]  /*3d750*/  FFMA.FTZ R11, R2, R11, -0.17900948226451873779 ;  /* 0xbe374e43020b7423 */ /* 0x000fe4000001000b */
[C---:B---3--:R-:W-:Y:S01]  /*3d760*/  FMUL R9, R24.reuse, 8388608 ;  /* 0x4b00000018097820 */ /* 0x048fe20000400000 */
[----:B------:R-:W-:-:S04]  /*3d770*/  FSETP.GEU.AND P2, PT, R24, 1.175494350822287508e-38, PT ;  /* 0x008000001800780b */ /* 0x000fc80003f4e000 */
[----:B------:R-:W-:-:S04]  /*3d780*/  FSEL R9, R9, R24, !P2 ;  /* 0x0000001809097208 */ /* 0x000fc80005000000 */
[----:B------:R-:W-:-:S04]  /*3d790*/  IADD3 R7, R9, -0x3f3504f3, RZ ;  /* 0xc0cafb0d09077810 */ /* 0x000fc80007ffe0ff */
[----:B------:R-:W-:-:S04]  /*3d7a0*/  LOP3.LUT R7, R7, 0xff800000, RZ, 0xc0, !PT ;  /* 0xff80000007077812 */ /* 0x000fc800078ec0ff */
[----:B------:R-:W-:-:S05]  /*3d7b0*/  IADD3 R3, R9, -R7, RZ ;  /* 0x8000000709037210 */ /* 0x000fca0007ffe0ff */
[----:B------:R-:W-:-:S04]  /*3d7c0*/  FADD R3, R3, -1 ;  /* 0xbf80000003037421 */ /* 0x000fc80000000000 */
[----:B------:R-:W-:-:S04]  /*3d7d0*/  FFMA.FTZ R10, R3, R16, -0.16845393180847167969 ;  /* 0xbe2c7f30030a7423 */ /* 0x000fc80000010010 */
[C---:B------:R-:W-:Y:S02]  /*3d7e0*/  FFMA.FTZ R10, R3.reuse, R10, 0.1716887056827545166 ;  /* 0x3e2fcf2a030a7423 */ /* 0x040fe4000001000a */
[C---:B------:R-:W-:Y:S02]  /*3d7f0*/  FFMA.FTZ R11, R2.reuse, R11, 0.20512372255325317383 ;  /* 0x3e520bf4020b7423 */ /* 0x040fe4000001000b */
[C---:B------:R-:W-:Y:S02]  /*3d800*/  FFMA.FTZ R10, R3.reuse, R10, -0.17900948226451873779 ;  /* 0xbe374e43030a7423 */ /* 0x040fe4000001000a */
[C---:B------:R-:W-:Y:S02]  /*3d810*/  FFMA.FTZ R11, R2.reuse, R11, -0.24046532809734344482 ;  /* 0xbe763c8b020b7423 */ /* 0x040fe4000001000b */
[----:B------:R-:W-:Y:S02]  /*3d820*/  FFMA.FTZ R10, R3, R10, 0.20512372255325317383 ;  /* 0x3e520bf4030a7423 */ /* 0x000fe4000001000a */
[----:B------:R-:W-:-:S02]  /*3d830*/  FFMA.FTZ R11, R2, R11, 0.28857114911079406738 ;  /* 0x3e93bf99020b7423 */ /* 0x000fc4000001000b */
[C---:B------:R-:W-:Y:S02]  /*3d840*/  FFMA.FTZ R10, R3.reuse, R10, -0.24046532809734344482 ;  /* 0xbe763c8b030a7423 */ /* 0x040fe4000001000a */
[C---:B------:R-:W-:Y:S02]  /*3d850*/  FFMA.FTZ R11, R2.reuse, R11, -0.36067417263984680176 ;  /* 0xbeb8aa49020b7423 */ /* 0x040fe4000001000b */
[C---:B------:R-:W-:Y:S02]  /*3d860*/  FFMA.FTZ R10, R3.reuse, R10, 0.28857114911079406738 ;  /* 0x3e93bf99030a7423 */ /* 0x040fe4000001000a */
[C---:B------:R-:W-:Y:S02]  /*3d870*/  FFMA.FTZ R11, R2.reuse, R11, 0.48089820146560668945 ;  /* 0x3ef6384a020b7423 */ /* 0x040fe4000001000b */
[----:B------:R-:W-:Y:S02]  /*3d880*/  FFMA.FTZ R10, R3, R10, -0.36067417263984680176 ;  /* 0xbeb8aa49030a7423 */ /* 0x000fe4000001000a */
[----:B------:R-:W-:-:S02]  /*3d890*/  FFMA.FTZ R11, R2, R11, -0.72134751081466674805 ;  /* 0xbf38aa3b020b7423 */ /* 0x000fc4000001000b */
[C---:B------:R-:W-:Y:S02]  /*3d8a0*/  FFMA.FTZ R10, R3.reuse, R10, 0.48089820146560668945 ;  /* 0x3ef6384a030a7423 */ /* 0x040fe4000001000a */
[C---:B------:R-:W-:Y:S02]  /*3d8b0*/  FMUL R11, R2.reuse, R11 ;  /* 0x0000000b020b7220 */ /* 0x040fe40000400000 */
[C---:B------:R-:W-:Y:S01]  /*3d8c0*/  FFMA.FTZ R10, R3.reuse, R10, -0.72134751081466674805 ;  /* 0xbf38aa3b030a7423 */ /* 0x040fe2000001000a */
[----:B------:R0:W-:Y:S03]  /*3d8d0*/  I2F R12, R8 ;  /* 0x00000008000c7306 */ /* 0x0001e60000201400 */
[----:B0-----:R-:W-:Y:S02]  /*3d8e0*/  FMUL R8, R3, R10 ;  /* 0x0000000a03087220 */ /* 0x001fe40000400000 */
[----:B------:R-:W-:-:S04]  /*3d8f0*/  FMUL R10, R2, R11 ;  /* 0x0000000b020a7220 */ /* 0x000fc80000400000 */
[----:B------:R-:W-:Y:S02]  /*3d900*/  FFMA.FTZ R14, R2, 1.4426950216293334961, R10 ;  /* 0x3fb8aa3b020e7823 */ /* 0x000fe4000001000a */
[----:B------:R0:W1:Y:S02]  /*3d910*/  I2F R10, R6 ;  /* 0x00000006000a7306 */ /* 0x0000640000201400 */
[----:B0-----:R-:W-:Y:S02]  /*3d920*/  FSEL R6, RZ, -23, P0 ;  /* 0xc1b80000ff067808 */ /* 0x001fe40000000000 */
[----:B------:R-:W-:Y:S02]  /*3d930*/  ISETP.GE.U32.AND P0, PT, R5, 0x7f800000, PT ;  /* 0x7f8000000500780c */ /* 0x000fe40003f06070 */
[----:B------:R-:W-:Y:S01]  /*3d940*/  FSEL R2, RZ, -23, P1 ;  /* 0xc1b80000ff027808 */ /* 0x000fe20000800000 */
[----:B-1----:R-:W-:-:S04]  /*3d950*/  FFMA.FTZ R10, R10, 1.1920928955078125e-07, R6 ;  /* 0x340000000a0a7823 */ /* 0x002fc80000010006 */
[----:B------:R-:W-:-:S06]  /*3d960*/  FFMA.FTZ R2, R12, 1.1920928955078125e-07, R2 ;  /* 0x340000000c027823 */ /* 0x000fcc0000010002 */
[----:B------:R-:W-:Y:S01]  /*3d970*/  @P0 MOV R6, 0x7f800000 ;  /* 0x7f80000000060802 */ /* 0x000fe20000000f00 */
[----:B------:R-:W-:-:S04]  /*3d980*/  FADD R11, R2, R15 ;  /* 0x0000000f020b7221 */ /* 0x000fc80000000000 */
[----:B------:R-:W-:-:S05]  /*3d990*/  @P0 FFMA.FTZ R11, R5, R6, +INF ;  /* 0x7f800000050b0423 */ /* 0x000fca0000010006 */
[----:B------:R0:W-:Y:S04]  /*3d9a0*/  STL [R1+0x6b0], R11 ;  /* 0x0006b00b01007387 */ /* 0x0001e80000100800 */
[----:B------:R-:W3:Y:S01]  /*3d9b0*/  LDL.LU R26, [R1+0x8fc] ;  /* 0x0008fc00011a7983 */ /* 0x000ee20000300800 */
[C---:B------:R-:W-:Y:S01]  /*3d9c0*/  FMUL R8, R3.reuse, R8 ;  /* 0x0000000803087220 */ /* 0x040fe20000400000 */
[----:B------:R-:W1:Y:S03]  /*3d9d0*/  I2F R7, R7 ;  /* 0x0000000700077306 */ /* 0x000e660000201400 */
[----:B------:R-:W-:Y:S01]  /*3d9e0*/  FFMA.FTZ R13, R3, 1.4426950216293334961, R8 ;  /* 0x3fb8aa3b030d7823 */ /* 0x000fe20000010008 */
[----:B------:R-:W-:-:S05]  /*3d9f0*/  FSEL R2, RZ, -23, P2 ;  /* 0xc1b80000ff027808 */ /* 0x000fca0001000000 */
[----:B-1----:R-:W-:Y:S01]  /*3da00*/  FFMA.FTZ R7, R7, 1.1920928955078125e-07, R2 ;  /* 0x3400000007077823 */ /* 0x002fe20000010002 */
[----:B------:R-:W-:Y:S02]  /*3da10*/  ISETP.GE.U32.AND P0, PT, R4, 0x7f800000, PT ;  /* 0x7f8000000400780c */ /* 0x000fe40003f06070 */
[----:B------:R-:W-:Y:S01]  /*3da20*/  FSETP.NEU.AND P2, PT, R5, RZ, PT ;  /* 0x000000ff0500720b */ /* 0x000fe20003f4d000 */
[----:B------:R-:W-:Y:S02]  /*3da30*/  FADD R10, R10, R14 ;  /* 0x0000000e0a0a7221 */ /* 0x000fe40000000000 */
[----:B------:R-:W-:Y:S02]  /*3da40*/  FADD R12, R7, R13 ;  /* 0x0000000d070c7221 */ /* 0x000fe40000000000 */
[C---:B--2---:R-:W-:Y:S01]  /*3da50*/  FMUL R8, R25.reuse, 8388608 ;  /* 0x4b00000019087820 */ /* 0x044fe20000400000 */
        /* <DEDUP_REMOVED lines=15> */
[----:B------:R-:W-:-:S04]  /*3db50*/  FMUL R6, R2, R6 ;  /* 0x0000000602067220 */ /* 0x000fc80000400000 */
[----:B------:R-:W-:-:S04]  /*3db60*/  FMUL R6, R2, R6 ;  /* 0x0000000602067220 */ /* 0x000fc80000400000 */
[----:B0-----:R-:W-:Y:S01]  /*3db70*/  FFMA.FTZ R11, R2, 1.4426950216293334961, R6 ;  /* 0x3fb8aa3b020b7823 */ /* 0x001fe20000010006 */
[----:B------:R-:W-:Y:S01]  /*3db80*/  @P0 MOV R2, 0x7f800000 ;  /* 0x7f80000000020802 */ /* 0x000fe20000000f00 */
[----:B------:R-:W0:Y:S04]  /*3db90*/  I2F R5, R3 ;  /* 0x0000000300057306 */ /* 0x000e280000201400 */
[----:B------:R-:W-:Y:S01]  /*3dba0*/  @P0 FFMA.FTZ R10, R4, R2, +INF ;  /* 0x7f800000040a0423 */ /* 0x000fe20000010002 */
[----:B------:R-:W-:Y:S02]  /*3dbb0*/  FSEL R2, RZ, -23, P1 ;  /* 0xc1b80000ff027808 */ /* 0x000fe40000800000 */
[----:B------:R-:W-:-:S03]  /*3dbc0*/  ISETP.GE.U32.AND P1, PT, R9, 0x7f800000, PT ;  /* 0x7f8000000900780c */ /* 0x000fc60003f26070 */
[----:B0-----:R-:W-:-:S10]  /*3dbd0*/  FFMA.FTZ R6, R5, 1.1920928955078125e-07, R2 ;  /* 0x3400000005067823 */ /* 0x001fd40000010002 */
[----:B------:R-:W-:-:S04]  /*3dbe0*/  @P1 IMAD.MOV.U32 R5, RZ, RZ, 0x7f800000 ;  /* 0x7f800000ff051424 */ /* 0x000fc800078e00ff */
[----:B------:R-:W-:Y:S01]  /*3dbf0*/  @P1 FFMA.FTZ R12, R9, R5, +INF ;  /* 0x7f800000090c1423 */ /* 0x000fe20000010005 */
[----:B------:R-:W-:Y:S04]  /*3dc00*/  STL [R1+0x6ac], R10 ;  /* 0x0006ac0a01007387 */ /* 0x000fe80000100800 */
[----:B------:R-:W-:Y:S04]  /*3dc10*/  STL [R1+0x6a8], R12 ;  /* 0x0006a80c01007387 */ /* 0x000fe80000100800 */
[----:B------:R-:W2:Y:S01]  /*3dc20*/  LDL.LU R27, [R1+0x900] ;  /* 0x00090000011b7983 */ /* 0x000ea20000300800 */
[----:B------:R-:W-:Y:S01]  /*3dc30*/  ISETP.GE.U32.AND P1, PT, R8, 0x7f800000, PT ;  /* 0x7f8000000800780c */ /* 0x000fe20003f26070 */
[----:B------:R-:W-:-:S02]  /*3dc40*/  FADD R6, R6, R11 ;  /* 0x0000000b06067221 */ /* 0x000fc40000000000 */
        /* <DEDUP_REMOVED lines=17> */
[C---:B------:R-:W-:Y:S01]  /*3dd60*/  FMUL R5, R2.reuse, R5 ;  /* 0x0000000502057220 */ /* 0x040fe20000400000 */
[----:B------:R-:W0:Y:S03]  /*3dd70*/  I2F R3, R3 ;  /* 0x0000000300037306 */ /* 0x000e260000201400 */
[----:B------:R-:W-:Y:S01]  /*3dd80*/  FFMA.FTZ R5, R2, 1.4426950216293334961, R5 ;  /* 0x3fb8aa3b02057823 */ /* 0x000fe20000010005 */
[----:B------:R-:W-:-:S05]  /*3dd90*/  @P1 MOV R2, 0x7f800000 ;  /* 0x7f80000000021802 */ /* 0x000fca0000000f00 */
[----:B------:R-:W-:Y:S01]  /*3dda0*/  @P1 FFMA.FTZ R6, R8, R2, +INF ;  /* 0x7f80000008061423 */ /* 0x000fe20000010002 */
[----:B------:R-:W-:Y:S02]  /*3ddb0*/  ISETP.GE.U32.AND P1, PT, R7, 0x7f800000, PT ;  /* 0x7f8000000700780c */ /* 0x000fe40003f26070 */
[----:B------:R-:W-:-:S05]  /*3ddc0*/  FSEL R2, RZ, -23, P0 ;  /* 0xc1b80000ff027808 */ /* 0x000fca0000000000 */
[----:B0-----:R-:W-:-:S06]  /*3ddd0*/  FFMA.FTZ R2, R3, 1.1920928955078125e-07, R2 ;  /* 0x3400000003027823 */ /* 0x001fcc0000010002 */
[----:B------:R-:W-:Y:S01]  /*3dde0*/  @P1 MOV R3, 0x7f800000 ;  /* 0x7f80000000031802 */ /* 0x000fe20000000f00 */
[----:B------:R-:W-:-:S04]  /*3ddf0*/  FADD R5, R2, R5 ;  /* 0x0000000502057221 */ /* 0x000fc80000000000 */
[----:B------:R-:W-:Y:S01]  /*3de00*/  @P1 FFMA.FTZ R5, R7, R3, +INF ;  /* 0x7f80000007051423 */ /* 0x000fe20000010003 */
[----:B------:R2:W-:Y:S04]  /*3de10*/  STL [R1+0x6a4], R6 ;  /* 0x0006a40601007387 */ /* 0x0005e80000100800 */
[----:B------:R0:W-:Y:S04]  /*3de20*/  STL [R1+0x6a0], R5 ;  /* 0x0006a00501007387 */ /* 0x0001e80000100800 */
[----:B------:R-:W3:Y:S01]  /*3de30*/  LDL.LU R29, [R1+0x904] ;  /* 0x00090400011d7983 */ /* 0x000ee20000300800 */
[C---:B--2---:R-:W-:Y:S01]  /*3de40*/  FMUL R6, R27.reuse, 8388608 ;  /* 0x4b0000001b067820 */ /* 0x044fe20000400000 */
[----:B------:R-:W-:-:S04]  /*3de50*/  FSETP.GEU.AND P0, PT, R27, 1.175494350822287508e-38, PT ;  /* 0x008000001b00780b */ /* 0x000fc80003f0e000 */
[----:B------:R-:W-:-:S04]  /*3de60*/  FSEL R6, R6, R27, !P0 ;  /* 0x0000001b06067208 */ /* 0x000fc80004000000 */
[----:B------:R-:W-:-:S04]  /*3de70*/  IADD3 R2, R6, -0x3f3504f3, RZ ;  /* 0xc0cafb0d06027810 */ /* 0x000fc80007ffe0ff */
[----:B------:R-:W-:-:S04]  /*3de80*/  LOP3.LUT R2, R2, 0xff800000, RZ, 0xc0, !PT ;  /* 0xff80000002027812 */ /* 0x000fc800078ec0ff */
[----:B0-----:R0:W1:Y:S01]  /*3de90*/  I2F R5, R2 ;  /* 0x0000000200057306 */ /* 0x0010620000201400 */
[----:B------:R-:W-:Y:S02]  /*3dea0*/  FSEL R3, RZ, -23, P0 ;  /* 0xc1b80000ff037808 */ /* 0x000fe40000000000 */
[----:B0-----:R-:W-:-:S05]  /*3deb0*/  IADD3 R2, R6, -R2, RZ ;  /* 0x8000000206027210 */ /* 0x001fca0007ffe0ff */
[----:B------:R-:W-:Y:S02]  /*3dec0*/  FADD R2, R2, -1 ;  /* 0xbf80000002027421 */ /* 0x000fe40000000000 */
[----:B-1----:R-:W-:Y:S02]  /*3ded0*/  FFMA.FTZ R5, R5, 1.1920928955078125e-07, R3 ;  /* 0x3400000005057823 */ /* 0x002fe40000010003 */
        /* <DEDUP_REMOVED lines=8> */
[----:B------:R-:W-:Y:S01]  /*3df60*/  FFMA.FTZ R3, R2, R3, -0.72134751081466674805 ;  /* 0xbf38aa3b02037423 */ /* 0x000fe20000010003 */
[----:B------:R-:W-:-:S03]  /*3df70*/  ISETP.GE.U32.AND P0, PT, R6, 0x7f800000, PT ;  /* 0x7f8000000600780c */ /* 0x000fc60003f06070 */
[----:B------:R-:W-:-:S04]  /*3df80*/  FMUL R3, R2, R3 ;  /* 0x0000000302037220 */ /* 0x000fc80000400000 */
[----:B------:R-:W-:-:S04]  /*3df90*/  FMUL R3, R2, R3 ;  /* 0x0000000302037220 */ /* 0x000fc80000400000 */
[----:B------:R-:W-:-:S04]  /*3dfa0*/  FFMA.FTZ R2, R2, 1.4426950216293334961, R3 ;  /* 0x3fb8aa3b02027823 */ /* 0x000fc80000010003 */
[----:B------:R-:W-:Y:S02]  /*3dfb0*/  FADD R10, R5, R2 ;  /* 0x00000002050a7221 */ /* 0x000fe40000000000 */
[----:B------:R-:W-:-:S04]  /*3dfc0*/  @P0 IMAD.MOV.U32 R2, RZ, RZ, 0x7f800000 ;  /* 0x7f800000ff020424 */ /* 0x000fc800078e00ff */
[----:B------:R-:W-:-:S05]  /*3dfd0*/  @P0 FFMA.FTZ R10, R6, R2, +INF ;  /* 0x7f800000060a0423 */ /* 0x000fca0000010002 */
[----:B------:R0:W-:Y:S04]  /*3dfe0*/  STL [R1+0x79c], R10 ;  /* 0x00079c0a01007387 */ /* 0x0001e80000100800 */
[----:B------:R-:W2:Y:S01]  /*3dff0*/  LDL.LU R28, [R1+0x908] ;  /* 0x00090800011c7983 */ /* 0x000ea20000300800 */
[----:B------:R-:W-:Y:S01]  /*3e000*/  FSETP.NEU.AND P1, PT, R4, RZ, PT ;  /* 0x000000ff0400720b */ /* 0x000fe20003f2d000 */
[C---:B---3--:R-:W-:Y:S01]  /*3e010*/  FMUL R5, R29.reuse, 8388608 ;  /* 0x4b0000001d057820 */ /* 0x048fe20000400000 */
[----:B------:R-:W-:-:S04]  /*3e020*/  FSETP.GEU.AND P0, PT, R29, 1.175494350822287508e-38, PT ;  /* 0x008000001d00780b */ /* 0x000fc80003f0e000 */
[----:B------:R-:W-:-:S04]  /*3e030*/  FSEL R5, R5, R29, !P0 ;  /* 0x0000001d05057208 */ /* 0x000fc80004000000 */
[----:B------:R-:W-:-:S04]  /*3e040*/  IADD3 R2, R5, -0x3f3504f3, RZ ;  /* 0xc0cafb0d05027810 */ /* 0x000fc80007ffe0ff */
[----:B------:R-:W-:-:S04]  /*3e050*/  LOP3.LUT R2, R2, 0xff800000, RZ, 0xc0, !PT ;  /* 0xff80000002027812 */ /* 0x000fc800078ec0ff */
[----:B------:R1:W3:Y:S01]  /*3e060*/  I2F R4, R2 ;  /* 0x0000000200047306 */ /* 0x0002e20000201400 */
[----:B------:R-:W-:Y:S02]  /*3e070*/  FSEL R3, RZ, -23, P0 ;  /* 0xc1b80000ff037808 */ /* 0x000fe40000000000 */
[----:B-1----:R-:W-:-:S05]  /*3e080*/  IADD3 R2, R5, -R2, RZ ;  /* 0x8000000205027210 */ /* 0x002fca0007ffe0ff */
[----:B------:R-:W-:Y:S02]  /*3e090*/  FADD R2, R2, -1 ;  /* 0xbf80000002027421 */ /* 0x000fe40000000000 */
[----:B---3--:R-:W-:Y:S02]  /*3e0a0*/  FFMA.FTZ R4, R4, 1.1920928955078125e-07, R3 ;  /* 0x3400000004047823 */ /* 0x008fe40000010003 */
        /* <DEDUP_REMOVED lines=12> */
[----:B------:R-:W-:Y:S01]  /*3e170*/  FFMA.FTZ R2, R2, 1.4426950216293334961, R3 ;  /* 0x3fb8aa3b02027823 */ /* 0x000fe20000010003 */
[----:B------:R-:W-:-:S03]  /*3e180*/  LOP3.LUT R0, R0, 0xffffefff, RZ, 0xc0, !PT ;  /* 0xffffefff00007812 */ /* 0x000fc600078ec0ff */
[----:B0-----:R-:W-:Y:S01]  /*3e190*/  FADD R10, R4, R2 ;  /* 0x00000002040a7221 */ /* 0x001fe20000000000 */
[----:B------:R-:W-:Y:S02]  /*3e1a0*/  @P0 MOV R2, 0x7f800000 ;  /* 0x7f80000000020802 */ /* 0x000fe40000000f00 */
[----:B------:R-:W-:-:S03]  /*3e1b0*/  @P2 LOP3.LUT R0, R0, 0x1000, RZ, 0xfc, !PT ;  /* 0x0000100000002812 */ /* 0x000fc600078efcff */
[----:B------:R-:W-:Y:S01]  /*3e1c0*/  @P0 FFMA.FTZ R10, R5, R2, +INF ;  /* 0x7f800000050a0423 */ /* 0x000fe20000010002 */
[----:B------:R-:W-:Y:S02]  /*3e1d0*/  FSETP.NEU.AND P0, PT, R9, RZ, PT ;  /* 0x000000ff0900720b */ /* 0x000fe40003f0d000 */
[----:B------:R-:W-:-:S04]  /*3e1e0*/  LOP3.LUT R0, R0, 0xffff7fff, RZ, 0xc0, !PT ;  /* 0xffff7fff00007812 */ /* 0x000fc800078ec0ff */
[----:B------:R-:W-:-:S04]  /*3e1f0*/  @P1 LOP3.LUT R0, R0, 0x8000, RZ, 0xfc, !PT ;  /* 0x0000800000001812 */ /* 0x000fc800078efcff */
[----:B------:R-:W-:-:S04]  /*3e200*/  LOP3.LUT R0, R0, 0xffbfffff, RZ, 0xc0, !PT ;  /* 0xffbfffff00007812 */ /* 0x000fc800078ec0ff */
[----:B------:R-:W-:Y:S01]  /*3e210*/  @P0 LOP3.LUT R0, R0, 0x400000, RZ, 0xfc, !PT ;  /* 0x0040000000000812 */ /* 0x000fe200078efcff */
[----:B------:R0:W-:Y:S04]  /*3e220*/  STL [R1+0x7a4], R10 ;  /* 0x0007a40a01007387 */ /* 0x0001e80000100800 */
[----:B------:R-:W3:Y:S01]  /*3e230*/  LDL.LU R22, [R1+0x90c] ;  /* 0x00090c0001167983 */ /* 0x000ee20000300800 */
[----:B------:R-:W-:Y:S01]  /*3e240*/  LOP3.LUT R0, R0, 0xffdfffff, RZ, 0xc0, !PT ;  /* 0xffdfffff00007812 */ /* 0x000fe200078ec0ff */
[C---:B--2---:R-:W-:Y:S01]  /*3e250*/  FMUL R3, R28.reuse, 8388608 ;  /* 0x4b0000001c037820 */ /* 0x044fe20000400000 */
[----:B------:R-:W-:-:S04]  /*3e260*/  FSETP.GEU.AND P0, PT, R28, 1.175494350822287508e-38, PT ;  /* 0x008000001c00780b */ /* 0x000fc80003f0e000 */
[----:B------:R-:W-:-:S04]  /*3e270*/  FSEL R3, R3, R28, !P0 ;  /* 0x0000001c03037208 */ /* 0x000fc80004000000 */
[----:B------:R-:W-:-:S04]  /*3e280*/  IADD3 R2, R3, -0x3f3504f3, RZ ;  /* 0xc0cafb0d03027810 */ /* 0x000fc80007ffe0ff */
[----:B------:R-:W-:-:S04]  /*3e290*/  LOP3.LUT R2, R2, 0xff800000, RZ, 0xc0, !PT ;  /* 0xff80000002027812 */ /* 0x000fc800078ec0ff */
[----:B------:R1:W2:Y:S01]  /*3e2a0*/  I2F R4, R2 ;  /* 0x0000000200047306 */ /* 0x0002a20000201400 */
[----:B------:R-:W-:Y:S02]  /*3e2b0*/  FSEL R9, RZ, -23, P0 ;  /* 0xc1b80000ff097808 */ /* 0x000fe40000000000 */
[----:B-1----:R-:W-:-:S05]  /*3e2c0*/  IADD3 R2, R3, -R2, RZ ;  /* 0x8000000203027210 */ /* 0x002fca0007ffe0ff */
[----:B------:R-:W-:Y:S02]  /*3e2d0*/  FADD R2, R2, -1 ;  /* 0xbf80000002027421 */ /* 0x000fe40000000000 */
[----:B--2---:R-:W-:Y:S02]  /*3e2e0*/  FFMA.FTZ R9, R4, 1.1920928955078125e-07, R9 ;  /* 0x3400000004097823 */ /* 0x004fe40000010009 */
[----:B------:R-:W-:-:S04]  /*3e2f0*/  FFMA.FTZ R4, R2, R16, -0.16845393180847167969 ;  /* 0xbe2c7f3002047423 */ /* 0x000fc80000010010 */
[----:B------:R-:W-:-:S04]  /*3e300*/  FFMA.FTZ R4, R2, R4, 0.1716887056827545166 ;  /* 0x3e2fcf2a02047423 */ /* 0x000fc80000010004 */
[----:B------:R-:W-:-:S04]  /*3e310*/  FFMA.FTZ R4, R2, R4, -0.17900948226451873779 ;  /* 0xbe374e4302047423 */ /* 0x000fc80000010004 */
[----:B------:R-:W-:-:S04]  /*3e320*/  FFMA.FTZ R4, R2, R4, 0.20512372255325317383 ;  /* 0x3e520bf402047423 */ /* 0x000fc80000010004 */
[----:B------:R-:W-:Y:S01]  /*3e330*/  FFMA.FTZ R4, R2, R4, -0.24046532809734344482 ;  /* 0xbe763c8b02047423 */ /* 0x000fe20000010004 */
[----:B------:R-:W-:-:S03]  /*3e340*/  FSETP.NEU.AND P0, PT, R8, RZ, PT ;  /* 0x000000ff0800720b */ /* 0x000fc60003f0d000 */
[----:B------:R-:W-:-:S04]  /*3e350*/  FFMA.FTZ R4, R2, R4, 0.28857114911079406738 ;  /* 0x3e93bf9902047423 */ /* 0x000fc80000010004 */
[----:B------:R-:W-:-:S04]  /*3e360*/  FFMA.FTZ R4, R2, R4, -0.36067417263984680176 ;  /* 0xbeb8aa4902047423 */ /* 0x000fc80000010004 */
[----:B------:R-:W-:-:S04]  /*3e370*/  FFMA.FTZ R4, R2, R4, 0.48089820146560668945 ;  /* 0x3ef6384a02047423 */ /* 0x000fc80000010004 */
[----:B------:R-:W-:Y:S01]  /*3e380*/  FFMA.FTZ R4, R2, R4, -0.72134751081466674805 ;  /* 0xbf38aa3b02047423 */ /* 0x000fe20000010004 */
[----:B------:R-:W-:Y:S02]  /*3e390*/  @P0 LOP3.LUT R0, R0, 0x200000, RZ, 0xfc, !PT ;  /* 0x0020000000000812 */ /* 0x000fe400078efcff */
[----:B------:R-:W-:Y:S01]  /*3e3a0*/  ISETP.GE.U32.AND P0, PT, R3, 0x7f800000, PT ;  /* 0x7f8000000300780c */ /* 0x000fe20003f06070 */
[----:B------:R-:W-:-:S04]  /*3e3b0*/  FMUL R4, R2, R4 ;  /* 0x0000000402047220 */ /* 0x000fc80000400000 */
[----:B------:R-:W-:-:S04]  /*3e3c0*/  FMUL R4, R2, R4 ;  /* 0x0000000402047220 */ /* 0x000fc80000400000 */
[----:B------:R-:W-:-:S04]  /*3e3d0*/  FFMA.FTZ R2, R2, 1.4426950216293334961, R4 ;  /* 0x3fb8aa3b02027823 */ /* 0x000fc80000010004 */
[----:B0-----:R-:W-:Y:S02]  /*3e3e0*/  FADD R10, R9, R2 ;  /* 0x00000002090a7221 */ /* 0x001fe40000000000 */
[----:B------:R-:W-:-:S04]  /*3e3f0*/  @P0 IMAD.MOV.U32 R2, RZ, RZ, 0x7f800000 ;  /* 0x7f800000ff020424 */ /* 0x000fc800078e00ff */
[----:B------:R-:W-:-:S05]  /*3e400*/  @P0 FFMA.FTZ R10, R3, R2, +INF ;  /* 0x7f800000030a0423 */ /* 0x000fca0000010002 */
[----:B------:R-:W-:Y:S04]  /*3e410*/  STL [R1+0x7a0], R10 ;  /* 0x0007a00a01007387 */ /* 0x000fe80000100800 */
[----:B------:R-:W2:Y:S01]  /*3e420*/  LDL.LU R23, [R1+0x910] ;  /* 0x0009100001177983 */ /* 0x000ea20000300800 */
[----:B------:R-:W-:Y:S02]  /*3e430*/  FSETP.NEU.AND P1, PT, R7, RZ, PT ;  /* 0x000000ff0700720b */ /* 0x000fe40003f2d000 */
[----:B------:R-:W-:-:S11]  /*3e440*/  LOP3.LUT R0, R0, 0xffefffff, RZ, 0xc0, !PT ;  /* 0xffefffff00007812 */ /* 0x000fd600078ec0ff */
[----:B------:R-:W-:-:S04]  /*3e450*/  @P1 LOP3.LUT R0, R0, 0x100000, RZ, 0xfc, !PT ;  /* 0x0010000000001812 */ /* 0x000fc800078efcff */
[----:B------:R-:W-:Y:S01]  /*3e460*/  LOP3.LUT R0, R0, 0xfff7ffff, RZ, 0xc0, !PT ;  /* 0xfff7ffff00007812 */ /* 0x000fe200078ec0ff */
[C---:B---3--:R-:W-:Y:S01]  /*3e470*/  FMUL R4, R22.reuse, 8388608 ;  /* 0x4b00000016047820 */ /* 0x048fe20000400000 */
[----:B------:R-:W-:-:S04]  /*3e480*/  FSETP.GEU.AND P0, PT, R22, 1.175494350822287508e-38, PT ;  /* 0x008000001600780b */ /* 0x000fc80003f0e000 */
[----:B------:R-:W-:-:S04]  /*3e490*/  FSEL R4, R4, R22, !P0 ;  /* 0x0000001604047208 */ /* 0x000fc80004000000 */
[----:B------:R-:W-:Y:S02]  /*3e4a0*/  IADD3 R2, R4, -0x3f3504f3, RZ ;  /* 0xc0cafb0d04027810 */ /* 0x000fe40007ffe0ff */
[----:B------:R-:W-:Y:S02]  /*3e4b0*/  FSEL R7, RZ, -23, P0 ;  /* 0xc1b80000ff077808 */ /* 0x000fe40000000000 */
[----:B------:R-:W-:Y:S02]  /*3e4c0*/  LOP3.LUT R2, R2, 0xff800000, RZ, 0xc0, !PT ;  /* 0xff80000002027812 */ /* 0x000fe400078ec0ff */
[----:B------:R-:W-:Y:S02]  /*3e4d0*/  FSETP.NEU.AND P0, PT, R6, RZ, PT ;  /* 0x000000ff0600720b */ /* 0x000fe40003f0d000 */
[----:B------:R0:W1:Y:S02]  /*3e4e0*/  I2F R6, R2 ;  /* 0x0000000200067306 */ /* 0x0000640000201400 */
        /* <DEDUP_REMOVED lines=10> */
[----:B------:R-:W-:Y:S01]  /*3e590*/  FFMA.FTZ R6, R2, R6, 0.48089820146560668945 ;  /* 0x3ef6384a02067423 */ /* 0x000fe20000010006 */
[----:B------:R-:W-:-:S03]  /*3e5a0*/  @P0 LOP3.LUT R0, R0, 0x80000, RZ, 0xfc, !PT ;  /* 0x0008000000000812 */ /* 0x000fc600078efcff */
[----:B------:R-:W-:Y:S01]  /*3e5b0*/  FFMA.FTZ R6, R2, R6, -0.72134751081466674805 ;  /* 0xbf38aa3b02067423 */ /* 0x000fe20000010006 */
[----:B------:R-:W-:-:S03]  /*3e5c0*/  ISETP.GE.U32.AND P0, PT, R4, 0x7f800000, PT ;  /* 0x7f8000000400780c */ /* 0x000fc60003f06070 */
[----:B------:R-:W-:-:S04]  /*3e5d0*/  FMUL R6, R2, R6 ;  /* 0x0000000602067220 */ /* 0x000fc80000400000 */
[----:B------:R-:W-:-:S04]  /*3e5e0*/  FMUL R6, R2, R6 ;  /* 0x0000000602067220 */ /* 0x000fc80000400000 */
[----:B------:R-:W-:-:S04]  /*3e5f0*/  FFMA.FTZ R2, R2, 1.4426950216293334961, R6 ;  /* 0x3fb8aa3b02027823 */ /* 0x000fc80000010006 */
[----:B------:R-:W-:Y:S01]  /*3e600*/  FADD R8, R7, R2 ;  /* 0x0000000207087221 */ /* 0x000fe20000000000 */
[----:B------:R-:W-:-:S05]  /*3e610*/  @P0 MOV R2, 0x7f800000 ;  /* 0x7f80000000020802 */ /* 0x000fca0000000f00 */
[----:B------:R-:W-:Y:S01]  /*3e620*/  @P0 FFMA.FTZ R8, R4, R2, +INF ;  /* 0x7f80000004080423 */ /* 0x000fe20000010002 */
[----:B------:R-:W-:Y:S02]  /*3e630*/  FSETP.NEU.AND P1, PT, R5, RZ, PT ;  /* 0x000000ff0500720b */ /* 0x000fe40003f2d000 */
[----:B------:R-:W-:-:S11]  /*3e640*/  LOP3.LUT R0, R0, 0xfffbffff, RZ, 0xc0, !PT ;  /* 0xfffbffff00007812 */ /* 0x000fd600078ec0ff */
[----:B------:R-:W-:-:S04]  /*3e650*/  @P1 LOP3.LUT R0, R0, 0x40000, RZ, 0xfc, !PT ;  /* 0x0004000000001812 */ /* 0x000fc800078efcff */
[----:B------:R-:W-:Y:S01]  /*3e660*/  LOP3.LUT R0, R0, 0xfffdffff, RZ, 0xc0, !PT ;  /* 0xfffdffff00007812 */ /* 0x000fe200078ec0ff */
[----:B------:R-:W-:Y:S01]  /*3e670*/  STL [R1+0x798], R8 ;  /* 0x0007980801007387 */ /* 0x000fe20000100800 */
[C---:B--2---:R-:W-:Y:S01]  /*3e680*/  FMUL R21, R23.reuse, 8388608 ;  /* 0x4b00000017157820 */ /* 0x044fe20000400000 */
        /* <DEDUP_REMOVED lines=24> */
[----:B------:R-:W-:Y:S02]  /*3e810*/  FADD R6, R5, R2 ;  /* 0x0000000205067221 */ /* 0x000fe40000000000 */
[----:B------:R-:W-:-:S04]  /*3e820*/  @P0 IMAD.MOV.U32 R2, RZ, RZ, 0x7f800000 ;  /* 0x7f800000ff020424 */ /* 0x000fc800078e00ff */
[----:B------:R-:W-:Y:S02]  /*3e830*/  @P0 FFMA.FTZ R6, R21, R2, +INF ;  /* 0x7f80000015060423 */ /* 0x000fe40000010002 */
[----:B------:R-:W2:Y:S01]  /*3e840*/  LDL.LU R2, [R1+0x914] ;  /* 0x0009140001027983 */ /* 0x000ea20000300800 */
[----:B------:R-:W-:-:S03]  /*3e850*/  FSETP.NEU.AND P1, PT, R4, RZ, PT ;  /* 0x000000ff0400720b */ /* 0x000fc60003f2d000 */
[----:B------:R0:W-:Y:S01]  /*3e860*/  STL [R1+0x794], R6 ;  /* 0x0007940601007387 */ /* 0x0001e20000100800 */
        /* <DEDUP_REMOVED lines=23> */
[----:B0-----:R-:W-:Y:S01]  /*3e9e0*/  FADD R6, R5, R3 ;  /* 0x0000000305067221 */ /* 0x001fe20000000000 */
[----:B------:R-:W-:-:S05]  /*3e9f0*/  @P0 MOV R3, 0x7f800000 ;  /* 0x7f80000000030802 */ /* 0x000fca0000000f00 */
[----:B------:R-:W-:Y:S02]  /*3ea00*/  @P0 FFMA.FTZ R6, R20, R3, +INF ;  /* 0x7f80000014060423 */ /* 0x000fe40000010003 */
[----:B------:R-:W2:Y:S04]  /*3ea10*/  LDL.LU R3, [R1+0x918] ;  /* 0x0009180001037983 */ /* 0x000ea80000300800 */
[----:B------:R0:W-:Y:S01]  /*3ea20*/  STL [R1+0x790], R6 ;  /* 0x0007900601007387 */ /* 0x0001e20000100800 */
[C---:B--2---:R-:W-:Y:S01]  /*3ea30*/  FMUL R4, R3.reuse, 8388608 ;  /* 0x4b00000003047820 */ /* 0x044fe20000400000 */
[----:B------:R-:W-:-:S04]  /*3ea40*/  FSETP.GEU.AND P0, PT, R3, 1.175494350822287508e-38, PT ;  /* 0x008000000300780b */ /* 0x000fc80003f0e000 */
[----:B------:R-:W-:-:S04]  /*3ea50*/  FSEL R7, R4, R3, !P0 ;  /* 0x0000000304077208 */ /* 0x000fc80004000000 */
[----:B------:R-:W-:-:S04]  /*3ea60*/  IADD3 R4, R7, -0x3f3504f3, RZ ;  /* 0xc0cafb0d07047810 */ /* 0x000fc80007ffe0ff */
[----:B------:R-:W-:-:S04]  /*3ea70*/  LOP3.LUT R4, R4, 0xff800000, RZ, 0xc0, !PT ;  /* 0xff80000004047812 */ /* 0x000fc800078ec0ff */
[----:B------:R1:W2:Y:S01]  /*3ea80*/  I2F R5, R4 ;  /* 0x0000000400057306 */ /* 0x0002a20000201400 */
[----:B0-----:R-:W-:Y:S02]  /*3ea90*/  FSEL R6, RZ, -23, P0 ;  /* 0xc1b80000ff067808 */ /* 0x001fe40000000000 */
        /* <DEDUP_REMOVED lines=14> */
[----:B------:R-:W-:Y:S01]  /*3eb80*/  FFMA.FTZ R4, R4, 1.4426950216293334961, R5 ;  /* 0x3fb8aa3b04047823 */ /* 0x000fe20000010005 */
[----:B------:R0:W-:Y:S03]  /*3eb90*/  STL [R1+0x6b4], R7 ;  /* 0x0006b40701007387 */ /* 0x0001e60000100800 */
[----:B------:R-:W-:Y:S01]  /*3eba0*/  FADD R4, R6, R4 ;  /* 0x0000000406047221 */ /* 0x000fe20000000000 */
[----:B------:R-:W2:Y:S04]  /*3ebb0*/  LDL.LU R19, [R1+0x708] ;  /* 0x0007080001137983 */ /* 0x000ea80000300800 */
[----:B------:R1:W-:Y:S04]  /*3ebc0*/  STL [R1+0x78c], R4 ;  /* 0x00078c0401007387 */ /* 0x0003e80000100800 */
[----:B------:R-:W3:Y:S04]  /*3ebd0*/  LDL.LU R18, [R1+0x70c] ;  /* 0x00070c0001127983 */ /* 0x000ee80000300800 */
[----:B------:R-:W4:Y:S04]  /*3ebe0*/  LDL.LU R17, [R1+0x698] ;  /* 0x0006980001117983 */ /* 0x000f280000300800 */
        /* <DEDUP_REMOVED lines=9> */
[----:B0-----:R-:W5:Y:S04]  /*3ec80*/  LDL.LU R7, [R1+0x758] ;  /* 0x0007580001077983 */ /* 0x001f680000300800 */
[----:B------:R-:W5:Y:S04]  /*3ec90*/  LDL.LU R6, [R1+0x75c] ;  /* 0x00075c0001067983 */ /* 0x000f680000300800 */
[----:B------:R-:W5:Y:S04]  /*3eca0*/  LDL.LU R5, [R1+0x738] ;  /* 0x0007380001057983 */ /* 0x000f680000300800 */
[----:B-1----:R-:W5:Y:S01]  /*3ecb0*/  LDL.LU R4, [R1+0x73c] ;  /* 0x00073c0001047983 */ /* 0x002f620000300800 */
[----:B------:R-:W-:-:S02]  /*3ecc0*/  LOP3.LUT R0, R0, 0xfffeffff, RZ, 0xc0, !PT ;  /* 0xfffeffff00007812 */ /* 0x000fc400078ec0ff */
[C---:B------:R-:W-:Y:S02]  /*3ecd0*/  FSETP.GT.AND P0, PT, |R3|.reuse, 8.50705917302346158658e+37, PT ;  /* 0x7e8000000300780b */ /* 0x040fe40003f04200 */
[----:B------:R-:W-:Y:S02]  /*3ece0*/  @P1 LOP3.LUT R0, R0, 0x10000, RZ, 0xfc, !PT ;  /* 0x0001000000001812 */ /* 0x000fe400078efcff */
[----:B------:R-:W-:-:S09]  /*3ecf0*/  FSETP.GEU.AND P1, PT, |R3|, 1.175494350822287508e-38, PT ;  /* 0x008000000300780b */ /* 0x000fd20003f2e200 */
[----:B------:R-:W-:-:S04]  /*3ed00*/  @P0 FMUL R3, R3, 0.25 ;  /* 0x3e80000003030820 */ /* 0x000fc80000400000 */
[----:B------:R-:W-:-:S06]  /*3ed10*/  @!P1 FMUL R3, R3, 16777216 ;  /* 0x4b80000003039820 */ /* 0x000fcc0000400000 */
[----:B------:R-:W0:Y:S01]  /*3ed20*/  MUFU.RCP R3, R3 ;  /* 0x0000000300037308 */ /* 0x000e220000001000 */
[----:B--2---:R-:W-:Y:S02]  /*3ed30*/  @P0 FMUL R19, R19, 0.25 ;  /* 0x3e80000013130820 */ /* 0x004fe40000400000 */
[----:B---3--:R-:W-:Y:S02]  /*3ed40*/  @P0 FMUL R18, R18, 0.25 ;  /* 0x3e80000012120820 */ /* 0x008fe40000400000 */
[----:B----4-:R-:W-:Y:S02]  /*3ed50*/  @P0 FMUL R17, R17, 0.25 ;  /* 0x3e80000011110820 */ /* 0x010fe40000400000 */
[----:B-----5:R-:W-:Y:S02]  /*3ed60*/  @P0 FMUL R16, R16, 0.25 ;  /* 0x3e80000010100820 */ /* 0x020fe40000400000 */
[----:B------:R-:W-:Y:S02]  /*3ed70*/  @P0 FMUL R15, R15, 0.25 ;  /* 0x3e8000000f0f0820 */ /* 0x000fe40000400000 */
[----:B------:R-:W-:-:S02]  /*3ed80*/  @P0 FMUL R14, R14, 0.25 ;  /* 0x3e8000000e0e0820 */ /* 0x000fc40000400000 */
[----:B------:R-:W-:Y:S02]  /*3ed90*/  @P0 FMUL R13, R13, 0.25 ;  /* 0x3e8000000d0d0820 */ /* 0x000fe40000400000 */
[----:B------:R-:W-:Y:S02]  /*3eda0*/  @P0 FMUL R12, R12, 0.25 ;  /* 0x3e8000000c0c0820 */ /* 0x000fe40000400000 */
[----:B------:R-:W-:Y:S02]  /*3edb0*/  @P0 FMUL R11, R11, 0.25 ;  /* 0x3e8000000b0b0820 */ /* 0x000fe40000400000 */
[----:B------:R-:W-:Y:S02]  /*3edc0*/  @P0 FMUL R10, R10, 0.25 ;  /* 0x3e8000000a0a0820 */ /* 0x000fe40000400000 */
[----:B------:R-:W-:Y:S02]  /*3edd0*/  @P0 FMUL R9, R9, 0.25 ;  /* 0x3e80000009090820 */ /* 0x000fe40000400000 */
[----:B------:R-:W-:-:S02]  /*3ede0*/  @P0 FMUL R8, R8, 0.25 ;  /* 0x3e80000008080820 */ /* 0x000fc40000400000 */
[----:B------:R-:W-:Y:S02]  /*3edf0*/  @P0 FMUL R7, R7, 0.25 ;  /* 0x3e80000007070820 */ /* 0x000fe40000400000 */
[----:B------:R-:W-:Y:S02]  /*3ee00*/  @P0 FMUL R6, R6, 0.25 ;  /* 0x3e80000006060820 */ /* 0x000fe40000400000 */
[----:B------:R-:W-:Y:S02]  /*3ee10*/  @P0 FMUL R5, R5, 0.25 ;  /* 0x3e80000005050820 */ /* 0x000fe40000400000 */
[----:B------:R-:W-:-:S04]  /*3ee20*/  @P0 FMUL R4, R4, 0.25 ;  /* 0x3e80000004040820 */ /* 0x000fc80000400000 */
[----:B------:R-:W-:Y:S02]  /*3ee30*/  @!P1 FMUL R4, R4, 16777216 ;  /* 0x4b80000004049820 */ /* 0x000fe40000400000 */
[----:B------:R-:W-:Y:S02]  /*3ee40*/  @!P1 FMUL R5, R5, 16777216 ;  /* 0x4b80000005059820 */ /* 0x000fe40000400000 */
[C---:B0-----:R-:W-:Y:S02]  /*3ee50*/  FMUL R4, R3.reuse, R4 ;  /* 0x0000000403047220 */ /* 0x041fe40000400000 */
[----:B------:R-:W-:Y:S02]  /*3ee60*/  @!P1 FMUL R6, R6, 16777216 ;  /* 0x4b80000006069820 */ /* 0x000fe40000400000 */
[----:B------:R-:W-:Y:S01]  /*3ee70*/  FMUL R5, R3, R5 ;  /* 0x0000000503057220 */ /* 0x000fe20000400000 */
[----:B------:R0:W-:Y:S01]  /*3ee80*/  STL [R1+0x788], R4 ;  /* 0x0007880401007387 */ /* 0x0001e20000100800 */
[----:B------:R-:W-:-:S02]  /*3ee90*/  @!P1 FMUL R7, R7, 16777216 ;  /* 0x4b80000007079820 */ /* 0x000fc40000400000 */
[----:B------:R-:W-:Y:S01]  /*3eea0*/  @!P1 FMUL R8, R8, 16777216 ;  /* 0x4b80000008089820 */ /* 0x000fe20000400000 */
[----:B------:R1:W-:Y:S01]  /*3eeb0*/  STL [R1+0x784], R5 ;  /* 0x0007840501007387 */ /* 0x0003e20000100800 */
[----:B------:R-:W-:Y:S02]  /*3eec0*/  @!P1 FMUL R9, R9, 16777216 ;  /* 0x4b80000009099820 */ /* 0x000fe40000400000 */
[C---:B0-----:R-:W-:Y:S02]  /*3eed0*/  FMUL R4, R3.reuse, R6 ;  /* 0x0000000603047220 */ /* 0x041fe40000400000 */
[C---:B------:R-:W-:Y:S02]  /*3eee0*/  FMUL R6, R3.reuse, R7 ;  /* 0x0000000703067220 */ /* 0x040fe40000400000 */
[----:B-1----:R-:W-:Y:S01]  /*3eef0*/  FMUL R5, R3, R8 ;  /* 0x0000000803057220 */ /* 0x002fe20000400000 */
[----:B------:R0:W-:Y:S01]  /*3ef00*/  STL [R1+0x780], R4 ;  /* 0x0007800401007387 */ /* 0x0001e20000100800 */
[----:B------:R-:W-:-:S02]  /*3ef10*/  @!P1 FMUL R10, R10, 16777216 ;  /* 0x4b8000000a0a9820 */ /* 0x000fc40000400000 */
[----:B------:R-:W-:Y:S01]  /*3ef20*/  @!P1 FMUL R11, R11, 16777216 ;  /* 0x4b8000000b0b9820 */ /* 0x000fe20000400000 */
[----:B------:R1:W-:Y:S01]  /*3ef30*/  STL [R1+0x77c], R6 ;  /* 0x00077c0601007387 */ /* 0x0003e20000100800 */
[----:B------:R-:W-:Y:S02]  /*3ef40*/  @!P1 FMUL R12, R12, 16777216 ;  /* 0x4b8000000c0c9820 */ /* 0x000fe40000400000 */
[----:B0-----:R-:W-:Y:S01]  /*3ef50*/  FMUL R4, R3, R9 ;  /* 0x0000000903047220 */ /* 0x001fe20000400000 */
[----:B------:R0:W-:Y:S01]  /*3ef60*/  STL [R1+0x778], R5 ;  /* 0x0007780501007387 */ /* 0x0001e20000100800 */
[----:B------:R-:W-:Y:S02]  /*3ef70*/  @!P1 FMUL R13, R13, 16777216 ;  /* 0x4b8000000d0d9820 */ /* 0x000fe40000400000 */
[----:B-1----:R-:W-:Y:S01]  /*3ef80*/  FMUL R6, R3, R10 ;  /* 0x0000000a03067220 */ /* 0x002fe20000400000 */
[----:B------:R1:W-:Y:S01]  /*3ef90*/  STL [R1+0x774], R4 ;  /* 0x0007740401007387 */ /* 0x0003e20000100800 */
[----:B------:R-:W-:-:S02]  /*3efa0*/  @!P1 FMUL R14, R14, 16777216 ;  /* 0x4b8000000e0e9820 */ /* 0x000fc40000400000 */
[----:B0-----:R-:W-:Y:S01]  /*3efb0*/  FMUL R5, R3, R11 ;  /* 0x0000000b03057220 */ /* 0x001fe20000400000 */
[----:B------:R0:W-:Y:S01]  /*3efc0*/  STL [R1+0x770], R6 ;  /* 0x0007700601007387 */ /* 0x0001e20000100800 */
[----:B------:R-:W-:Y:S02]  /*3efd0*/  @!P1 FMUL R15, R15, 16777216 ;  /* 0x4b8000000f0f9820 */ /* 0x000fe40000400000 */
[----:B-1----:R-:W-:Y:S01]  /*3efe0*/  FMUL R4, R3, R12 ;  /* 0x0000000c03047220 */ /* 0x002fe20000400000 */
[----:B------:R1:W-:Y:S01]  /*3eff0*/  STL [R1+0x76c], R5 ;  /* 0x00076c0501007387 */ /* 0x0003e20000100800 */
[----:B------:R-:W-:Y:S02]  /*3f000*/  @!P1 FMUL R16, R16, 16777216 ;  /* 0x4b80000010109820 */ /* 0x000fe40000400000 */
[----:B------:R-:W-:Y:S01]  /*3f010*/  @!P1 FMUL R17, R17, 16777216 ;  /* 0x4b80000011119820 */ /* 0x000fe20000400000 */
[----:B------:R2:W-:Y:S01]  /*3f020*/  STL [R1+0x75c], R4 ;  /* 0x00075c0401007387 */ /* 0x0005e20000100800 */
[----:B0-----:R-:W-:-:S02]  /*3f030*/  FMUL R6, R3, R13 ;  /* 0x0000000d03067220 */ /* 0x001fc40000400000 */
[----:B-1----:R-:W-:-:S03]  /*3f040*/  FMUL R5, R3, R14 ;  /* 0x0000000e03057220 */ /* 0x002fc60000400000 */
[----:B------:R0:W-:Y:S01]  /*3f050*/  STL [R1+0x758], R6 ;  /* 0x0007580601007387 */ /* 0x0001e20000100800 */
[----:B------:R-:W-:Y:S02]  /*3f060*/  @!P1 FMUL R18, R18, 16777216 ;  /* 0x4b80000012129820 */ /* 0x000fe40000400000 */
[----:B--2---:R-:W-:Y:S01]  /*3f070*/  FMUL R4, R3, R15 ;  /* 0x0000000f03047220 */ /* 0x004fe20000400000 */
[----:B------:R1:W-:Y:S01]  /*3f080*/  STL [R1+0x74c], R5 ;  /* 0x00074c0501007387 */ /* 0x0003e20000100800 */
[----:B------:R-:W-:-:S03]  /*3f090*/  @!P1 FMUL R19, R19, 16777216 ;  /* 0x4b80000013139820 */ /* 0x000fc60000400000 */
[----:B------:R2:W-:Y:S01]  /*3f0a0*/  STL [R1+0x748], R4 ;  /* 0x0007480401007387 */ /* 0x0005e20000100800 */
[C---:B0-----:R-:W-:Y:S02]  /*3f0b0*/  FMUL R6, R3.reuse, R16 ;  /* 0x0000001003067220 */ /* 0x041fe40000400000 */
[----:B-1----:R-:W-:-:S03]  /*3f0c0*/  FMUL R5, R3, R17 ;  /* 0x0000001103057220 */ /* 0x002fc60000400000 */
[----:B------:R0:W-:Y:S01]  /*3f0d0*/  STL [R1+0x73c], R6 ;  /* 0x00073c0601007387 */ /* 0x0001e20000100800 */
[C---:B--2---:R-:W-:Y:S02]  /*3f0e0*/  FMUL R4, R3.reuse, R18 ;  /* 0x0000001203047220 */ /* 0x044fe40000400000 */
[----:B------:R-:W-:Y:S01]  /*3f0f0*/  FMUL R3, R3, R19 ;  /* 0x0000001303037220 */ /* 0x000fe20000400000 */
[----:B------:R1:W-:Y:S04]  /*3f100*/  STL [R1+0x738], R5 ;  /* 0x0007380501007387 */ /* 0x0003e80000100800 */
[----:B------:R-:W2:Y:S04]  /*3f110*/  LDL.LU R18, [R1+0x700] ;  /* 0x0007000001127983 */ /* 0x000ea80000300800 */
[----:B------:R3:W-:Y:S04]  /*3f120*/  STL [R1+0x70c], R4 ;  /* 0x00070c0401007387 */ /* 0x0007e80000100800 */
[----:B------:R4:W-:Y:S04]  /*3f130*/  STL [R1+0x708], R3 ;  /* 0x0007080301007387 */ /* 0x0009e80000100800 */
[----:B------:R-:W5:Y:S04]  /*3f140*/  LDL.LU R17, [R1+0x704] ;  /* 0x0007040001117983 */ /* 0x000f680000300800 */
[----:B------:R-:W2:Y:S04]  /*3f150*/  LDL.LU R16, [R1+0x690] ;  /* 0x0006900001107983 */ /* 0x000ea80000300800 */
[----:B------:R-:W2:Y:S04]  /*3f160*/  LDL.LU R15, [R1+0x694] ;  /* 0x00069400010f7983 */ /* 0x000ea80000300800 */
[----:B------:R-:W2:Y:S04]  /*3f170*/  LDL.LU R14, [R1+0x680] ;  /* 0x00068000010e7983 */ /* 0x000ea80000300800 */
[----:B------:R-:W2:Y:S04]  /*3f180*/  LDL.LU R13, [R1+0x684] ;  /* 0x00068400010d7983 */ /* 0x000ea80000300800 */
[----:B------:R-:W5:Y:S04]  /*3f190*/  LDL.LU R12, [R1+0x670] ;  /* 0x00067000010c7983 */ /* 0x000f680000300800 */
[----:B------:R-:W5:Y:S04]  /*3f1a0*/  LDL.LU R11, [R1+0x674] ;  /* 0x00067400010b7983 */ /* 0x000f680000300800 */
[----:B------:R-:W5:Y:S04]  /*3f1b0*/  LDL.LU R10, [R1+0x660] ;  /* 0x00066000010a7983 */ /* 0x000f680000300800 */
[----:B------:R-:W5:Y:S04]  /*3f1c0*/  LDL.LU R9, [R1+0x664] ;  /* 0x0006640001097983 */ /* 0x000f680000300800 */
[----:B------:R-:W5:Y:S04]  /*3f1d0*/  LDL.LU R8, [R1+0x740] ;  /* 0x0007400001087983 */ /* 0x000f680000300800 */
[----:B------:R-:W5:Y:S04]  /*3f1e0*/  LDL.LU R7, [R1+0x744] ;  /* 0x0007440001077983 */ /* 0x000f680000300800 */
[----:B0-----:R-:W5:Y:S04]  /*3f1f0*/  LDL.LU R6, [R1+0x750] ;  /* 0x0007500001067983 */ /* 0x001f680000300800 */
[----:B-1----:R-:W5:Y:S04]  /*3f200*/  LDL.LU R5, [R1+0x754] ;  /* 0x0007540001057983 */ /* 0x002f680000300800 */
[----:B---3--:R-:W3:Y:S04]  /*3f210*/  LDL.LU R4, [R1+0x730] ;  /* 0x0007300001047983 */ /* 0x008ee80000300800 */
[----:B----4-:R-:W4:Y:S01]  /*3f220*/  LDL.LU R3, [R1+0x734] ;  /* 0x0007340001037983 */ /* 0x010f220000300800 */
[----:B------:R-:W-:-:S02]  /*3f230*/  FSETP.GT.AND P0, PT, |R2|, 8.50705917302346158658e+37, PT ;  /* 0x7e8000000200780b */ /* 0x000fc40003f04200 */
[----:B------:R-:W-:-:S11]  /*3f240*/  FSETP.GEU.AND P1, PT, |R2|, 1.175494350822287508e-38, PT ;  /* 0x008000000200780b */ /* 0x000fd60003f2e200 */
[----:B------:R-:W-:-:S04]  /*3f250*/  @P0 FMUL R2, R2, 0.25 ;  /* 0x3e80000002020820 */ /* 0x000fc80000400000 */
[----:B------:R-:W-:-:S06]  /*3f260*/  @!P1 FMUL R2, R2, 16777216 ;  /* 0x4b80000002029820 */ /* 0x000fcc0000400000 */
[----:B------:R-:W0:Y:S01]  /*3f270*/  MUFU.RCP R2, R2 ;  /* 0x0000000200027308 */ /* 0x000e220000001000 */
[----:B------:R-:W-:Y:S01]  /*3f280*/  LOP3.LUT R0, R0, 0xffffdfff, RZ, 0xc0, !PT ;  /* 0xffffdfff00007812 */ /* 0x000fe200078ec0ff */
[----:B--2---:R-:W-:Y:S02]  /*3f290*/  @P0 FMUL R13, R13, 0.25 ;  /* 0x3e8000000d0d0820 */ /* 0x004fe40000400000 */
[----:B-----5:R-:W-:Y:S02]  /*3f2a0*/  @P0 FMUL R12, R12, 0.25 ;  /* 0x3e8000000c0c0820 */ /* 0x020fe40000400000 */
[----:B------:R-:W-:Y:S02]  /*3f2b0*/  @P0 FMUL R11, R11, 0.25 ;  /* 0x3e8000000b0b0820 */ /* 0x000fe40000400000 */
[----:B------:R-:W-:Y:S02]  /*3f2c0*/  @P0 FMUL R10, R10, 0.25 ;  /* 0x3e8000000a0a0820 */ /* 0x000fe40000400000 */
[----:B------:R-:W-:-:S02]  /*3f2d0*/  @P0 FMUL R9, R9, 0.25 ;  /* 0x3e80000009090820 */ /* 0x000fc40000400000 */
[----:B------:R-:W-:Y:S02]  /*3f2e0*/  @P0 FMUL R8, R8, 0.25 ;  /* 0x3e80000008080820 */ /* 0x000fe40000400000 */
[----:B------:R-:W-:Y:S02]  /*3f2f0*/  @P0 FMUL R7, R7, 0.25 ;  /* 0x3e80000007070820 */ /* 0x000fe40000400000 */
[----:B------:R-:W-:Y:S02]  /*3f300*/  @P0 FMUL R6, R6, 0.25 ;  /* 0x3e80000006060820 */ /* 0x000fe40000400000 */
[----:B------:R-:W-:Y:S02]  /*3f310*/  @P0 FMUL R5, R5, 0.25 ;  /* 0x3e80000005050820 */ /* 0x000fe40000400000 */
[----:B---3--:R-:W-:Y:S02]  /*3f320*/  @P0 FMUL R4, R4, 0.25 ;  /* 0x3e80000004040820 */ /* 0x008fe40000400000 */
[----:B----4-:R-:W-:-:S02]  /*3f330*/  @P0 FMUL R3, R3, 0.25 ;  /* 0x3e80000003030820 */ /* 0x010fc40000400000 */
[----:B------:R-:W-:Y:S02]  /*3f340*/  @!P1 FMUL R4, R4, 16777216 ;  /* 0x4b80000004049820 */ /* 0x000fe40000400000 */
[----:B------:R-:W-:Y:S02]  /*3f350*/  @!P1 FMUL R3, R3, 16777216 ;  /* 0x4b80000003039820 */ /* 0x000fe40000400000 */
[----:B------:R-:W-:Y:S02]  /*3f360*/  @!P1 FMUL R5, R5, 16777216 ;  /* 0x4b80000005059820 */ /* 0x000fe40000400000 */
[C---:B0-----:R-:W-:Y:S02]  /*3f370*/  FMUL R19, R2.reuse, R3 ;  /* 0x0000000302137220 */ /* 0x041fe40000400000 */
[----:B------:R-:W-:Y:S02]  /*3f380*/  FMUL R3, R2, R4 ;  /* 0x0000000402037220 */ /* 0x000fe40000400000 */
[----:B------:R-:W-:-:S02]  /*3f390*/  @!P1 FMUL R6, R6, 16777216 ;  /* 0x4b80000006069820 */ /* 0x000fc40000400000 */
[----:B------:R-:W-:Y:S01]  /*3f3a0*/  @!P1 FMUL R7, R7, 16777216 ;  /* 0x4b80000007079820 */ /* 0x000fe20000400000 */
[----:B------:R-:W-:Y:S01]  /*3f3b0*/  STL [R1+0x768], R19 ;  /* 0x0007681301007387 */ /* 0x000fe20000100800 */
[C---:B------:R-:W-:Y:S02]  /*3f3c0*/  FMUL R5, R2.reuse, R5 ;  /* 0x0000000502057220 */ /* 0x040fe40000400000 */
[----:B------:R-:W-:Y:S01]  /*3f3d0*/  FMUL R4, R2, R6 ;  /* 0x0000000602047220 */ /* 0x000fe20000400000 */
[----:B------:R0:W-:Y:S01]  /*3f3e0*/  STL [R1+0x754], R3 ;  /* 0x0007540301007387 */ /* 0x0001e20000100800 */
[----:B------:R-:W-:Y:S02]  /*3f3f0*/  @!P1 FMUL R8, R8, 16777216 ;  /* 0x4b80000008089820 */ /* 0x000fe40000400000 */
[----:B------:R-:W-:Y:S01]  /*3f400*/  @!P1 FMUL R9, R9, 16777216 ;  /* 0x4b80000009099820 */ /* 0x000fe20000400000 */
[----:B------:R1:W-:Y:S01]  /*3f410*/  STL [R1+0x750], R5 ;  /* 0x0007500501007387 */ /* 0x0003e20000100800 */
[----:B------:R-:W-:-:S02]  /*3f420*/  @!P1 FMUL R10, R10, 16777216 ;  /* 0x4b8000000a0a9820 */ /* 0x000fc40000400000 */
[C---:B0-----:R-:W-:Y:S01]  /*3f430*/  FMUL R3, R2.reuse, R7 ;  /* 0x0000000702037220 */ /* 0x041fe20000400000 */
[----:B------:R0:W-:Y:S01]  /*3f440*/  STL [R1+0x744], R4 ;  /* 0x0007440401007387 */ /* 0x0001e20000100800 */
[----:B------:R-:W-:Y:S02]  /*3f450*/  @!P1 FMUL R11, R11, 16777216 ;  /* 0x4b8000000b0b9820 */ /* 0x000fe40000400000 */
[----:B-1----:R-:W-:Y:S01]  /*3f460*/  FMUL R5, R2, R8 ;  /* 0x0000000802057220 */ /* 0x002fe20000400000 */
[----:B------:R1:W-:Y:S01]  /*3f470*/  STL [R1+0x740], R3 ;  /* 0x0007400301007387 */ /* 0x0003e20000100800 */
[----:B------:R-:W-:Y:S02]  /*3f480*/  @!P1 FMUL R12, R12, 16777216 ;  /* 0x4b8000000c0c9820 */ /* 0x000fe40000400000 */
[----:B------:R-:W-:Y:S02]  /*3f490*/  @!P1 FMUL R13, R13, 16777216 ;  /* 0x4b8000000d0d9820 */ /* 0x000fe40000400000 */
[C---:B0-----:R-:W-:Y:S01]  /*3f4a0*/  FMUL R4, R2.reuse, R9 ;  /* 0x0000000902047220 */ /* 0x041fe20000400000 */
[----:B------:R0:W-:Y:S01]  /*3f4b0*/  STL [R1+0x734], R5 ;  /* 0x0007340501007387 */ /* 0x0001e20000100800 */
[----:B-1----:R-:W-:-:S03]  /*3f4c0*/  FMUL R3, R2, R10 ;  /* 0x0000000a02037220 */ /* 0x002fc60000400000 */
[----:B------:R1:W-:Y:S04]  /*3f4d0*/  STL [R1+0x730], R4 ;  /* 0x0007300401007387 */ /* 0x0003e80000100800 */
[----:B------:R2:W-:Y:S01]  /*3f4e0*/  STL [R1+0x704], R3 ;  /* 0x0007040301007387 */ /* 0x0005e20000100800 */
[C---:B0-----:R-:W-:Y:S02]  /*3f4f0*/  FMUL R5, R2.reuse, R11 ;  /* 0x0000000b02057220 */ /* 0x041fe40000400000 */
[----:B-1----:R-:W-:-:S03]  /*3f500*/  FMUL R4, R2, R12 ;  /* 0x0000000c02047220 */ /* 0x002fc60000400000 */
[----:B------:R-:W-:Y:S01]  /*3f510*/  STL [R1+0x700], R5 ;  /* 0x0007000501007387 */ /* 0x000fe20000100800 */
[----:B--2---:R-:W-:-:S03]  /*3f520*/  FMUL R3, R2, R13 ;  /* 0x0000000d02037220 */ /* 0x004fc60000400000 */
[----:B------:R-:W-:Y:S04]  /*3f530*/  STL [R1+0x69c], R4 ;  /* 0x00069c0401007387 */ /* 0x000fe80000100800 */
[----:B------:R0:W-:Y:S01]  /*3f540*/  STL [R1+0x698], R3 ;  /* 0x0006980301007387 */ /* 0x0001e20000100800 */
[----:B------:R-:W-:-:S03]  /*3f550*/  @P0 FMUL R14, R14, 0.25 ;  /* 0x3e8000000e0e0820 */ /* 0x000fc60000400000 */
[----:B0-----:R-:W0:Y:S01]  /*3f560*/  S2R R3, SR_TID.X ;  /* 0x0000000000037919 */ /* 0x001e220000002100 */
[----:B------:R-:W-:Y:S02]  /*3f570*/  @P0 FMUL R15, R15, 0.25 ;  /* 0x3e8000000f0f0820 */ /* 0x000fe40000400000 */
[----:B------:R-:W-:Y:S02]  /*3f580*/  @!P1 FMUL R14, R14, 16777216 ;  /* 0x4b8000000e0e9820 */ /* 0x000fe40000400000 */
[----:B------:R-:W-:Y:S02]  /*3f590*/  @!P1 FMUL R15, R15, 16777216 ;  /* 0x4b8000000f0f9820 */ /* 0x000fe40000400000 */
[----:B------:R-:W-:Y:S02]  /*3f5a0*/  @P0 FMUL R16, R16, 0.25 ;  /* 0x3e80000010100820 */ /* 0x000fe40000400000 */
[----:B------:R-:W-:Y:S02]  /*3f5b0*/  @P0 FMUL R17, R17, 0.25 ;  /* 0x3e80000011110820 */ /* 0x000fe40000400000 */
[----:B------:R-:W-:-:S02]  /*3f5c0*/  @P0 FMUL R18, R18, 0.25 ;  /* 0x3e80000012120820 */ /* 0x000fc40000400000 */
[C---:B------:R-:W-:Y:S02]  /*3f5d0*/  FMUL R5, R2.reuse, R14 ;  /* 0x0000000e02057220 */ /* 0x040fe40000400000 */
[----:B------:R-:W-:Y:S02]  /*3f5e0*/  FMUL R4, R2, R15 ;  /* 0x0000000f02047220 */ /* 0x000fe40000400000 */
[----:B------:R-:W-:Y:S02]  /*3f5f0*/  @!P1 FMUL R16, R16, 16777216 ;  /* 0x4b80000010109820 */ /* 0x000fe40000400000 */
[----:B------:R-:W-:Y:S02]  /*3f600*/  @!P1 FMUL R17, R17, 16777216 ;  /* 0x4b80000011119820 */ /* 0x000fe40000400000 */
[----:B------:R-:W-:Y:S01]  /*3f610*/  @!P1 FMUL R18, R18, 16777216 ;  /* 0x4b80000012129820 */ /* 0x000fe20000400000 */
[----:B------:R1:W-:Y:S01]  /*3f620*/  STL [R1+0x694], R5 ;  /* 0x0006940501007387 */ /* 0x0003e20000100800 */
[----:B------:R-:W-:Y:S01]  /*3f630*/  FMUL R6, R2, R16 ;  /* 0x0000001002067220 */ /* 0x000fe20000400000 */
[----:B0-----:R-:W-:-:S02]  /*3f640*/  LOP3.LUT R19, R3, 0x7f, RZ, 0xc0, !PT ;  /* 0x0000007f03137812 */ /* 0x001fc400078ec0ff */
[----:B------:R0:W-:Y:S01]  /*3f650*/  STL [R1+0x690], R4 ;  /* 0x0006900401007387 */ /* 0x0001e20000100800 */
[C---:B-1----:R-:W-:Y:S02]  /*3f660*/  FMUL R5, R2.reuse, R17 ;  /* 0x0000001102057220 */ /* 0x042fe40000400000 */
[----:B0-----:R-:W-:Y:S02]  /*3f670*/  FMUL R4, R2, R18 ;  /* 0x0000001202047220 */ /* 0x001fe40000400000 */
[----:B------:R-:W-:Y:S02]  /*3f680*/  IMAD.SHL.U32 R2, R3, 0x1000, RZ ;  /* 0x0000100003027824 */ /* 0x000fe400078e00ff */
[----:B------:R-:W0:Y:S04]  /*3f690*/  S2R R3, SR_CTAID.X ;  /* 0x0000000000037919 */ /* 0x000e280000002500 */
[----:B------:R-:W-:Y:S04]  /*3f6a0*/  STL [R1+0x68c], R6 ;  /* 0x00068c0601007387 */ /* 0x000fe80000100800 */
[----:B------:R-:W-:Y:S04]  /*3f6b0*/  STL [R1+0x688], R5 ;  /* 0x0006880501007387 */ /* 0x000fe80000100800 */
[----:B------:R1:W-:Y:S04]  /*3f6c0*/  STL [R1+0x684], R4 ;  /* 0x0006840401007387 */ /* 0x0003e80000100800 */
[----:B-1----:R-:W1:Y:S01]  /*3f6d0*/  S2R R4, SR_CTAID.Y ;  /* 0x0000000000047919 */ /* 0x002e620000002600 */
[----:B------:R-:W-:-:S02]  /*3f6e0*/  FSETP.NEU.AND P1, PT, R21, RZ, PT ;  /* 0x000000ff1500720b */ /* 0x000fc40003f2d000 */
[----:B0-----:R-:W-:Y:S02]  /*3f6f0*/  LEA R3, R3, R19, 0x7 ;  /* 0x0000001303037211 */ /* 0x001fe400078e38ff */
[----:B------:R-:W-:Y:S02]  /*3f700*/  FSETP.NEU.AND P0, PT, R20, RZ, PT ;  /* 0x000000ff1400720b */ /* 0x000fe40003f0d000 */
[----:B------:R-:W-:Y:S01]  /*3f710*/  LOP3.LUT R2, R2, 0x6000, RZ, 0xc0, !PT ;  /* 0x0000600002027812 */ /* 0x000fe200078ec0ff */
[----:B------:R-:W-:-:S03]  /*3f720*/  IMAD R3, R3, c[0x0][0x1c4], RZ ;  /* 0x0000710003037a24 */ /* 0x000fc600078e02ff */
[----:B------:R-:W-:-:S03]  /*3f730*/  LEA R2, R19, R2, 0x4 ;  /* 0x0000000213027211 */ /* 0x000fc600078e20ff */
[----:B------:R-:W-:Y:S01]  /*3f740*/  @P1 LOP3.LUT R0, R0, 0x2000, RZ, 0xfc, !PT ;  /* 0x0000200000001812 */ /* 0x000fe200078efcff */
[----:B------:R-:W-:-:S03]  /*3f750*/  IMAD.SHL.U32 R2, R3, 0x2, RZ ;  /* 0x0000000203027824 */ /* 0x000fc600078e00ff */
[----:B------:R-:W-:Y:S01]  /*3f760*/  LOP3.LUT R0, R0, 0xffffbfff, RZ, 0xc0, !PT ;  /* 0xffffbfff00007812 */ /* 0x000fe200078ec0ff */
[----:B-1----:R-:W-:-:S03]  /*3f770*/  IMAD R4, R4, c[0x0][0x1c0], RZ ;  /* 0x0000700004047a24 */ /* 0x002fc600078e02ff */
[----:B------:R-:W-:Y:S01]  /*3f780*/  @P0 LOP3.LUT R0, R0, 0x4000, RZ, 0xfc, !PT ;  /* 0x0000400000000812 */ /* 0x000fe200078efcff */
[----:B------:R-:W-:Y:S01]  /*3f790*/  IMAD.HI R3, R3, 0x2, RZ ;  /* 0x0000000203037827 */ /* 0x000fe200078e02ff */
[----:B------:R-:W-:-:S03]  /*3f7a0*/  SHF.L.U32 R5, R4, 0x1, RZ ;  /* 0x0000000104057819 */ /* 0x000fc600000006ff */
[----:B------:R-:W-:Y:S01]  /*3f7b0*/  IMAD.HI R4, R4, 0x2, RZ ;  /* 0x0000000204047827 */ /* 0x000fe200078e02ff */
[----:B------:R-:W-:-:S04]  /*3f7c0*/  IADD3 R2, P0, P1, R2, c[0x0][0x178], R5 ;  /* 0x00005e0002027a10 */ /* 0x000fc8000791e005 */
[----:B------:R-:W-:Y:S01]  /*3f7d0*/  IADD3.X R3, R3, c[0x0][0x17c], R4, P0, P1 ;  /* 0x00005f0003037a10 */ /* 0x000fe200007e2404 */
[----:B------:R0:W-:Y:S04]  /*3f7e0*/  STL [R1+0x1500], R2 ;  /* 0x0015000201007387 */ /* 0x0001e80000100800 */
[----:B------:R1:W-:Y:S04]  /*3f7f0*/  STL [R1+0x14fc], R3 ;  /* 0x0014fc0301007387 */ /* 0x0003e80000100800 */
[----:B------:R-:W2:Y:S04]  /*3f800*/  LDL.LU R6, [R1+0x608] ;  /* 0x0006080001067983 */ /* 0x000ea80000300800 */
[----:B0-----:R-:W3:Y:S04]  /*3f810*/  LDL.LU R2, [R1+0x60c] ;  /* 0x00060c0001027983 */ /* 0x001ee80000300800 */
[----:B-1----:R-:W4:Y:S04]  /*3f820*/  LDL.LU R3, [R1+0x618] ;  /* 0x0006180001037983 */ /* 0x002f280000300800 */
        /* <DEDUP_REMOVED lines=12> */
[----:B------:R-:W5:Y:S01]  /*3f8f0*/  LDL.LU R17, [R1+0x71c] ;  /* 0x00071c0001117983 */ /* 0x000f620000300800 */
[----:B------:R-:W-:-:S02]  /*3f900*/  FSETP.GT.AND P0, PT, |R23|, 8.50705917302346158658e+37, PT ;  /* 0x7e8000001700780b */ /* 0x000fc40003f04200 */
[----:B------:R-:W-:-:S11]  /*3f910*/  FSETP.GEU.AND P1, PT, |R23|, 1.175494350822287508e-38, PT ;  /* 0x008000001700780b */ /* 0x000fd60003f2e200 */
[----:B------:R-:W-:Y:S02]  /*3f920*/  @P0 FMUL R23, R23, 0.25 ;  /* 0x3e80000017170820 */ /* 0x000fe40000400000 */
[----:B--2---:R-:W-:Y:S02]  /*3f930*/  @P0 FMUL R6, R6, 0.25 ;  /* 0x3e80000006060820 */ /* 0x004fe40000400000 */
[----:B---3--:R-:W-:Y:S02]  /*3f940*/  @P0 FMUL R2, R2, 0.25 ;  /* 0x3e80000002020820 */ /* 0x008fe40000400000 */
[----:B----4-:R-:W-:Y:S02]  /*3f950*/  @P0 FMUL R3, R3, 0.25 ;  /* 0x3e80000003030820 */ /* 0x010fe40000400000 */
[----:B-----5:R-:W-:Y:S02]  /*3f960*/  @P0 FMUL R4, R4, 0.25 ;  /* 0x3e80000004040820 */ /* 0x020fe40000400000 */
        /* <DEDUP_REMOVED lines=10> */
[----:B------:R-:W-:Y:S02]  /*3fa10*/  @P0 FMUL R16, R16, 0.25 ;  /* 0x3e80000010100820 */ /* 0x000fe40000400000 */
[----:B------:R-:W-:-:S05]  /*3fa20*/  @P0 FMUL R17, R17, 0.25 ;  /* 0x3e80000011110820 */ /* 0x000fca0000400000 */
        /* <DEDUP_REMOVED lines=17> */
[----:B0-----:R-:W2:Y:S04]  /*3fb40*/  LDL.LU R23, [R1+0x1694] ;  /* 0x0016940001177983 */ /* 0x001ea80000300800 */
[----:B------:R-:W3:Y:S04]  /*3fb50*/  LDL.LU R2, [R1+0x600] ;  /* 0x0006000001027983 */ /* 0x000ee80000300800 */
[----:B------:R-:W4:Y:S04]  /*3fb60*/  LDL.LU R3, [R1+0x604] ;  /* 0x0006040001037983 */ /* 0x000f280000300800 */
[----:B------:R-:W5:Y:S04]  /*3fb70*/  LDL.LU R4, [R1+0x610] ;  /* 0x0006100001047983 */ /* 0x000f680000300800 */
[----:B------:R-:W2:Y:S04]  /*3fb80*/  LDL.LU R5, [R1+0x614] ;  /* 0x0006140001057983 */ /* 0x000ea80000300800 */
[----:B-1----:R-:W2:Y:S04]  /*3fb90*/  LDL.LU R6, [R1+0x620] ;  /* 0x0006200001067983 */ /* 0x002ea80000300800 */
        /* <DEDUP_REMOVED lines=11> */
[----:B------:R-:W-:-:S02]  /*3fc50*/  FSETP.GT.AND P0, PT, |R22|, 8.50705917302346158658e+37, PT ;  /* 0x7e8000001600780b */ /* 0x000fc40003f04200 */
[----:B------:R-:W-:-:S04]  /*3fc60*/  LOP3.LUT R0, R0, 0xffffff7f, RZ, 0xc0, !PT ;  /* 0xffffff7f00007812 */ /* 0x000fc800078ec0ff */
[----:B------:R-:W-:Y:S02]  /*3fc70*/  @P1 LOP3.LUT R0, R0, 0x80, RZ, 0xfc, !PT ;  /* 0x0000008000001812 */ /* 0x000fe400078efcff */
[----:B------:R-:W-:-:S05]  /*3fc80*/  FSETP.GEU.AND P1, PT, |R22|, 1.175494350822287508e-38, PT ;  /* 0x008000001600780b */ /* 0x000fca0003f2e200 */
[----:B------:R-:W-:Y:S02]  /*3fc90*/  @P0 FMUL R22, R22, 0.25 ;  /* 0x3e80000016160820 */ /* 0x000fe40000400000 */
[----:B---3--:R-:W-:Y:S02]  /*3fca0*/  @P0 FMUL R2, R2, 0.25 ;  /* 0x3e80000002020820 */ /* 0x008fe40000400000 */
[----:B----4-:R-:W-:Y:S02]  /*3fcb0*/  @P0 FMUL R3, R3, 0.25 ;  /* 0x3e80000003030820 */ /* 0x010fe40000400000 */
[----:B-----5:R-:W-:Y:S02]  /*3fcc0*/  @P0 FMUL R4, R4, 0.25 ;  /* 0x3e80000004040820 */ /* 0x020fe40000400000 */
[----:B--2---:R-:W-:Y:S02]  /*3fcd0*/  @P0 FMUL R5, R5, 0.25 ;  /* 0x3e80000005050820 */ /* 0x004fe40000400000 */
        /* <DEDUP_REMOVED lines=34> */
[----:B------:R-:W2:Y:S04]  /*3ff00*/  LDL.LU R8, [R1+0x5d8] ;  /* 0x0005d80001087983 */ /* 0x000ea80000300800 */
[----:B------:R-:W2:Y:S04]  /*3ff10*/  LDL.LU R9, [R1+0x5dc] ;  /* 0x0005dc0001097983 */ /* 0x000ea80000300800 */
        /* <DEDUP_REMOVED lines=51> */
[----:B-1----:R-:W5:Y:S04]  /*40250*/  LDL.LU R4, [R1+0x5e0] ;  /* 0x0005e00001047983 */ /* 0x002f680000300800 */
        /* <DEDUP_REMOVED lines=52> */
[----:B-1----:R-:W3:Y:S04]  /*405a0*/  LDL.LU R2, [R1+0x578] ;  /* 0x0005780001027983 */ /* 0x002ee80000300800 */
[----:B------:R-:W4:Y:S04]  /*405b0*/  LDL.LU R3, [R1+0x57c] ;  /* 0x00057c0001037983 */ /* 0x000f280000300800 */
        /* <DEDUP_REMOVED lines=51> */
[----:B0-----:R-:W2:Y:S04]  /*408f0*/  LDL.LU R2, [R1+0x570] ;  /* 0x0005700001027983 */ /* 0x001ea80000300800 */
[----:B------:R-:W-:Y:S04]  /*40900*/  STL [R1+0x114], R27 ;  /* 0x0001141b01007387 */ /* 0x000fe80000100800 */
        /* <DEDUP_REMOVED lines=16> */
[----:B------:R-:W-:-:S04]  /*40a10*/  LOP3.LUT R0, R0, 0xfffffffb, RZ, 0xc0, !PT ;  /* 0xfffffffb00007812 */ /* 0x000fc800078ec0ff */
[----:B------:R-:W-:Y:S02]  /*40a20*/  @P1 LOP3.LUT R0, R0, 0x4, RZ, 0xfc, !PT ;  /* 0x0000000400001812 */ /* 0x000fe400078efcff */
[----:B------:R-:W-:-:S05]  /*40a30*/  FSETP.GEU.AND P1, PT, |R26|, 1.175494350822287508e-38, PT ;  /* 0x008000001a00780b */ /* 0x000fca0003f2e200 */
        /* <DEDUP_REMOVED lines=104> */
[----:B------:R-:W-:-:S04]  /*410c0*/  LOP3.LUT R0, R0, 0xfffffffe, RZ, 0xc0, !PT ;  /* 0xfffffffe00007812 */ /* 0x000fc800078ec0ff */
[----:B------:R-:W-:Y:S02]  /*410d0*/  @P1 LOP3.LUT R0, R0, 0x1, RZ, 0xfc, !PT ;  /* 0x0000000100001812 */ /* 0x000fe400078efcff */
[C---:B------:R-:W-:Y:S02]  /*410e0*/  FSETP.GT.AND P1, PT, |R24|.reuse, 8.50705917302346158658e+37, PT ;  /* 0x7e8000001800780b */ /* 0x040fe40003f24200 */
        /* <DEDUP_REMOVED lines=35> */
[----:B------:R-:W3:Y:S04]  /*41320*/  LDL.LU R4, [R1+0x40c] ;  /* 0x00040c0001047983 */ /* 0x000ee80000300800 */
[----:B------:R-:W-:Y:S04]  /*41330*/  STL [R1+0x128], R24 ;  /* 0x0001281801007387 */ /* 0x000fe80000100800 */
        /* <DEDUP_REMOVED lines=15> */
[----:B------:R-:W-:Y:S02]  /*41430*/  FSETP.GEU.AND P1, PT, |R23|, 1.175494350822287508e-38, PT ;  /* 0x008000001700780b */ /* 0x000fe40003f2e200 */
[----:B------:R-:W-:-:S04]  /*41440*/  LOP3.LUT R0, R0, 0xfbffffff, RZ, 0xc0, !PT ;  /* 0xfbffffff00007812 */ /* 0x000fc800078ec0ff */
[----:B------:R-:W-:-:S04]  /*41450*/  @P0 LOP3.LUT R0, R0, 0x4000000, RZ, 0xfc, !PT ;  /* 0x0400000000000812 */ /* 0x000fc800078efcff */
[----:B------:R-:W-:Y:S01]  /*41460*/  LOP3.LUT R0, R0, 0xf7ffffff, RZ, 0xc0, !PT ;  /* 0xf7ffffff00007812 */ /* 0x000fe200078ec0ff */
[----:B------:R-:W-:-:S03]  /*41470*/  @P2 FMUL R23, R23, 0.25 ;  /* 0x3e80000017172820 */ /* 0x000fc60000400000 */
[----:B------:R-:W-:-:S04]  /*41480*/  @P1 LOP3.LUT R0, R0, 0x8000000, RZ, 0xfc, !PT ;  /* 0x0800000000001812 */ /* 0x000fc800078efcff */
[----:B------:R-:W-:Y:S01]  /*41490*/  LOP3.LUT P1, RZ, R0, 0x40, RZ, 0xc0, !PT ;  /* 0x0000004000ff7812 */ /* 0x000fe2000782c0ff */
        /* <DEDUP_REMOVED lines=87> */
[----:B------:R0:W-:Y:S04]  /*41a10*/  STL [R1+0x167c], R0 ;  /* 0x00167c0001007387 */ /* 0x0001e80000100800 */
[----:B------:R-:W-:Y:S04]  /*41a20*/  STL [R1+0x130], R22 ;  /* 0x0001301601007387 */ /* 0x000fe80000100800 */
[----:B------:R-:W3:Y:S04]  /*41a30*/  LDL.LU R3, [R1+0x3cc] ;  /* 0x0003cc0001037983 */ /* 0x000ee80000300800 */
        /* <DEDUP_REMOVED lines=47> */
[----:B------:R-:W-:Y:S04]  /*41d30*/  STL [R1+0x90], R3 ;  /* 0x0000900301007387 */ /* 0x000fe80000100800 */
[----:B0-----:R-:W2:Y:S04]  /*41d40*/  LDL.LU R0, [R1+0x3c0] ;  /* 0x0003c00001007983 */ /* 0x001ea80000300800 */
[----:B------:R0:W-:Y:S04]  /*41d50*/  STL [R1+0x94], R2 ;  /* 0x0000940201007387 */ /* 0x0001e80000100800 */
[----:B0-----:R-:W3:Y:S04]  /*41d60*/  LDL.LU R2, [R1+0x3c4] ;  /* 0x0003c40001027983 */ /* 0x001ee80000300800 */
[----:B------:R0:W-:Y:S04]  /*41d70*/  STL [R1+0x12c], R28 ;  /* 0x00012c1c01007387 */ /* 0x0001e80000100800 */
        /* <DEDUP_REMOVED lines=13> */
[----:B0-----:R-:W5:Y:S01]  /*41e50*/  LDL.LU R28, [R1+0x454] ;  /* 0x00045400011c7983 */ /* 0x001f620000300800 */
        /* <DEDUP_REMOVED lines=19> */
[----:B------:R0:W-:Y:S04]  /*41f90*/  STL [R1+0x74], R28 ;  /* 0x0000741c01007387 */ /* 0x0001e80000100800 */
[----:B0-----:R-:W2:Y:S04]  /*41fa0*/  LDL.LU R28, [R1+0x1684] ;  /* 0x00168400011c7983 */ /* 0x001ea80000300800 */
[----:B------:R0:W-:Y:S04]  /*41fb0*/  STL [R1+0x70], R15 ;  /* 0x0000700f01007387 */ /* 0x0001e80000100800 */
[----:B------:R1:W-:Y:S04]  /*41fc0*/  STL [R1+0x64], R14 ;  /* 0x0000640e01007387 */ /* 0x0003e80000100800 */
[----:B------:R3:W-:Y:S04]  /*41fd0*/  STL [R1+0x60], R13 ;  /* 0x0000600d01007387 */ /* 0x0007e80000100800 */
[----:B------:R4:W-:Y:S04]  /*41fe0*/  STL [R1+0x54], R12 ;  /* 0x0000540c01007387 */ /* 0x0009e80000100800 */
[----:B------:R5:W-:Y:S04]  /*41ff0*/  STL [R1+0x50], R11 ;  /* 0x0000500b01007387 */ /* 0x000be80000100800 */
[----:B------:R0:W-:Y:S04]  /*42000*/  STL [R1+0x44], R10 ;  /* 0x0000440a01007387 */ /* 0x0001e80000100800 */
[----:B------:R-:W-:Y:S04]  /*42010*/  STL [R1+0x40], R3 ;  /* 0x0000400301007387 */ /* 0x000fe80000100800 */
[----:B------:R0:W-:Y:S04]  /*42020*/  STL [R1+0x34], R9 ;  /* 0x0000340901007387 */ /* 0x0001e80000100800 */
[----:B------:R-:W-:Y:S04]  /*42030*/  STL [R1+0x1680], R3 ;  /* 0x0016800301007387 */ /* 0x000fe80000100800 */
[----:B------:R0:W-:Y:S04]  /*42040*/  STL [R1+0x30], R8 ;  /* 0x0000300801007387 */ /* 0x0001e80000100800 */
[----:B------:R0:W-:Y:S04]  /*42050*/  STL [R1+0x2c], R7 ;  /* 0x00002c0701007387 */ /* 0x0001e80000100800 */
[----:B------:R0:W-:Y:S04]  /*42060*/  STL [R1+0x28], R6 ;  /* 0x0000280601007387 */ /* 0x0001e80000100800 */
[----:B------:R0:W-:Y:S04]  /*42070*/  STL [R1+0x24], R5 ;  /* 0x0000240501007387 */ /* 0x0001e80000100800 */
[----:B------:R1:W-:Y:S04]  /*42080*/  STL [R1+0x20], R4 ;  /* 0x0000200401007387 */ /* 0x0003e80000100800 */
[----:B------:R-:W-:Y:S04]  /*42090*/  STL [R1+0x1c], R2 ;  /* 0x00001c0201007387 */ /* 0x000fe80000100800 */
[----:B0-----:R-:W2:Y:S04]  /*420a0*/  LDL.LU R15, [R1+0x498] ;  /* 0x00049800010f7983 */ /* 0x001ea80000300800 */
[----:B------:R0:W-:Y:S04]  /*420b0*/  STL [R1+0x18], R0 ;  /* 0x0000180001007387 */ /* 0x0001e80000100800 */
[----:B-1----:R-:W2:Y:S04]  /*420c0*/  LDL.LU R14, [R1+0x49c] ;  /* 0x00049c00010e7983 */ /* 0x002ea80000300800 */
[----:B------:R1:W-:Y:S04]  /*420d0*/  STL [R1+0x138], R29 ;  /* 0x0001381d01007387 */ /* 0x0003e80000100800 */
[----:B---3--:R-:W3:Y:S04]  /*420e0*/  LDL.LU R13, [R1+0x4a8] ;  /* 0x0004a800010d7983 */ /* 0x008ee80000300800 */
[----:B----4-:R-:W4:Y:S04]  /*420f0*/  LDL.LU R12, [R1+0x4ac] ;  /* 0x0004ac00010c7983 */ /* 0x010f280000300800 */
[----:B-----5:R-:W5:Y:S04]  /*42100*/  LDL.LU R11, [R1+0x488] ;  /* 0x00048800010b7983 */ /* 0x020f680000300800 */
        /* <DEDUP_REMOVED lines=11> */
[----:B--2---:R-:W-:-:S02]  /*421c0*/  FSETP.GT.AND P6, PT, |R28|, 8.50705917302346158658e+37, PT ;  /* 0x7e8000001c00780b */ /* 0x004fc40003fc4200 */
[----:B------:R-:W-:-:S11]  /*421d0*/  FSETP.GEU.AND P5, PT, |R28|, 1.175494350822287508e-38, PT ;  /* 0x008000001c00780b */ /* 0x000fd60003fae200 */
[----:B------:R-:W-:Y:S02]  /*421e0*/  @P6 FMUL R28, R28, 0.25 ;  /* 0x3e8000001c1c6820 */ /* 0x000fe40000400000 */
[----:B------:R-:W-:Y:S02]  /*421f0*/  @P6 FMUL R15, R15, 0.25 ;  /* 0x3e8000000f0f6820 */ /* 0x000fe40000400000 */
[----:B------:R-:W-:Y:S02]  /*42200*/  @P6 FMUL R14, R14, 0.25 ;  /* 0x3e8000000e0e6820 */ /* 0x000fe40000400000 */
[----:B---3--:R-:W-:Y:S02]  /*42210*/  @P6 FMUL R13, R13, 0.25 ;  /* 0x3e8000000d0d6820 */ /* 0x008fe40000400000 */
[----:B----4-:R-:W-:Y:S02]  /*42220*/  @P6 FMUL R12, R12, 0.25 ;  /* 0x3e8000000c0c6820 */ /* 0x010fe40000400000 */
[----:B-----5:R-:W-:-:S02]  /*42230*/  @P6 FMUL R11, R11, 0.25 ;  /* 0x3e8000000b0b6820 */ /* 0x020fc40000400000 */
        /* <DEDUP_REMOVED lines=12> */
[----:B------:R0:W-:Y:S04]  /*42300*/  STL [R1+0x4], R2 ;  /* 0x0000040201007387 */ /* 0x0001e80000100800 */
[----:B------:R-:W-:Y:S04]  /*42310*/  STL [R1+0x10], R3 ;  /* 0x0000100301007387 */ /* 0x000fe80000100800 */
[----:B0-----:R-:W2:Y:S04]  /*42320*/  LDL R2, [R1+0x14c] ;  /* 0x00014c0001027983 */ /* 0x001ea80000100800 */
[----:B------:R0:W-:Y:S04]  /*42330*/  STL [R1+0x15f4], R4 ;  /* 0x0015f40401007387 */ /* 0x0001e80000100800 */
[----:B------:R-:W-:Y:S04]  /*42340*/  STL [R1], R0 ;  /* 0x0000000001007387 */ /* 0x000fe80000100800 */
[----:B------:R-:W-:Y:S04]  /*42350*/  STL [R1+0x15f8], R5 ;  /* 0x0015f80501007387 */ /* 0x000fe80000100800 */
[----:B------:R1:W-:Y:S04]  /*42360*/  STL [R1+0x15fc], R6 ;  /* 0x0015fc0601007387 */ /* 0x0003e80000100800 */
[----:B------:R3:W-:Y:S04]  /*42370*/  STL [R1+0x1600], R7 ;  /* 0x0016000701007387 */ /* 0x0007e80000100800 */
[----:B------:R4:W-:Y:S04]  /*42380*/  STL [R1+0x1604], R8 ;  /* 0x0016040801007387 */ /* 0x0009e80000100800 */
[----:B------:R5:W-:Y:S04]  /*42390*/  STL [R1+0x1608], R9 ;  /* 0x0016080901007387 */ /* 0x000be80000100800 */
[----:B------:R1:W-:Y:S04]  /*423a0*/  STL [R1+0x160c], R10 ;  /* 0x00160c0a01007387 */ /* 0x0003e80000100800 */
[----:B------:R-:W-:Y:S04]  /*423b0*/  STL [R1+0x1610], R11 ;  /* 0x0016100b01007387 */ /* 0x000fe80000100800 */
[----:B------:R-:W-:Y:S01]  /*423c0*/  STL [R1+0x1614], R12 ;  /* 0x0016140c01007387 */ /* 0x000fe20000100800 */
[----:B0-----:R-:W-:-:S03]  /*423d0*/  MOV R4, R16 ;  /* 0x0000001000047202 */ /* 0x001fc60000000f00 */
[----:B------:R-:W-:Y:S01]  /*423e0*/  STL [R1+0x1618], R13 ;  /* 0x0016180d01007387 */ /* 0x000fe20000100800 */
[----:B-1----:R-:W-:-:S03]  /*423f0*/  MOV R6, R17 ;  /* 0x0000001100067202 */ /* 0x002fc60000000f00 */
[----:B------:R-:W-:Y:S01]  /*42400*/  STL [R1+0x161c], R14 ;  /* 0x00161c0e01007387 */ /* 0x000fe20000100800 */
[----:B---3--:R-:W-:-:S03]  /*42410*/  MOV R7, R18 ;  /* 0x0000001200077202 */ /* 0x008fc60000000f00 */
[----:B------:R0:W-:Y:S01]  /*42420*/  STL [R1+0x1620], R15 ;  /* 0x0016200f01007387 */ /* 0x0001e20000100800 */
[----:B----4-:R-:W-:-:S03]  /*42430*/  IMAD.MOV.U32 R8, RZ, RZ, R19 ;  /* 0x000000ffff087224 */ /* 0x010fc600078e0013 */
[----:B------:R1:W-:Y:S01]  /*42440*/  STL [R1+0x13c], R28 ;  /* 0x00013c1c01007387 */ /* 0x0003e20000100800 */
[----:B-----5:R-:W-:-:S03]  /*42450*/  MOV R9, R20 ;  /* 0x0000001400097202 */ /* 0x020fc60000000f00 */
[----:B------:R-:W3:Y:S01]  /*42460*/  LDL.LU R16, [R1+0x490] ;  /* 0x0004900001107983 */ /* 0x000ee20000300800 */
[----:B------:R-:W-:-:S03]  /*42470*/  MOV R10, R21 ;  /* 0x00000015000a7202 */ /* 0x000fc60000000f00 */
[----:B------:R-:W4:Y:S01]  /*42480*/  LDL.LU R17, [R1+0x494] ;  /* 0x0004940001117983 */ /* 0x000f220000300800 */
[----:B0-----:R-:W-:-:S03]  /*42490*/  IMAD.MOV.U32 R15, RZ, RZ, R22 ;  /* 0x000000ffff0f7224 */ /* 0x001fc600078e0016 */
[----:B------:R-:W5:Y:S01]  /*424a0*/  LDL.LU R18, [R1+0x4a0] ;  /* 0x0004a00001127983 */ /* 0x000f620000300800 */
[----:B------:R-:W-:-:S03]  /*424b0*/  MOV R11, R23 ;  /* 0x00000017000b7202 */ /* 0x000fc60000000f00 */
[----:B------:R-:W3:Y:S01]  /*424c0*/  LDL.LU R19, [R1+0x4a4] ;  /* 0x0004a40001137983 */ /* 0x000ee20000300800 */
[----:B------:R-:W-:-:S03]  /*424d0*/  IMAD.MOV.U32 R12, RZ, RZ, R24 ;  /* 0x000000ffff0c7224 */ /* 0x000fc600078e0018 */
[----:B------:R-:W3:Y:S01]  /*424e0*/  LDL.LU R20, [R1+0x480] ;  /* 0x0004800001147983 */ /* 0x000ee20000300800 */
[----:B------:R-:W-:-:S03]  /*424f0*/  MOV R13, R25 ;  /* 0x00000019000d7202 */ /* 0x000fc60000000f00 */
[----:B------:R-:W3:Y:S01]  /*42500*/  LDL.LU R21, [R1+0x484] ;  /* 0x0004840001157983 */ /* 0x000ee20000300800 */
[----:B------:R-:W-:-:S03]  /*42510*/  MOV R14, R26 ;  /* 0x0000001a000e7202 */ /* 0x000fc60000000f00 */
[----:B------:R-:W3:Y:S01]  /*42520*/  LDL.LU R22, [R1+0x4b0] ;  /* 0x0004b00001167983 */ /* 0x000ee20000300800 */
[----:B------:R-:W-:-:S03]  /*42530*/  MOV R5, R27 ;  /* 0x0000001b00057202 */ /* 0x000fc60000000f00 */
[----:B------:R-:W3:Y:S04]  /*42540*/  LDL.LU R23, [R1+0x4b4] ;  /* 0x0004b40001177983 */ /* 0x000ee80000300800 */
[----:B------:R-:W3:Y:S04]  /*42550*/  LDL.LU R24, [R1+0x4c0] ;  /* 0x0004c00001187983 */ /* 0x000ee80000300800 */
[----:B------:R-:W3:Y:S04]  /*42560*/  LDL.LU R25, [R1+0x4c4] ;  /* 0x0004c40001197983 */ /* 0x000ee80000300800 */
[----:B------:R-:W3:Y:S04]  /*42570*/  LDL.LU R26, [R1+0x4d0] ;  /* 0x0004d000011a7983 */ /* 0x000ee80000300800 */
[----:B------:R-:W3:Y:S04]  /*42580*/  LDL.LU R27, [R1+0x4d4] ;  /* 0x0004d400011b7983 */ /* 0x000ee80000300800 */
[----:B-1----:R-:W3:Y:S04]  /*42590*/  LDL.LU R28, [R1+0x4e0] ;  /* 0x0004e000011c7983 */ /* 0x002ee80000300800 */
[----:B------:R-:W3:Y:S04]  /*425a0*/  LDL.LU R29, [R1+0x4e4] ;  /* 0x0004e400011d7983 */ /* 0x000ee80000300800 */
[----:B------:R-:W3:Y:S04]  /*425b0*/  LDL.LU R0, [R1+0x4f0] ;  /* 0x0004f00001007983 */ /* 0x000ee80000300800 */
[----:B------:R-:W3:Y:S01]  /*425c0*/  LDL.LU R3, [R1+0x4f4] ;  /* 0x0004f40001037983 */ /* 0x000ee20000300800 */
[----:B--2---:R-:W-:-:S13]  /*425d0*/  FSETP.GT.AND P0, PT, |R2|, 8.50705917302346158658e+37, PT ;  /* 0x7e8000000200780b */ /* 0x004fda0003f04200 */
[----:B---3--:R-:W-:-:S05]  /*425e0*/  @P0 FMUL R3, R3, 0.25 ;  /* 0x3e80000003030820 */ /* 0x008fca0000400000 */
[----:B------:R0:W-:Y:S04]  /*425f0*/  STL [R1+0xc], R3 ;  /* 0x00000c0301007387 */ /* 0x0001e80000100800 */
[----:B0-----:R-:W2:Y:S01]  /*42600*/  LDL.LU R3, [R1+0x1680] ;  /* 0x0016800001037983 */ /* 0x001ea20000300800 */
[----:B------:R-:W-:Y:S02]  /*42610*/  @P0 FMUL R0, R0, 0.25 ;  /* 0x3e80000000000820 */ /* 0x000fe40000400000 */
[----:B------:R-:W-:-:S03]  /*42620*/  @P0 FMUL R29, R29, 0.25 ;  /* 0x3e8000001d1d0820 */ /* 0x000fc60000400000 */
[----:B------:R0:W-:Y:S04]  /*42630*/  STL [R1+0x8], R0 ;  /* 0x0000080001007387 */ /* 0x0001e80000100800 */
[----:B0-----:R-:W3:Y:S04]  /*42640*/  LDL.LU R0, [R1+0x167c] ;  /* 0x00167c0001007983 */ /* 0x001ee80000300800 */
[----:B------:R2:W-:Y:S02]  /*42650*/  STL [R1+0x154c], R29 ;  /* 0x00154c1d01007387 */ /* 0x0005e40000100800 */
[----:B--2---:R-:W-:-:S02]  /*42660*/  MOV R29, R3 ;  /* 0x00000003001d7202 */ /* 0x004fc40000000f00 */
[----:B------:R-:W2:Y:S01]  /*42670*/  LDL.LU R3, [R1+0x1678] ;  /* 0x0016780001037983 */ /* 0x000ea20000300800 */
[----:B------:R-:W-:Y:S02]  /*42680*/  @P0 FMUL R28, R28, 0.25 ;  /* 0x3e8000001c1c0820 */ /* 0x000fe40000400000 */
[----:B------:R-:W-:Y:S02]  /*42690*/  @P0 FMUL R27, R27, 0.25 ;  /* 0x3e8000001b1b0820 */ /* 0x000fe40000400000 */
[----:B------:R-:W-:Y:S01]  /*426a0*/  @P0 FMUL R26, R26, 0.25 ;  /* 0x3e8000001a1a0820 */ /* 0x000fe20000400000 */
[----:B------:R0:W-:Y:S01]  /*426b0*/  STL [R1+0x1550], R28 ;  /* 0x0015501c01007387 */ /* 0x0001e20000100800 */
[----:B------:R-:W-:Y:S02]  /*426c0*/  @P0 FMUL R25, R25, 0.25 ;  /* 0x3e80000019190820 */ /* 0x000fe40000400000 */
[----:B------:R-:W-:Y:S02]  /*426d0*/  @P0 FMUL R24, R24, 0.25 ;  /* 0x3e80000018180820 */ /* 0x000fe40000400000 */
[----:B------:R-:W-:Y:S01]  /*426e0*/  @P0 FMUL R23, R23, 0.25 ;  /* 0x3e80000017170820 */ /* 0x000fe20000400000 */
[----:B0-----:R-:W2:Y:S04]  /*426f0*/  LDL R28, [R1+0xd0] ;  /* 0x0000d000011c7983 */ /* 0x001ea80000100800 */
[----:B------:R3:W-:Y:S01]  /*42700*/  STL [R1+0x1554], R27 ;  /* 0x0015541b01007387 */ /* 0x0007e20000100800 */
[----:B------:R-:W-:-:S02]  /*42710*/  @P0 FMUL R22, R22, 0.25 ;  /* 0x3e80000016160820 */ /* 0x000fc40000400000 */
[----:B------:R-:W-:Y:S02]  /*42720*/  @P0 FMUL R21, R21, 0.25 ;  /* 0x3e80000015150820 */ /* 0x000fe40000400000 */
[----:B------:R-:W-:Y:S01]  /*42730*/  @P0 FMUL R20, R20, 0.25 ;  /* 0x3e80000014140820 */ /* 0x000fe20000400000 */
[----:B---3--:R-:W-:Y:S02]  /*42740*/  MOV R27, R0 ;  /* 0x00000000001b7202 */ /* 0x008fe40000000f00 */
[----:B------:R-:W3:Y:S04]  /*42750*/  LDL.LU R0, [R1+0x1674] ;  /* 0x0016740001007983 */ /* 0x000ee80000300800 */
[----:B------:R2:W-:Y:S01]  /*42760*/  STL [R1+0x1558], R26 ;  /* 0x0015581a01007387 */ /* 0x0005e20000100800 */
[----:B------:R-:W-:-:S02]  /*42770*/  @P0 FMUL R19, R19, 0.25 ;  /* 0x3e80000013130820 */ /* 0x000fc40000400000 */
[----:B-----5:R-:W-:Y:S01]  /*42780*/  @P0 FMUL R18, R18, 0.25 ;  /* 0x3e80000012120820 */ /* 0x020fe20000400000 */
[----:B------:R-:W-:Y:S01]  /*42790*/  FSETP.GEU.AND P6, PT, |R2|, 1.175494350822287508e-38, PT ;  /* 0x008000000200780b */ /* 0x000fe20003fce200 */
[----:B----4-:R-:W-:Y:S02]  /*427a0*/  @P0 FMUL R17, R17, 0.25 ;  /* 0x3e80000011110820 */ /* 0x010fe40000400000 */
[----:B------:R-:W-:Y:S02]  /*427b0*/  @P0 FMUL R16, R16, 0.25 ;  /* 0x3e80000010100820 */ /* 0x000fe40000400000 */
[----:B------:R-:W-:Y:S01]  /*427c0*/  @P0 FMUL R2, R2, 0.25 ;  /* 0x3e80000002020820 */ /* 0x000fe20000400000 */
[----:B--2---:R-:W-:Y:S02]  /*427d0*/  MOV R26, R3 ;  /* 0x00000003001a7202 */ /* 0x004fe40000000f00 */
[----:B------:R-:W2:Y:S04]  /*427e0*/  LDL.LU R3, [R1+0x1670] ;  /* 0x0016700001037983 */ /* 0x000ea80000300800 */
        /* <DEDUP_REMOVED lines=10> */
[----:B------:R0:W-:Y:S04]  /*42890*/  @P0 STL [R1+0x14c], R2 ;  /* 0x00014c0201000387 */ /* 0x0001e80000100800 */
[----:B0-----:R-:W4:Y:S04]  /*428a0*/  LDL R2, [R1+0x664] ;  /* 0x0006640001027983 */ /* 0x001f280000100800 */
[----:B------:R-:W5:Y:S04]  /*428b0*/  LDL.LU R16, [R1+0x34] ;  /* 0x0000340001107983 */ /* 0x000f680000300800 */
[----:B-----5:R-:W-:Y:S04]  /*428c0*/  STL [R1+0x1624], R16 ;  /* 0x0016241001007387 */ /* 0x020fe80000100800 */
[----:B------:R-:W5:Y:S04]  /*428d0*/  LDL.LU R17, [R1+0x30] ;  /* 0x0000300001117983 */ /* 0x000f680000300800 */
[----:B-----5:R-:W-:Y:S04]  /*428e0*/  STL [R1+0x1628], R17 ;  /* 0x0016281101007387 */ /* 0x020fe80000100800 */
[----:B------:R-:W5:Y:S04]  /*428f0*/  LDL.LU R18, [R1+0x2c] ;  /* 0x00002c0001127983 */ /* 0x000f680000300800 */
[----:B-----5:R0:W-:Y:S04]  /*42900*/  STL [R1+0x162c], R18 ;  /* 0x00162c1201007387 */ /* 0x0201e80000100800 */
[----:B0-----:R-:W5:Y:S04]  /*42910*/  LDL R18, [R1+0x638] ;  /* 0x0006380001127983 */ /* 0x001f680000100800 */
[----:B------:R-:W2:Y:S04]  /*42920*/  LDL.LU R19, [R1+0x28] ;  /* 0x0000280001137983 */ /* 0x000ea80000300800 */
[----:B--2---:R0:W-:Y:S04]  /*42930*/  STL [R1+0x1630], R19 ;  /* 0x0016301301007387 */ /* 0x0041e80000100800 */
[----:B0-----:R-:W2:Y:S04]  /*42940*/  LDL R19, [R1+0x628] ;  /* 0x0006280001137983 */ /* 0x001ea80000100800 */
[----:B------:R-:W2:Y:S04]  /*42950*/  LDL.LU R20, [R1+0x24] ;  /* 0x0000240001147983 */ /* 0x000ea80000300800 */
[----:B--2---:R0:W-:Y:S04]  /*42960*/  STL [R1+0x1634], R20 ;  /* 0x0016341401007387 */ /* 0x0041e80000100800 */
[----:B0-----:R-:W2:Y:S04]  /*42970*/  LDL R20, [R1+0x61c] ;  /* 0x00061c0001147983 */ /* 0x001ea80000100800 */
[----:B------:R-:W2:Y:S04]  /*42980*/  LDL.LU R21, [R1+0x20] ;  /* 0x0000200001157983 */ /* 0x000ea80000300800 */
[----:B--2---:R-:W-:Y:S04]  /*42990*/  STL [R1+0x1638], R21 ;  /* 0x0016381501007387 */ /* 0x004fe80000100800 */
[----:B------:R-:W2:Y:S04]  /*429a0*/  LDL.LU R22, [R1+0x1c] ;  /* 0x00001c0001167983 */ /* 0x000ea80000300800 */
[----:B--2---:R0:W-:Y:S04]  /*429b0*/  STL [R1+0x163c], R22 ;  /* 0x00163c1601007387 */ /* 0x0041e80000100800 */
[----:B0-----:R-:W2:Y:S04]  /*429c0*/  LDL R22, [R1+0x668] ;  /* 0x0006680001167983 */ /* 0x001ea80000100800 */
[----:B------:R-:W2:Y:S04]  /*429d0*/  LDL.LU R23, [R1+0x18] ;  /* 0x0000180001177983 */ /* 0x000ea80000300800 */
[----:B--2---:R0:W-:Y:S04]  /*429e0*/  STL [R1+0x1640], R23 ;  /* 0x0016401701007387 */ /* 0x0041e80000100800 */
[----:B0-----:R-:W2:Y:S04]  /*429f0*/  LDL R23, [R1+0x660] ;  /* 0x0006600001177983 */ /* 0x001ea80000100800 */
[----:B------:R-:W2:Y:S01]  /*42a00*/  LDL.LU R25, [R1+0x14] ;  /* 0x0000140001197983 */ /* 0x000ea20000300800 */
[----:B------:R-:W-:-:S03]  /*42a10*/  IMAD.MOV.U32 R17, RZ, RZ, R26 ;  /* 0x000000ffff117224 */ /* 0x000fc600078e001a */
[----:B--2---:R0:W-:Y:S04]  /*42a20*/  STL [R1+0x1644], R25 ;  /* 0x0016441901007387 */ /* 0x0041e80000100800 */
[----:B0-----:R-:W2:Y:S04]  /*42a30*/  LDL R25, [R1+0x64c] ;  /* 0x00064c0001197983 */ /* 0x001ea80000100800 */
[----:B------:R-:W2:Y:S01]  /*42a40*/  LDL.LU R26, [R1+0x10] ;  /* 0x00001000011a7983 */ /* 0x000ea20000300800 */
[----:B------:R-:W-:-:S03]  /*42a50*/  MOV R24, R27 ;  /* 0x0000001b00187202 */ /* 0x000fc60000000f00 */
[----:B--2---:R0:W-:Y:S04]  /*42a60*/  STL [R1+0x1648], R26 ;  /* 0x0016481a01007387 */ /* 0x0041e80000100800 */
[----:B0-----:R-:W2:Y:S04]  /*42a70*/  LDL R26, [R1+0x648] ;  /* 0x00064800011a7983 */ /* 0x001ea80000100800 */
[----:B------:R-:W2:Y:S01]  /*42a80*/  LDL.LU R27, [R1+0x4] ;  /* 0x00000400011b7983 */ /* 0x000ea20000300800 */
[----:B------:R-:W-:-:S03]  /*42a90*/  MOV R16, R28 ;  /* 0x0000001c00107202 */ /* 0x000fc60000000f00 */
[----:B--2---:R0:W-:Y:S04]  /*42aa0*/  STL [R1+0x164c], R27 ;  /* 0x00164c1b01007387 */ /* 0x0041e80000100800 */
[----:B0-----:R-:W2:Y:S04]  /*42ab0*/  LDL R27, [R1+0x63c] ;  /* 0x00063c00011b7983 */ /* 0x001ea80000100800 */
[----:B------:R-:W2:Y:S01]  /*42ac0*/  LDL.LU R28, [R1] ;  /* 0x00000000011c7983 */ /* 0x000ea20000300800 */
[----:B---3--:R-:W-:-:S04]  /*42ad0*/  LOP3.LUT R0, R0, 0xff7fffff, RZ, 0xc0, !PT ;  /* 0xff7fffff00007812 */ /* 0x008fc800078ec0ff */
[----:B------:R-:W-:-:S04]  /*42ae0*/  @P6 LOP3.LUT R0, R0, 0x800000, RZ, 0xfc, !PT ;  /* 0x0080000000006812 */ /* 0x000fc800078efcff */
[----:B------:R-:W-:Y:S01]  /*42af0*/  LOP3.LUT P6, RZ, R0, 0x80, RZ, 0xc0, !PT ;  /* 0x0000008000ff7812 */ /* 0x000fe200078cc0ff */
[----:B--2---:R0:W-:-:S12]  /*42b00*/  STL [R1+0x1650], R28 ;  /* 0x0016501c01007387 */ /* 0x0041d80000100800 */
[----:B------:R-:W-:Y:S02]  /*42b10*/  @!P6 FMUL R20, R20, 16777216 ;  /* 0x4b8000001414e820 */ /* 0x000fe40000400000 */
[----:B------:R-:W-:Y:S01]  /*42b20*/  @!P6 FMUL R19, R19, 16777216 ;  /* 0x4b8000001313e820 */ /* 0x000fe20000400000 */
[----:B------:R-:W2:Y:S04]  /*42b30*/  LDL R21, [R1+0x66c] ;  /* 0x00066c0001157983 */ /* 0x000ea80000100800 */
[----:B0-----:R-:W3:Y:S01]  /*42b40*/  LDL R28, [R1+0x62c] ;  /* 0x00062c00011c7983 */ /* 0x001ee20000100800 */
[----:B-----5:R-:W-:-:S03]  /*42b50*/  @!P6 FMUL R18, R18, 16777216 ;  /* 0x4b8000001212e820 */ /* 0x020fc60000400000 */
[----:B------:R0:W-:Y:S04]  /*42b60*/  @!P6 STL [R1+0x61c], R20 ;  /* 0x00061c140100e387 */ /* 0x0001e80000100800 */
[----:B0-----:R-:W5:Y:S04]  /*42b70*/  LDL R20, [R1+0x670] ;  /* 0x0006700001147983 */ /* 0x001f680000100800 */
[----:B------:R0:W-:Y:S04]  /*42b80*/  @!P6 STL [R1+0x628], R19 ;  /* 0x000628130100e387 */ /* 0x0001e80000100800 */
[----:B0-----:R-:W2:Y:S01]  /*42b90*/  LDL R19, [R1+0x674] ;  /* 0x0006740001137983 */ /* 0x001ea20000100800 */
[----:B---3--:R-:W-:-:S05]  /*42ba0*/  @!P6 FMUL R28, R28, 16777216 ;  /* 0x4b8000001c1ce820 */ /* 0x008fca0000400000 */
[----:B------:R-:W-:Y:S04]  /*42bb0*/  @!P6 STL [R1+0x62c], R28 ;  /* 0x00062c1c0100e387 */ /* 0x000fe80000100800 */
[----:B------:R0:W-:Y:S04]  /*42bc0*/  @!P6 STL [R1+0x638], R18 ;  /* 0x000638120100e387 */ /* 0x0001e80000100800 */
[----:B0-----:R-:W3:Y:S01]  /*42bd0*/  LDL R18, [R1+0x678] ;  /* 0x0006780001127983 */ /* 0x001ee20000100800 */
[----:B------:R-:W-:Y:S02]  /*42be0*/  @!P6 FMUL R27, R27, 16777216 ;  /* 0x4b8000001b1be820 */ /* 0x000fe40000400000 */
[----:B------:R-:W-:-:S02]  /*42bf0*/  @!P6 FMUL R26, R26, 16777216 ;  /* 0x4b8000001a1ae820 */ /* 0x000fc40000400000 */
[----:B----4-:R-:W-:Y:S02]  /*42c00*/  @!P6 FMUL R2, R2, 16777216 ;  /* 0x4b8000000202e820 */ /* 0x010fe40000400000 */
[----:B------:R-:W-:Y:S01]  /*42c10*/  @!P6 FMUL R25, R25, 16777216 ;  /* 0x4b8000001919e820 */ /* 0x000fe20000400000 */
[----:B------:R-:W-:Y:S04]  /*42c20*/  @!P6 STL [R1+0x63c], R27 ;  /* 0x00063c1b0100e387 */ /* 0x000fe80000100800 */
[----:B------:R-:W-:Y:S04]  /*42c30*/  @!P6 STL [R1+0x648], R26 ;  /* 0x0006481a0100e387 */ /* 0x000fe80000100800 */
[----:B------:R0:W-:Y:S01]  /*42c40*/  @!P6 STL [R1+0x664], R2 ;  /* 0x000664020100e387 */ /* 0x0001e20000100800 */
[----:B------:R-:W-:-:S03]  /*42c50*/  @!P6 FMUL R23, R23, 16777216 ;  /* 0x4b8000001717e820 */ /* 0x000fc60000400000 */
[----:B------:R-:W-:Y:S01]  /*42c60*/  @!P6 STL [R1+0x64c], R25 ;  /* 0x00064c190100e387 */ /* 0x000fe20000100800 */
[----:B------:R-:W-:-:S03]  /*42c70*/  @!P6 FMUL R22, R22, 16777216 ;  /* 0x4b8000001616e820 */ /* 0x000fc60000400000 */
[----:B0-----:R-:W4:Y:S01]  /*42c80*/  LDL R2, [R1+0x67c] ;  /* 0x00067c0001027983 */ /* 0x001f220000100800 */
[----:B--2---:R-:W-:Y:S02]  /*42c90*/  @!P6 FMUL R21, R21, 16777216 ;  /* 0x4b8000001515e820 */ /* 0x004fe40000400000 */
[----:B-----5:R-:W-:Y:S01]  /*42ca0*/  @!P6 FMUL R20, R20, 16777216 ;  /* 0x4b8000001414e820 */ /* 0x020fe20000400000 */
[----:B------:R0:W-:Y:S01]  /*42cb0*/  @!P6 STL [R1+0x660], R23 ;  /* 0x000660170100e387 */ /* 0x0001e20000100800 */
[----:B------:R-:W-:-:S03]  /*42cc0*/  @!P6 FMUL R19, R19, 16777216 ;  /* 0x4b8000001313e820 */ /* 0x000fc60000400000 */
[----:B0-----:R-:W2:Y:S04]  /*42cd0*/  LDL R23, [R1+0x680] ;  /* 0x0006800001177983 */ /* 0x001ea80000100800 */
[----:B------:R0:W-:Y:S04]  /*42ce0*/  @!P6 STL [R1+0x668], R22 ;  /* 0x000668160100e387 */ /* 0x0001e80000100800 */
[----:B------:R-:W5:Y:S04]  /*42cf0*/  LDL R27, [R1+0x340] ;  /* 0x00034000011b7983 */ /* 0x000f680000100800 */
[----:B0-----:R-:W5:Y:S04]  /*42d00*/  LDL R22, [R1+0x104] ;  /* 0x0001040001167983 */ /* 0x001f680000100800 */
[----:B------:R-:W-:Y:S04]  /*42d10*/  @!P6 STL [R1+0x66c], R21 ;  /* 0x00066c150100e387 */ /* 0x000fe80000100800 */
[----:B------:R-:W-:Y:S04]  /*42d20*/  @!P6 STL [R1+0x670], R20 ;  /* 0x000670140100e387 */ /* 0x000fe80000100800 */
[----:B------:R0:W-:Y:S04]  /*42d30*/  @!P6 STL [R1+0x674], R19 ;  /* 0x000674130100e387 */ /* 0x0001e80000100800 */
[----:B------:R-:W5:Y:S04]  /*42d40*/  LDL R26, [R1+0x348] ;  /* 0x00034800011a7983 */ /* 0x000f680000100800 */
[----:B------:R-:W5:Y:S04]  /*42d50*/  LDL R25, [R1+0x34c] ;  /* 0x00034c0001197983 */ /* 0x000f680000100800 */
[----:B0-----:R-:W5:Y:S04]  /*42d60*/  LDL R19, [R1+0x344] ;  /* 0x0003440001137983 */ /* 0x001f680000100800 */
[----:B------:R-:W5:Y:S01]  /*42d70*/  LDL R21, [R1+0x3b4] ;  /* 0x0003b40001157983 */ /* 0x000f620000100800 */
[----:B---3--:R-:W-:-:S05]  /*42d80*/  @!P6 FMUL R18, R18, 16777216 ;  /* 0x4b8000001212e820 */ /* 0x008fca0000400000 */
[----:B------:R0:W-:Y:S04]  /*42d90*/  @!P6 STL [R1+0x678], R18 ;  /* 0x000678120100e387 */ /* 0x0001e80000100800 */
[----:B------:R-:W3:Y:S04]  /*42da0*/  LDL R20, [R1+0x3b8] ;  /* 0x0003b80001147983 */ /* 0x000ee80000100800 */
[----:B0-----:R-:W3:Y:S01]  /*42db0*/  LDL R18, [R1+0x3bc] ;  /* 0x0003bc0001127983 */ /* 0x001ee20000100800 */
[----:B----4-:R-:W-:-:S05]  /*42dc0*/  @!P6 FMUL R2, R2, 16777216 ;  /* 0x4b8000000202e820 */ /* 0x010fca0000400000 */
[----:B------:R0:W-:Y:S04]  /*42dd0*/  @!P6 STL [R1+0x67c], R2 ;  /* 0x00067c020100e387 */ /* 0x0001e80000100800 */
[----:B0-----:R-:W4:Y:S01]  /*42de0*/  LDL R2, [R1+0x3d0] ;  /* 0x0003d00001027983 */ /* 0x001f220000100800 */
[----:B--2---:R-:W-:-:S05]  /*42df0*/  @!P6 FMUL R23, R23, 16777216 ;  /* 0x4b8000001717e820 */ /* 0x004fca0000400000 */
[----:B------:R0:W-:Y:S01]  /*42e00*/  @!P6 STL [R1+0x680], R23 ;  /* 0x000680170100e387 */ /* 0x0001e20000100800 */
[----:B-----5:R-:W-:Y:S02]  /*42e10*/  @!P1 FMUL R27, R27, 16777216 ;  /* 0x4b8000001b1b9820 */ /* 0x020fe40000400000 */
[----:B------:R-:W-:Y:S01]  /*42e20*/  @!P6 FMUL R22, R22, 16777216 ;  /* 0x4b8000001616e820 */ /* 0x000fe20000400000 */
[----:B0-----:R-:W2:Y:S04]  /*42e30*/  LDL R23, [R1+0x3d4] ;  /* 0x0003d40001177983 */ /* 0x001ea80000100800 */
[----:B------:R0:W-:Y:S01]  /*42e40*/  @!P6 STL [R1+0x104], R22 ;  /* 0x000104160100e387 */ /* 0x0001e20000100800 */
[----:B------:R-:W-:-:S03]  /*42e50*/  @!P1 FMUL R26, R26, 16777216 ;  /* 0x4b8000001a1a9820 */ /* 0x000fc60000400000 */
[----:B0-----:R-:W5:Y:S01]  /*42e60*/  LDL R22, [R1+0x3d8] ;  /* 0x0003d80001167983 */ /* 0x001f620000100800 */
[----:B------:R-:W-:Y:S02]  /*42e70*/  @!P1 FMUL R25, R25, 16777216 ;  /* 0x4b80000019199820 */ /* 0x000fe40000400000 */
[----:B------:R-:W-:Y:S01]  /*42e80*/  @!P1 FMUL R19, R19, 16777216 ;  /* 0x4b80000013139820 */ /* 0x000fe20000400000 */
[----:B------:R-:W-:Y:S01]  /*42e90*/  @!P1 STL [R1+0x340], R27 ;  /* 0x0003401b01009387 */ /* 0x000fe20000100800 */
[----:B------:R-:W-:-:S03]  /*42ea0*/  @!P1 FMUL R21, R21, 16777216 ;  /* 0x4b80000015159820 */ /* 0x000fc60000400000 */
[----:B------:R0:W-:Y:S04]  /*42eb0*/  @!P1 STL [R1+0x344], R19 ;  /* 0x0003441301009387 */ /* 0x0001e80000100800 */
[----:B0-----:R-:W5:Y:S04]  /*42ec0*/  LDL R19, [R1+0x3dc] ;  /* 0x0003dc0001137983 */ /* 0x001f680000100800 */
[----:B------:R-:W-:Y:S04]  /*42ed0*/  @!P1 STL [R1+0x348], R26 ;  /* 0x0003481a01009387 */ /* 0x000fe80000100800 */
[----:B------:R-:W-:Y:S01]  /*42ee0*/  @!P1 STL [R1+0x34c], R25 ;  /* 0x00034c1901009387 */ /* 0x000fe20000100800 */
[----:B---3--:R-:W-:-:S05]  /*42ef0*/  @!P1 FMUL R18, R18, 16777216 ;  /* 0x4b80000012129820 */ /* 0x008fca0000400000 */
[----:B------:R0:W-:Y:S04]  /*42f00*/  @!P1 STL [R1+0x3bc], R18 ;  /* 0x0003bc1201009387 */ /* 0x0001e80000100800 */
[----:B------:R1:W-:Y:S04]  /*42f10*/  @!P1 STL [R1+0x3b4], R21 ;  /* 0x0003b41501009387 */ /* 0x0003e80000100800 */
[----:B0-----:R-:W3:Y:S01]  /*42f20*/  LDL R18, [R1+0x600] ;  /* 0x0006000001127983 */ /* 0x001ee20000100800 */
[----:B------:R-:W-:-:S05]  /*42f30*/  @!P1 FMUL R20, R20, 16777216 ;  /* 0x4b80000014149820 */ /* 0x000fca0000400000 */
[----:B------:R0:W-:Y:S01]  /*42f40*/  @!P1 STL [R1+0x3b8], R20 ;  /* 0x0003b81401009387 */ /* 0x0001e20000100800 */
[----:B----4-:R-:W-:-:S05]  /*42f50*/  @!P1 FMUL R2, R2, 16777216 ;  /* 0x4b80000002029820 */ /* 0x010fca0000400000 */
[----:B------:R4:W-:Y:S04]  /*42f60*/  @!P1 STL [R1+0x3d0], R2 ;  /* 0x0003d00201009387 */ /* 0x0009e80000100800 */
[----:B-1----:R-:W3:Y:S04]  /*42f70*/  LDL R21, [R1+0x608] ;  /* 0x0006080001157983 */ /* 0x002ee80000100800 */
[----:B0-----:R-:W3:Y:S04]  /*42f80*/  LDL R20, [R1+0x60c] ;  /* 0x00060c0001147983 */ /* 0x001ee80000100800 */
[----:B----4-:R-:W4:Y:S01]  /*42f90*/  LDL R2, [R1+0x604] ;  /* 0x0006040001027983 */ /* 0x010f220000100800 */
[----:B--2---:R-:W-:-:S03]  /*42fa0*/  @!P1 FMUL R23, R23, 16777216 ;  /* 0x4b80000017179820 */ /* 0x004fc60000400000 */
[----:B------:R-:W2:Y:S04]  /*42fb0*/  LDL R28, [R1+0x618] ;  /* 0x00061800011c7983 */ /* 0x000ea80000100800 */
[----:B------:R0:W-:Y:S04]  /*42fc0*/  @!P1 STL [R1+0x3d4], R23 ;  /* 0x0003d41701009387 */ /* 0x0001e80000100800 */
[----:B------:R-:W2:Y:S01]  /*42fd0*/  LDL R27, [R1+0x108] ;  /* 0x00010800011b7983 */ /* 0x000ea20000100800 */
[----:B-----5:R-:W-:-:S05]  /*42fe0*/  @!P1 FMUL R22, R22, 16777216 ;  /* 0x4b80000016169820 */ /* 0x020fca0000400000 */
[----:B------:R1:W-:Y:S04]  /*42ff0*/  @!P1 STL [R1+0x3d8], R22 ;  /* 0x0003d81601009387 */ /* 0x0003e80000100800 */
[----:B------:R-:W5:Y:S04]  /*43000*/  LDL R26, [R1+0x2a0] ;  /* 0x0002a000011a7983 */ /* 0x000f680000100800 */
[----:B------:R-:W5:Y:S04]  /*43010*/  LDL R25, [R1+0x2a4] ;  /* 0x0002a40001197983 */ /* 0x000f680000100800 */
[----:B0-----:R-:W5:Y:S01]  /*43020*/  LDL R23, [R1+0x2a8] ;  /* 0x0002a80001177983 */ /* 0x001f620000100800 */
[----:B------:R-:W-:-:S05]  /*43030*/  @!P1 FMUL R19, R19, 16777216 ;  /* 0x4b80000013139820 */ /* 0x000fca0000400000 */
[----:B------:R0:W-:Y:S04]  /*43040*/  @!P1 STL [R1+0x3dc], R19 ;  /* 0x0003dc1301009387 */ /* 0x0001e80000100800 */
[----:B-1----:R-:W5:Y:S04]  /*43050*/  LDL R22, [R1+0x2ac] ;  /* 0x0002ac0001167983 */ /* 0x002f680000100800 */
[----:B0-----:R-:W5:Y:S01]  /*43060*/  LDL R19, [R1+0x2b0] ;  /* 0x0002b00001137983 */ /* 0x001f620000100800 */
[----:B---3--:R-:W-:-:S05]  /*43070*/  @!P1 FMUL R18, R18, 16777216 ;  /* 0x4b80000012129820 */ /* 0x008fca0000400000 */
[----:B------:R0:W-:Y:S04]  /*43080*/  @!P1 STL [R1+0x600], R18 ;  /* 0x0006001201009387 */ /* 0x0001e80000100800 */
[----:B0-----:R-:W3:Y:S01]  /*43090*/  LDL R18, [R1+0x2b4] ;  /* 0x0002b40001127983 */ /* 0x001ee20000100800 */
[----:B------:R-:W-:Y:S01]  /*430a0*/  LOP3.LUT P0, RZ, R0, 0x10, RZ, 0xc0, !PT ;  /* 0x0000001000ff7812 */ /* 0x000fe2000780c0ff */
[----:B------:R-:W-:Y:S02]  /*430b0*/  @!P1 FMUL R21, R21, 16777216 ;  /* 0x4b80000015159820 */ /* 0x000fe40000400000 */
[----:B------:R-:W-:Y:S02]  /*430c0*/  @!P1 FMUL R20, R20, 16777216 ;  /* 0x4b80000014149820 */ /* 0x000fe40000400000 */
[----:B----4-:R-:W-:-:S05]  /*430d0*/  @!P1 FMUL R2, R2, 16777216 ;  /* 0x4b80000002029820 */ /* 0x010fca0000400000 */
[----:B------:R0:W-:Y:S01]  /*430e0*/  @!P1 STL [R1+0x604], R2 ;  /* 0x0006040201009387 */ /* 0x0001e20000100800 */
[----:B--2---:R-:W-:-:S03]  /*430f0*/  @!P1 FMUL R28, R28, 16777216 ;  /* 0x4b8000001c1c9820 */ /* 0x004fc60000400000 */
[----:B0-----:R-:W2:Y:S04]  /*43100*/  LDL.LU R2, [R1+0x166c] ;  /* 0x00166c0001027983 */ /* 0x001ea80000300800 */
[----:B------:R0:W-:Y:S01]  /*43110*/  @!P1 STL [R1+0x608], R21 ;  /* 0x0006081501009387 */ /* 0x0001e20000100800 */
[----:B------:R-:W-:Y:S02]  /*43120*/  @!P1 FMUL R27, R27, 16777216 ;  /* 0x4b8000001b1b9820 */ /* 0x000fe40000400000 */
[----:B-----5:R-:W-:Y:S01]  /*43130*/  @!P0 FMUL R26, R26, 16777216 ;  /* 0x4b8000001a1a8820 */ /* 0x020fe20000400000 */
[----:B0-----:R-:W4:Y:S04]  /*43140*/  LDL R21, [R1+0x2b8] ;  /* 0x0002b80001157983 */ /* 0x001f280000100800 */
[----:B------:R0:W-:Y:S01]  /*43150*/  @!P1 STL [R1+0x60c], R20 ;  /* 0x00060c1401009387 */ /* 0x0001e20000100800 */
[----:B------:R-:W-:-:S02]  /*43160*/  @!P0 FMUL R25, R25, 16777216 ;  /* 0x4b80000019198820 */ /* 0x000fc40000400000 */
[----:B------:R-:W-:Y:S01]  /*43170*/  @!P0 FMUL R23, R23, 16777216 ;  /* 0x4b80000017178820 */ /* 0x000fe20000400000 */
[----:B0-----:R-:W5:Y:S01]  /*43180*/  LDL R20, [R1+0x2bc] ;  /* 0x0002bc0001147983 */ /* 0x001f620000100800 */
[----:B------:R-:W-:-:S03]  /*43190*/  @!P0 FMUL R22, R22, 16777216 ;  /* 0x4b80000016168820 */ /* 0x000fc60000400000 */
[----:B------:R-:W-:Y:S01]  /*431a0*/  @!P1 STL [R1+0x618], R28 ;  /* 0x0006181c01009387 */ /* 0x000fe20000100800 */
[----:B------:R-:W-:-:S03]  /*431b0*/  @!P0 FMUL R19, R19, 16777216 ;  /* 0x4b80000013138820 */ /* 0x000fc60000400000 */
[----:B------:R-:W-:Y:S04]  /*431c0*/  @!P1 STL [R1+0x108], R27 ;  /* 0x0001081b01009387 */ /* 0x000fe80000100800 */
[----:B------:R-:W-:Y:S04]  /*431d0*/  @!P0 STL [R1+0x2a0], R26 ;  /* 0x0002a01a01008387 */ /* 0x000fe80000100800 */
[----:B------:R-:W-:Y:S04]  /*431e0*/  @!P0 STL [R1+0x2a4], R25 ;  /* 0x0002a41901008387 */ /* 0x000fe80000100800 */
[----:B------:R0:W-:Y:S04]  /*431f0*/  @!P0 STL [R1+0x2b0], R19 ;  /* 0x0002b01301008387 */ /* 0x0001e80000100800 */
[----:B------:R1:W-:Y:S04]  /*43200*/  @!P0 STL [R1+0x2a8], R23 ;  /* 0x0002a81701008387 */ /* 0x0003e80000100800 */
[----:B0-----:R-:W5:Y:S04]  /*43210*/  LDL R19, [R1+0x2c8] ;  /* 0x0002c80001137983 */ /* 0x001f680000100800 */
[----:B------:R0:W-:Y:S04]  /*43220*/  @!P0 STL [R1+0x2ac], R22 ;  /* 0x0002ac1601008387 */ /* 0x0001e80000100800 */
[----:B-1----:R-:W5:Y:S04]  /*43230*/  LDL R23, [R1+0x2cc] ;  /* 0x0002cc0001177983 */ /* 0x002f680000100800 */
[----:B0-----:R-:W5:Y:S01]  /*43240*/  LDL R22, [R1+0x2e0] ;  /* 0x0002e00001167983 */ /* 0x001f620000100800 */
[----:B---3--:R-:W-:-:S05]  /*43250*/  @!P0 FMUL R18, R18, 16777216 ;  /* 0x4b80000012128820 */ /* 0x008fca0000400000 */
[----:B------:R0:W-:Y:S04]  /*43260*/  @!P0 STL [R1+0x2b4], R18 ;  /* 0x0002b41201008387 */ /* 0x0001e80000100800 */
[----:B0-----:R-:W3:Y:S01]  /*43270*/  LDL R18, [R1+0x2e4] ;  /* 0x0002e40001127983 */ /* 0x001ee20000100800 */
[----:B------:R-:W-:Y:S02]  /*43280*/  @!P0 FMUL R3, R3, 16777216 ;  /* 0x4b80000003038820 */ /* 0x000fe40000400000 */
[----:B--2---:R-:W-:Y:S02]  /*43290*/  @!P0 FMUL R2, R2, 16777216 ;  /* 0x4b80000002028820 */ /* 0x004fe40000400000 */
[----:B----4-:R-:W-:Y:S02]  /*432a0*/  @!P0 FMUL R21, R21, 16777216 ;  /* 0x4b80000015158820 */ /* 0x010fe40000400000 */
[----:B-----5:R-:W-:-:S05]  /*432b0*/  @!P0 FMUL R20, R20, 16777216 ;  /* 0x4b80000014148820 */ /* 0x020fca0000400000 */
[----:B------:R0:W-:Y:S04]  /*432c0*/  @!P0 STL [R1+0x2bc], R20 ;  /* 0x0002bc1401008387 */ /* 0x0001e80000100800 */
[----:B0-----:R-:W2:Y:S04]  /*432d0*/  LDL R20, [R1+0x2e8] ;  /* 0x0002e80001147983 */ /* 0x001ea80000100800 */
[----:B------:R0:W-:Y:S04]  /*432e0*/  @!P0 STL [R1+0x2b8], R21 ;  /* 0x0002b81501008387 */ /* 0x0001e80000100800 */
[----:B0-----:R-:W4:Y:S01]  /*432f0*/  LDL R21, [R1+0x2ec] ;  /* 0x0002ec0001157983 */ /* 0x001f220000100800 */
[----:B------:R-:W-:-:S03]  /*43300*/  @!P0 FMUL R19, R19, 16777216 ;  /* 0x4b80000013138820 */ /* 0x000fc60000400000 */
[----:B------:R0:W-:Y:S01]  /*43310*/  STL [R1+0x15ec], R2 ;  /* 0x0015ec0201007387 */ /* 0x0001e20000100800 */
[----:B------:R-:W-:-:S03]  /*43320*/  @!P0 FMUL R23, R23, 16777216 ;  /* 0x4b80000017178820 */ /* 0x000fc60000400000 */
[----:B0-----:R-:W5:Y:S01]  /*43330*/  LDL.LU R2, [R1+0x110] ;  /* 0x0001100001027983 */ /* 0x001f620000300800 */
[----:B------:R-:W-:-:S03]  /*43340*/  @!P0 FMUL R22, R22, 16777216 ;  /* 0x4b80000016168820 */ /* 0x000fc60000400000 */
[----:B------:R0:W-:Y:S04]  /*43350*/  STL [R1+0x15f0], R3 ;  /* 0x0015f00301007387 */ /* 0x0001e80000100800 */
[----:B0-----:R-:W5:Y:S04]  /*43360*/  LDL.LU R3, [R1+0x10c] ;  /* 0x00010c0001037983 */ /* 0x001f680000300800 */
[----:B------:R0:W-:Y:S04]  /*43370*/  @!P0 STL [R1+0x2c8], R19 ;  /* 0x0002c81301008387 */ /* 0x0001e80000100800 */
[----:B0-----:R-:W5:Y:S04]  /*43380*/  LDL R19, [R1+0x250] ;  /* 0x0002500001137983 */ /* 0x001f680000100800 */
[----:B------:R0:W-:Y:S04]  /*43390*/  @!P0 STL [R1+0x2cc], R23 ;  /* 0x0002cc1701008387 */ /* 0x0001e80000100800 */
[----:B0-----:R-:W5:Y:S01]  /*433a0*/  LDL R23, [R1+0x254] ;  /* 0x0002540001177983 */ /* 0x001f620000100800 */
[----:B---3--:R-:W-:-:S05]  /*433b0*/  @!P0 FMUL R18, R18, 16777216 ;  /* 0x4b80000012128820 */ /* 0x008fca0000400000 */
[----:B------:R0:W-:Y:S04]  /*433c0*/  @!P0 STL [R1+0x2e4], R18 ;  /* 0x0002e41201008387 */ /* 0x0001e80000100800 */
[----:B------:R-:W-:Y:S04]  /*433d0*/  @!P0 STL [R1+0x2e0], R22 ;  /* 0x0002e01601008387 */ /* 0x000fe80000100800 */
[----:B0-----:R-:W3:Y:S01]  /*433e0*/  LDL R18, [R1+0x258] ;  /* 0x0002580001127983 */ /* 0x001ee20000100800 */
[----:B------:R-:W-:Y:S01]  /*433f0*/  LOP3.LUT P6, RZ, R0, 0x8, RZ, 0xc0, !PT ;  /* 0x0000000800ff7812 */ /* 0x000fe200078cc0ff */
[----:B--2---:R-:W-:-:S05]  /*43400*/  @!P0 FMUL R20, R20, 16777216 ;  /* 0x4b80000014148820 */ /* 0x004fca0000400000 */
[----:B------:R0:W-:Y:S01]  /*43410*/  @!P0 STL [R1+0x2e8], R20 ;  /* 0x0002e81401008387 */ /* 0x0001e20000100800 */
[----:B----4-:R-:W-:-:S03]  /*43420*/  @!P0 FMUL R21, R21, 16777216 ;  /* 0x4b80000015158820 */ /* 0x010fc60000400000 */
[----:B0-----:R-:W2:Y:S04]  /*43430*/  LDL R20, [R1+0x25c] ;  /* 0x00025c0001147983 */ /* 0x001ea80000100800 */
[----:B------:R0:W-:Y:S04]  /*43440*/  @!P0 STL [R1+0x2ec], R21 ;  /* 0x0002ec1501008387 */ /* 0x0001e80000100800 */
[----:B------:R-:W4:Y:S04]  /*43450*/  LDL R22, [R1+0x260] ;  /* 0x0002600001167983 */ /* 0x000f280000100800 */
[----:B------:R-:W4:Y:S04]  /*43460*/  LDL R28, [R1+0x264] ;  /* 0x00026400011c7983 */ /* 0x000f280000100800 */
[----:B------:R-:W4:Y:S01]  /*43470*/  LDL R25, [R1+0x268] ;  /* 0x0002680001197983 */ /* 0x000f220000100800 */
[----:B-----5:R-:W-:-:S05]  /*43480*/  @!P0 FMUL R3, R3, 16777216 ;  /* 0x4b80000003038820 */ /* 0x020fca0000400000 */
[----:B------:R-:W-:Y:S04]  /*43490*/  STL [R1+0x1654], R3 ;  /* 0x0016540301007387 */ /* 0x000fe80000100800 */
[----:B0-----:R-:W5:Y:S04]  /*434a0*/  LDL R21, [R1+0x280] ;  /* 0x0002800001157983 */ /* 0x001f680000100800 */
[----:B------:R-:W5:Y:S01]  /*434b0*/  LDL R27, [R1+0x26c] ;  /* 0x00026c00011b7983 */ /* 0x000f620000100800 */
[----:B------:R-:W-:-:S05]  /*434c0*/  @!P6 FMUL R19, R19, 16777216 ;  /* 0x4b8000001313e820 */ /* 0x000fca0000400000 */
[----:B------:R0:W-:Y:S04]  /*434d0*/  @!P6 STL [R1+0x250], R19 ;  /* 0x000250130100e387 */ /* 0x0001e80000100800 */
[----:B0-----:R-:W5:Y:S01]  /*434e0*/  LDL R19, [R1+0x284] ;  /* 0x0002840001137983 */ /* 0x001f620000100800 */
[----:B---3--:R-:W-:-:S05]  /*434f0*/  @!P6 FMUL R18, R18, 16777216 ;  /* 0x4b8000001212e820 */ /* 0x008fca0000400000 */
[----:B------:R0:W-:Y:S04]  /*43500*/  @!P6 STL [R1+0x258], R18 ;  /* 0x000258120100e387 */ /* 0x0001e80000100800 */
[----:B0-----:R-:W3:Y:S01]  /*43510*/  LDL R18, [R1+0x288] ;  /* 0x0002880001127983 */ /* 0x001ee20000100800 */
[----:B------:R-:W-:-:S05]  /*43520*/  @!P6 FMUL R23, R23, 16777216 ;  /* 0x4b8000001717e820 */ /* 0x000fca0000400000 */
[----:B------:R0:W-:Y:S04]  /*43530*/  @!P6 STL [R1+0x254], R23 ;  /* 0x000254170100e387 */ /* 0x0001e80000100800 */
[----:B------:R-:W3:Y:S01]  /*43540*/  LDL R26, [R1+0x28c] ;  /* 0x00028c00011a7983 */ /* 0x000ee20000100800 */
[----:B--2---:R-:W-:-:S05]  /*43550*/  @!P6 FMUL R20, R20, 16777216 ;  /* 0x4b8000001414e820 */ /* 0x004fca0000400000 */
[----:B------:R1:W-:Y:S01]  /*43560*/  @!P6 STL [R1+0x25c], R20 ;  /* 0x00025c140100e387 */ /* 0x0003e20000100800 */
[----:B----4-:R-:W-:-:S03]  /*43570*/  @!P6 FMUL R22, R22, 16777216 ;  /* 0x4b8000001616e820 */ /* 0x010fc60000400000 */
[----:B0-----:R-:W2:Y:S01]  /*43580*/  LDL R23, [R1+0x294] ;  /* 0x0002940001177983 */ /* 0x001ea20000100800 */
[----:B------:R-:W-:-:S03]  /*43590*/  @!P6 FMUL R28, R28, 16777216 ;  /* 0x4b8000001c1ce820 */ /* 0x000fc60000400000 */
[----:B-1----:R-:W4:Y:S01]  /*435a0*/  LDL R20, [R1+0x290] ;  /* 0x0002900001147983 */ /* 0x002f220000100800 */
[----:B------:R-:W-:-:S03]  /*435b0*/  @!P6 FMUL R25, R25, 16777216 ;  /* 0x4b8000001919e820 */ /* 0x000fc60000400000 */
[----:B------:R0:W-:Y:S04]  /*435c0*/  @!P6 STL [R1+0x260], R22 ;  /* 0x000260160100e387 */ /* 0x0001e80000100800 */
[----:B0-----:R-:W4:Y:S04]  /*435d0*/  LDL R22, [R1+0x298] ;  /* 0x0002980001167983 */ /* 0x001f280000100800 */
[----:B------:R-:W-:Y:S01]  /*435e0*/  @!P6 STL [R1+0x264], R28 ;  /* 0x0002641c0100e387 */ /* 0x000fe20000100800 */
[----:B-----5:R-:W-:-:S03]  /*435f0*/  @!P6 FMUL R21, R21, 16777216 ;  /* 0x4b8000001515e820 */ /* 0x020fc60000400000 */
[----:B------:R0:W-:Y:S01]  /*43600*/  @!P6 STL [R1+0x268], R25 ;  /* 0x000268190100e387 */ /* 0x0001e20000100800 */
[----:B------:R-:W-:-:S03]  /*43610*/  @!P6 FMUL R27, R27, 16777216 ;  /* 0x4b8000001b1be820 */ /* 0x000fc60000400000 */
[----:B0-----:R-:W5:Y:S04]  /*43620*/  LDL R25, [R1+0x29c] ;  /* 0x00029c0001197983 */ /* 0x001f680000100800 */
[----:B------:R0:W-:Y:S01]  /*43630*/  @!P6 STL [R1+0x280], R21 ;  /* 0x000280150100e387 */ /* 0x0001e20000100800 */
[----:B------:R-:W-:-:S03]  /*43640*/  @!P6 FMUL R19, R19, 16777216 ;  /* 0x4b8000001313e820 */ /* 0x000fc60000400000 */
[----:B------:R-:W-:Y:S04]  /*43650*/  @!P6 STL [R1+0x26c], R27 ;  /* 0x00026c1b0100e387 */ /* 0x000fe80000100800 */
[----:B0-----:R-:W5:Y:S04]  /*43660*/  LDL R21, [R1+0x210] ;  /* 0x0002100001157983 */ /* 0x001f680000100800 */
[----:B------:R0:W-:Y:S04]  /*43670*/  @!P6 STL [R1+0x284], R19 ;  /* 0x000284130100e387 */ /* 0x0001e80000100800 */
[----:B0-----:R-:W5:Y:S01]  /*43680*/  LDL R19, [R1+0x214] ;  /* 0x0002140001137983 */ /* 0x001f620000100800 */
[----:B---3--:R-:W-:-:S05]  /*43690*/  @!P6 FMUL R18, R18, 16777216 ;  /* 0x4b8000001212e820 */ /* 0x008fca0000400000 */
[----:B------:R0:W-:Y:S04]  /*436a0*/  @!P6 STL [R1+0x288], R18 ;  /* 0x000288120100e387 */ /* 0x0001e80000100800 */
[----:B0-----:R-:W3:Y:S01]  /*436b0*/  LDL R18, [R1+0x218] ;  /* 0x0002180001127983 */ /* 0x001ee20000100800 */
[----:B------:R-:W-:Y:S01]  /*436c0*/  LOP3.LUT P1, RZ, R0, 0x4, RZ, 0xc0, !PT ;  /* 0x0000000400ff7812 */ /* 0x000fe2000782c0ff */
[----:B------:R-:W-:-:S05]  /*436d0*/  @!P6 FMUL R26, R26, 16777216 ;  /* 0x4b8000001a1ae820 */ /* 0x000fca0000400000 */
[----:B------:R-:W-:Y:S01]  /*436e0*/  @!P6 STL [R1+0x28c], R26 ;  /* 0x00028c1a0100e387 */ /* 0x000fe20000100800 */
[----:B------:R-:W-:Y:S02]  /*436f0*/  @!P6 FMUL R2, R2, 16777216 ;  /* 0x4b8000000202e820 */ /* 0x000fe40000400000 */
[----:B--2---:R-:W-:Y:S02]  /*43700*/  @!P6 FMUL R23, R23, 16777216 ;  /* 0x4b8000001717e820 */ /* 0x004fe40000400000 */
[----:B----4-:R-:W-:-:S05]  /*43710*/  @!P6 FMUL R20, R20, 16777216 ;  /* 0x4b8000001414e820 */ /* 0x010fca0000400000 */
[----:B------:R0:W-:Y:S01]  /*43720*/  @!P6 STL [R1+0x290], R20 ;  /* 0x000290140100e387 */ /* 0x0001e20000100800 */
[----:B------:R-:W-:-:S03]  /*43730*/  @!P6 FMUL R22, R22, 16777216 ;  /* 0x4b8000001616e820 */ /* 0x000fc60000400000 */
[----:B0-----:R-:W2:Y:S04]  /*43740*/  LDL R20, [R1+0x21c] ;  /* 0x00021c0001147983 */ /* 0x001ea80000100800 */
[----:B------:R0:W-:Y:S04]  /*43750*/  @!P6 STL [R1+0x294], R23 ;  /* 0x000294170100e387 */ /* 0x0001e80000100800 */
[----:B0-----:R-:W4:Y:S01]  /*43760*/  LDL R23, [R1+0x220] ;  /* 0x0002200001177983 */ /* 0x001f220000100800 */
[----:B-----5:R-:W-:-:S03]  /*43770*/  @!P6 FMUL R25, R25, 16777216 ;  /* 0x4b8000001919e820 */ /* 0x020fc60000400000 */
[----:B------:R0:W-:Y:S04]  /*43780*/  @!P6 STL [R1+0x298], R22 ;  /* 0x000298160100e387 */ /* 0x0001e80000100800 */
[----:B0-----:R-:W5:Y:S01]  /*43790*/  LDL R22, [R1+0x224] ;  /* 0x0002240001167983 */ /* 0x001f620000100800 */
[----:B------:R-:W-:-:S03]  /*437a0*/  @!P1 FMUL R21, R21, 16777216 ;  /* 0x4b80000015159820 */ /* 0x000fc60000400000 */
[----:B------:R-:W-:Y:S04]  /*437b0*/  STL [R1+0x1658], R2 ;  /* 0x0016580201007387 */ /* 0x000fe80000100800 */
[----:B------:R-:W-:Y:S01]  /*437c0*/  @!P6 STL [R1+0x29c], R25 ;  /* 0x00029c190100e387 */ /* 0x000fe20000100800 */
[----:B------:R-:W-:-:S05]  /*437d0*/  @!P1 FMUL R19, R19, 16777216 ;  /* 0x4b80000013139820 */ /* 0x000fca0000400000 */
[----:B------:R0:W-:Y:S04]  /*437e0*/  @!P1 STL [R1+0x214], R19 ;  /* 0x0002141301009387 */ /* 0x0001e80000100800 */
[----:B0-----:R-:W5:Y:S04]  /*437f0*/  LDL R19, [R1+0x228] ;  /* 0x0002280001137983 */ /* 0x001f680000100800 */
[----:B------:R0:W-:Y:S04]  /*43800*/  @!P1 STL [R1+0x210], R21 ;  /* 0x0002101501009387 */ /* 0x0001e80000100800 */
[----:B------:R-:W5:Y:S01]  /*43810*/  LDL R3, [R1+0x22c] ;  /* 0x00022c0001037983 */ /* 0x000f620000100800 */
[----:B---3--:R-:W-:-:S05]  /*43820*/  @!P1 FMUL R18, R18, 16777216 ;  /* 0x4b80000012129820 */ /* 0x008fca0000400000 */
[----:B------:R1:W-:Y:S04]  /*43830*/  @!P1 STL [R1+0x218], R18 ;  /* 0x0002181201009387 */ /* 0x0003e80000100800 */
[----:B0-----:R-:W3:Y:S04]  /*43840*/  LDL R21, [R1+0x234] ;  /* 0x0002340001157983 */ /* 0x001ee80000100800 */
[----:B-1----:R-:W3:Y:S01]  /*43850*/  LDL R18, [R1+0x230] ;  /* 0x0002300001127983 */ /* 0x002ee20000100800 */
[----:B--2---:R-:W-:-:S05]  /*43860*/  @!P1 FMUL R20, R20, 16777216 ;  /* 0x4b80000014149820 */ /* 0x004fca0000400000 */
[----:B------:R0:W-:Y:S01]  /*43870*/  @!P1 STL [R1+0x21c], R20 ;  /* 0x00021c1401009387 */ /* 0x0001e20000100800 */
[----:B----4-:R-:W-:-:S03]  /*43880*/  @!P1 FMUL R23, R23, 16777216 ;  /* 0x4b80000017179820 */ /* 0x010fc60000400000 */
[----:B0-----:R-:W2:Y:S04]  /*43890*/  LDL R20, [R1+0x238] ;  /* 0x0002380001147983 */ /* 0x001ea80000100800 */
[----:B------:R-:W-:Y:S01]  /*438a0*/  @!P1 STL [R1+0x220], R23 ;  /* 0x0002201701009387 */ /* 0x000fe20000100800 */
[----:B-----5:R-:W-:-:S05]  /*438b0*/  @!P1 FMUL R22, R22, 16777216 ;  /* 0x4b80000016169820 */ /* 0x020fca0000400000 */
[----:B------:R0:W-:Y:S04]  /*438c0*/  @!P1 STL [R1+0x224], R22 ;  /* 0x0002241601009387 */ /* 0x0001e80000100800 */
[----:B------:R-:W4:Y:S04]  /*438d0*/  LDL R28, [R1+0x23c] ;  /* 0x00023c00011c7983 */ /* 0x000f280000100800 */
[----:B------:R-:W5:Y:S04]  /*438e0*/  LDL R27, [R1+0x240] ;  /* 0x00024000011b7983 */ /* 0x000f680000100800 */
[----:B------:R-:W5:Y:S04]  /*438f0*/  LDL R26, [R1+0x244] ;  /* 0x00024400011a7983 */ /* 0x000f680000100800 */
[----:B0-----:R-:W5:Y:S04]  /*43900*/  LDL R22, [R1+0x114] ;  /* 0x0001140001167983 */ /* 0x001f680000100800 */
[----:B------:R-:W5:Y:S04]  /*43910*/  LDL R25, [R1+0x248] ;  /* 0x0002480001197983 */ /* 0x000f680000100800 */
[----:B------:R-:W5:Y:S01]  /*43920*/  LDL R23, [R1+0x24c] ;  /* 0x00024c0001177983 */ /* 0x000f620000100800 */
[----:B------:R-:W-:-:S05]  /*43930*/  @!P1 FMUL R19, R19, 16777216 ;  /* 0x4b80000013139820 */ /* 0x000fca0000400000 */
[----:B------:R0:W-:Y:S01]  /*43940*/  @!P1 STL [R1+0x228], R19 ;  /* 0x0002281301009387 */ /* 0x0001e20000100800 */
[----:B------:R-:W-:-:S03]  /*43950*/  @!P1 FMUL R3, R3, 16777216 ;  /* 0x4b80000003039820 */ /* 0x000fc60000400000 */
[----:B0-----:R-:W5:Y:S04]  /*43960*/  LDL R19, [R1+0x1d0] ;  /* 0x0001d00001137983 */ /* 0x001f680000100800 */
[----:B------:R-:W-:Y:S01]  /*43970*/  @!P1 STL [R1+0x22c], R3 ;  /* 0x00022c0301009387 */ /* 0x000fe20000100800 */
[----:B---3--:R-:W-:-:S05]  /*43980*/  @!P1 FMUL R18, R18, 16777216 ;  /* 0x4b80000012129820 */ /* 0x008fca0000400000 */
[----:B------:R0:W-:Y:S04]  /*43990*/  @!P1 STL [R1+0x230], R18 ;  /* 0x0002301201009387 */ /* 0x0001e80000100800 */
[----:B0-----:R-:W3:Y:S01]  /*439a0*/  LDL R18, [R1+0x1d4] ;  /* 0x0001d40001127983 */ /* 0x001ee20000100800 */
[----:B------:R-:W-:Y:S01]  /*439b0*/  @!P1 FMUL R21, R21, 16777216 ;  /* 0x4b80000015159820 */ /* 0x000fe20000400000 */
[----:B------:R-:W-:-:S04]  /*439c0*/  LOP3.LUT P0, RZ, R0, 0x2, RZ, 0xc0, !PT ;  /* 0x0000000200ff7812 */ /* 0x000fc8000780c0ff */
[----:B------:R0:W-:Y:S04]  /*439d0*/  @!P1 STL [R1+0x234], R21 ;  /* 0x0002341501009387 */ /* 0x0001e80000100800 */
[----:B0-----:R-:W3:Y:S01]  /*439e0*/  LDL R21, [R1+0x1d8] ;  /* 0x0001d80001157983 */ /* 0x001ee20000100800 */
[----:B--2---:R-:W-:-:S05]  /*439f0*/  @!P1 FMUL R20, R20, 16777216 ;  /* 0x4b80000014149820 */ /* 0x004fca0000400000 */
[----:B------:R0:W-:Y:S04]  /*43a00*/  @!P1 STL [R1+0x238], R20 ;  /* 0x0002381401009387 */ /* 0x0001e80000100800 */
[----:B0-----:R-:W2:Y:S01]  /*43a10*/  LDL R20, [R1+0x1dc] ;  /* 0x0001dc0001147983 */ /* 0x001ea20000100800 */
[----:B----4-:R-:W-:Y:S02]  /*43a20*/  @!P1 FMUL R28, R28, 16777216 ;  /* 0x4b8000001c1c9820 */ /* 0x010fe40000400000 */
[----:B-----5:R-:W-:-:S03]  /*43a30*/  @!P1 FMUL R27, R27, 16777216 ;  /* 0x4b8000001b1b9820 */ /* 0x020fc60000400000 */
[----:B------:R-:W-:Y:S01]  /*43a40*/  @!P1 STL [R1+0x23c], R28 ;  /* 0x00023c1c01009387 */ /* 0x000fe20000100800 */
[----:B------:R-:W-:-:S03]  /*43a50*/  @!P1 FMUL R26, R26, 16777216 ;  /* 0x4b8000001a1a9820 */ /* 0x000fc60000400000 */
[----:B------:R-:W-:Y:S01]  /*43a60*/  @!P1 STL [R1+0x240], R27 ;  /* 0x0002401b01009387 */ /* 0x000fe20000100800 */
[----:B------:R-:W-:-:S03]  /*43a70*/  @!P1 FMUL R22, R22, 16777216 ;  /* 0x4b80000016169820 */ /* 0x000fc60000400000 */
[----:B------:R-:W-:Y:S01]  /*43a80*/  @!P1 STL [R1+0x244], R26 ;  /* 0x0002441a01009387 */ /* 0x000fe20000100800 */
[----:B------:R-:W-:-:S03]  /*43a90*/  @!P1 FMUL R25, R25, 16777216 ;  /* 0x4b80000019199820 */ /* 0x000fc60000400000 */
[----:B------:R0:W-:Y:S01]  /*43aa0*/  @!P1 STL [R1+0x114], R22 ;  /* 0x0001141601009387 */ /* 0x0001e20000100800 */
[----:B------:R-:W-:-:S03]  /*43ab0*/  @!P1 FMUL R23, R23, 16777216 ;  /* 0x4b80000017179820 */ /* 0x000fc60000400000 */
[----:B------:R-:W-:Y:S04]  /*43ac0*/  @!P1 STL [R1+0x248], R25 ;  /* 0x0002481901009387 */ /* 0x000fe80000100800 */
[----:B------:R-:W-:Y:S04]  /*43ad0*/  @!P1 STL [R1+0x24c], R23 ;  /* 0x00024c1701009387 */ /* 0x000fe80000100800 */
[----:B------:R-:W4:Y:S01]  /*43ae0*/  LDL R2, [R1+0x1e0] ;  /* 0x0001e00001027983 */ /* 0x000f220000100800 */
[----:B------:R-:W-:-:S05]  /*43af0*/  @!P0 FMUL R19, R19, 16777216 ;  /* 0x4b80000013138820 */ /* 0x000fca0000400000 */
[----:B------:R1:W-:Y:S04]  /*43b00*/  @!P0 STL [R1+0x1d0], R19 ;  /* 0x0001d01301008387 */ /* 0x0003e80000100800 */
[----:B0-----:R-:W5:Y:S04]  /*43b10*/  LDL R22, [R1+0x1e4] ;  /* 0x0001e40001167983 */ /* 0x001f680000100800 */
[----:B-1----:R-:W5:Y:S01]  /*43b20*/  LDL R19, [R1+0x1e8] ;  /* 0x0001e80001137983 */ /* 0x002f620000100800 */
[----:B---3--:R-:W-:-:S05]  /*43b30*/  @!P0 FMUL R18, R18, 16777216 ;  /* 0x4b80000012128820 */ /* 0x008fca0000400000 */
[----:B------:R0:W-:Y:S04]  /*43b40*/  @!P0 STL [R1+0x1d4], R18 ;  /* 0x0001d41201008387 */ /* 0x0001e80000100800 */
[----:B0-----:R-:W3:Y:S01]  /*43b50*/  LDL R18, [R1+0x1ec] ;  /* 0x0001ec0001127983 */ /* 0x001ee20000100800 */
[----:B------:R-:W-:-:S05]  /*43b60*/  @!P0 FMUL R21, R21, 16777216 ;  /* 0x4b80000015158820 */ /* 0x000fca0000400000 */
[----:B------:R0:W-:Y:S01]  /*43b70*/  @!P0 STL [R1+0x1d8], R21 ;  /* 0x0001d81501008387 */ /* 0x0001e20000100800 */
[----:B--2---:R-:W-:-:S05]  /*43b80*/  @!P0 FMUL R20, R20, 16777216 ;  /* 0x4b80000014148820 */ /* 0x004fca0000400000 */
[----:B------:R1:W-:Y:S04]  /*43b90*/  @!P0 STL [R1+0x1dc], R20 ;  /* 0x0001dc1401008387 */ /* 0x0003e80000100800 */
[----:B------:R-:W2:Y:S04]  /*43ba0*/  LDL R3, [R1+0x1f0] ;  /* 0x0001f00001037983 */ /* 0x000ea80000100800 */
[----:B------:R-:W2:Y:S04]  /*43bb0*/  LDL R28, [R1+0x1f4] ;  /* 0x0001f400011c7983 */ /* 0x000ea80000100800 */
[----:B------:R-:W2:Y:S04]  /*43bc0*/  LDL R27, [R1+0x1f8] ;  /* 0x0001f800011b7983 */ /* 0x000ea80000100800 */
[----:B------:R-:W2:Y:S04]  /*43bd0*/  LDL R26, [R1+0x1fc] ;  /* 0x0001fc00011a7983 */ /* 0x000ea80000100800 */
[----:B------:R-:W2:Y:S04]  /*43be0*/  LDL R25, [R1+0x200] ;  /* 0x0002000001197983 */ /* 0x000ea80000100800 */
[----:B0-----:R-:W2:Y:S04]  /*43bf0*/  LDL R21, [R1+0x208] ;  /* 0x0002080001157983 */ /* 0x001ea80000100800 */
[----:B------:R-:W2:Y:S01]  /*43c00*/  LDL R23, [R1+0x204] ;  /* 0x0002040001177983 */ /* 0x000ea20000100800 */
[----:B----4-:R-:W-:-:S03]  /*43c10*/  @!P0 FMUL R2, R2, 16777216 ;  /* 0x4b80000002028820 */ /* 0x010fc60000400000 */
[----:B-1----:R-:W4:Y:S04]  /*43c20*/  LDL R20, [R1+0x20c] ;  /* 0x00020c0001147983 */ /* 0x002f280000100800 */
[----:B------:R-:W-:Y:S01]  /*43c30*/  @!P0 STL [R1+0x1e0], R2 ;  /* 0x0001e00201008387 */ /* 0x000fe20000100800 */
[----:B-----5:R-:W-:Y:S02]  /*43c40*/  @!P0 FMUL R22, R22, 16777216 ;  /* 0x4b80000016168820 */ /* 0x020fe40000400000 */
[----:B------:R-:W-:-:S03]  /*43c50*/  @!P0 FMUL R19, R19, 16777216 ;  /* 0x4b80000013138820 */ /* 0x000fc60000400000 */
[----:B------:R0:W-:Y:S04]  /*43c60*/  @!P0 STL [R1+0x1e4], R22 ;  /* 0x0001e41601008387 */ /* 0x0001e80000100800 */
[----:B0-----:R-:W5:Y:S04]  /*43c70*/  LDL R22, [R1+0x118] ;  /* 0x0001180001167983 */ /* 0x001f680000100800 */
[----:B------:R0:W-:Y:S04]  /*43c80*/  @!P0 STL [R1+0x1e8], R19 ;  /* 0x0001e81301008387 */ /* 0x0001e80000100800 */
[----:B0-----:R-:W5:Y:S01]  /*43c90*/  LDL R19, [R1+0x190] ;  /* 0x0001900001137983 */ /* 0x001f620000100800 */
[----:B---3--:R-:W-:-:S05]  /*43ca0*/  @!P0 FMUL R18, R18, 16777216 ;  /* 0x4b80000012128820 */ /* 0x008fca0000400000 */
[----:B------:R0:W-:Y:S04]  /*43cb0*/  @!P0 STL [R1+0x1ec], R18 ;  /* 0x0001ec1201008387 */ /* 0x0001e80000100800 */
[----:B0-----:R-:W3:Y:S01]  /*43cc0*/  LDL R18, [R1+0x194] ;  /* 0x0001940001127983 */ /* 0x001ee20000100800 */
[C---:B------:R-:W-:Y:S02]  /*43cd0*/  LOP3.LUT P6, RZ, R0.reuse, 0x1, RZ, 0xc0, !PT ;  /* 0x0000000100ff7812 */ /* 0x040fe400078cc0ff */
[----:B------:R-:W-:Y:S01]  /*43ce0*/  LOP3.LUT P1, RZ, R0, 0x8000000, RZ, 0xc0, !PT ;  /* 0x0800000000ff7812 */ /* 0x000fe2000782c0ff */
[----:B--2---:R-:W-:Y:S02]  /*43cf0*/  @!P0 FMUL R3, R3, 16777216 ;  /* 0x4b80000003038820 */ /* 0x004fe40000400000 */
[----:B------:R-:W-:-:S03]  /*43d00*/  @!P0 FMUL R28, R28, 16777216 ;  /* 0x4b8000001c1c8820 */ /* 0x000fc60000400000 */
[----:B------:R-:W-:Y:S01]  /*43d10*/  @!P0 STL [R1+0x1f0], R3 ;  /* 0x0001f00301008387 */ /* 0x000fe20000100800 */
        /* <DEDUP_REMOVED lines=9> */
[----:B------:R0:W-:Y:S01]  /*43db0*/  @!P0 STL [R1+0x208], R21 ;  /* 0x0002081501008387 */ /* 0x0001e20000100800 */
[----:B----4-:R-:W-:-:S03]  /*43dc0*/  @!P0 FMUL R20, R20, 16777216 ;  /* 0x4b80000014148820 */ /* 0x010fc60000400000 */
[----:B------:R-:W-:Y:S04]  /*43dd0*/  @!P0 STL [R1+0x204], R23 ;  /* 0x0002041701008387 */ /* 0x000fe80000100800 */
[----:B0-----:R-:W2:Y:S04]  /*43de0*/  LDL R21, [R1+0x198] ;  /* 0x0001980001157983 */ /* 0x001ea80000100800 */
[----:B------:R0:W-:Y:S04]  /*43df0*/  @!P0 STL [R1+0x20c], R20 ;  /* 0x00020c1401008387 */ /* 0x0001e80000100800 */
[----:B0-----:R-:W4:Y:S01]  /*43e00*/  LDL R20, [R1+0x19c] ;  /* 0x00019c0001147983 */ /* 0x001f220000100800 */
[----:B-----5:R-:W-:-:S05]  /*43e10*/  @!P0 FMUL R22, R22, 16777216 ;  /* 0x4b80000016168820 */ /* 0x020fca0000400000 */
[----:B------:R-:W-:Y:S01]  /*43e20*/  @!P0 STL [R1+0x118], R22 ;  /* 0x0001181601008387 */ /* 0x000fe20000100800 */
[----:B------:R-:W-:-:S03]  /*43e30*/  LOP3.LUT P0, RZ, R0, 0x4000000, RZ, 0xc0, !PT ;  /* 0x0400000000ff7812 */ /* 0x000fc6000780c0ff */
[----:B------:R0:W-:Y:S01]  /*43e40*/  STL [R1+0x1668], R0 ;  /* 0x0016680001007387 */ /* 0x0001e20000100800 */
[----:B------:R-:W-:-:S05]  /*43e50*/  @!P6 FMUL R19, R19, 16777216 ;  /* 0x4b8000001313e820 */ /* 0x000fca0000400000 */
[----:B------:R1:W-:Y:S01]  /*43e60*/  @!P6 STL [R1+0x190], R19 ;  /* 0x000190130100e387 */ /* 0x0003e20000100800 */
[----:B---3--:R-:W-:-:S05]  /*43e70*/  @!P6 FMUL R18, R18, 16777216 ;  /* 0x4b8000001212e820 */ /* 0x008fca0000400000 */
[----:B------:R3:W-:Y:S04]  /*43e80*/  @!P6 STL [R1+0x194], R18 ;  /* 0x000194120100e387 */ /* 0x0007e80000100800 */
[----:B0-----:R-:W5:Y:S04]  /*43e90*/  LDL R0, [R1+0x1a0] ;  /* 0x0001a00001007983 */ /* 0x001f680000100800 */
[----:B------:R-:W5:Y:S04]  /*43ea0*/  LDL R2, [R1+0x1a4] ;  /* 0x0001a40001027983 */ /* 0x000f680000100800 */
[----:B------:R-:W5:Y:S04]  /*43eb0*/  LDL R3, [R1+0x1a8] ;  /* 0x0001a80001037983 */ /* 0x000f680000100800 */
[----:B------:R-:W5:Y:S04]  /*43ec0*/  LDL R28, [R1+0x1ac] ;  /* 0x0001ac00011c7983 */ /* 0x000f680000100800 */
[----:B------:R-:W5:Y:S04]  /*43ed0*/  LDL R27, [R1+0x1b0] ;  /* 0x0001b000011b7983 */ /* 0x000f680000100800 */
[----:B-1----:R-:W5:Y:S04]  /*43ee0*/  LDL R19, [R1+0x1b8] ;  /* 0x0001b80001137983 */ /* 0x002f680000100800 */
[----:B------:R-:W5:Y:S04]  /*43ef0*/  LDL R26, [R1+0x1b4] ;  /* 0x0001b400011a7983 */ /* 0x000f680000100800 */
[----:B---3--:R-:W3:Y:S01]  /*43f00*/  LDL R18, [R1+0x1bc] ;  /* 0x0001bc0001127983 */ /* 0x008ee20000100800 */
[----:B--2---:R-:W-:-:S05]  /*43f10*/  @!P6 FMUL R21, R21, 16777216 ;  /* 0x4b8000001515e820 */ /* 0x004fca0000400000 */
[----:B------:R0:W-:Y:S04]  /*43f20*/  @!P6 STL [R1+0x198], R21 ;  /* 0x000198150100e387 */ /* 0x0001e80000100800 */
[----:B------:R-:W2:Y:S04]  /*43f30*/  LDL R25, [R1+0x1c0] ;  /* 0x0001c00001197983 */ /* 0x000ea80000100800 */
[----:B------:R-:W2:Y:S01]  /*43f40*/  LDL R23, [R1+0x1c4] ;  /* 0x0001c40001177983 */ /* 0x000ea20000100800 */
[----:B----4-:R-:W-:-:S03]  /*43f50*/  @!P6 FMUL R20, R20, 16777216 ;  /* 0x4b8000001414e820 */ /* 0x010fc60000400000 */
[----:B------:R-:W4:Y:S04]  /*43f60*/  LDL R22, [R1+0x1c8] ;  /* 0x0001c80001167983 */ /* 0x000f280000100800 */
[----:B------:R1:W-:Y:S04]  /*43f70*/  @!P6 STL [R1+0x19c], R20 ;  /* 0x00019c140100e387 */ /* 0x0003e80000100800 */
[----:B0-----:R-:W4:Y:S04]  /*43f80*/  LDL R21, [R1+0x1cc] ;  /* 0x0001cc0001157983 */ /* 0x001f280000100800 */
[----:B-1----:R-:W4:Y:S01]  /*43f90*/  LDL R20, [R1+0x120] ;  /* 0x0001200001147983 */ /* 0x002f220000100800 */
[----:B-----5:R-:W-:-:S05]  /*43fa0*/  @!P6 FMUL R0, R0, 16777216 ;  /* 0x4b8000000000e820 */ /* 0x020fca0000400000 */
[----:B------:R0:W-:Y:S04]  /*43fb0*/  @!P6 STL [R1+0x1a0], R0 ;  /* 0x0001a0000100e387 */ /* 0x0001e80000100800 */
[----:B0-----:R-:W5:Y:S01]  /*43fc0*/  LDL.LU R0, [R1+0x1668] ;  /* 0x0016680001007983 */ /* 0x001f620000300800 */
[----:B------:R-:W-:Y:S02]  /*43fd0*/  @!P6 FMUL R2, R2, 16777216 ;  /* 0x4b8000000202e820 */ /* 0x000fe40000400000 */
[----:B------:R-:W-:Y:S02]  /*43fe0*/  @!P6 FMUL R3, R3, 16777216 ;  /* 0x4b8000000303e820 */ /* 0x000fe40000400000 */
[----:B------:R-:W-:Y:S02]  /*43ff0*/  @!P6 FMUL R28, R28, 16777216 ;  /* 0x4b8000001c1ce820 */ /* 0x000fe40000400000 */
[----:B------:R-:W-:Y:S01]  /*44000*/  @!P6 FMUL R27, R27, 16777216 ;  /* 0x4b8000001b1be820 */ /* 0x000fe20000400000 */
[----:B------:R-:W-:Y:S01]  /*44010*/  @!P6 STL [R1+0x1a4], R2 ;  /* 0x0001a4020100e387 */ /* 0x000fe20000100800 */
[----:B------:R-:W-:-:S02]  /*44020*/  @!P6 FMUL R19, R19, 16777216 ;  /* 0x4b8000001313e820 */ /* 0x000fc40000400000 */
[----:B------:R-:W-:Y:S01]  /*44030*/  @!P6 FMUL R26, R26, 16777216 ;  /* 0x4b8000001a1ae820 */ /* 0x000fe20000400000 */
[----:B------:R-:W-:Y:S04]  /*44040*/  @!P6 STL [R1+0x1a8], R3 ;  /* 0x0001a8030100e387 */ /* 0x000fe80000100800 */
[----:B------:R-:W-:Y:S04]  /*44050*/  @!P6 STL [R1+0x1ac], R28 ;  /* 0x0001ac1c0100e387 */ /* 0x000fe80000100800 */
[----:B------:R-:W-:Y:S04]  /*44060*/  @!P6 STL [R1+0x1b0], R27 ;  /* 0x0001b01b0100e387 */ /* 0x000fe80000100800 */
[----:B------:R0:W-:Y:S04]  /*44070*/  @!P6 STL [R1+0x1b8], R19 ;  /* 0x0001b8130100e387 */ /* 0x0001e80000100800 */
[----:B------:R-:W-:Y:S04]  /*44080*/  @!P6 STL [R1+0x1b4], R26 ;  /* 0x0001b41a0100e387 */ /* 0x000fe80000100800 */
[----:B0-----:R-:W5:Y:S01]  /*44090*/  LDL R19, [R1+0x150] ;  /* 0x0001500001137983 */ /* 0x001f620000100800 */
[----:B---3--:R-:W-:-:S05]  /*440a0*/  @!P6 FMUL R18, R18, 16777216 ;  /* 0x4b8000001212e820 */ /* 0x008fca0000400000 */
[----:B------:R0:W-:Y:S04]  /*440b0*/  @!P6 STL [R1+0x1bc], R18 ;  /* 0x0001bc120100e387 */ /* 0x0001e80000100800 */
[----:B0-----:R-:W3:Y:S01]  /*440c0*/  LDL R18, [R1+0x154] ;  /* 0x0001540001127983 */ /* 0x001ee20000100800 */
[----:B--2---:R-:W-:Y:S02]  /*440d0*/  @!P6 FMUL R25, R25, 16777216 ;  /* 0x4b8000001919e820 */ /* 0x004fe40000400000 */
[----:B------:R-:W-:-:S03]  /*440e0*/  @!P6 FMUL R23, R23, 16777216 ;  /* 0x4b8000001717e820 */ /* 0x000fc60000400000 */
[----:B------:R-:W-:Y:S01]  /*440f0*/  @!P6 STL [R1+0x1c0], R25 ;  /* 0x0001c0190100e387 */ /* 0x000fe20000100800 */
[----:B----4-:R-:W-:-:S03]  /*44100*/  @!P6 FMUL R22, R22, 16777216 ;  /* 0x4b8000001616e820 */ /* 0x010fc60000400000 */
[----:B------:R-:W-:Y:S01]  /*44110*/  @!P6 STL [R1+0x1c4], R23 ;  /* 0x0001c4170100e387 */ /* 0x000fe20000100800 */
[----:B------:R-:W-:-:S03]  /*44120*/  @!P6 FMUL R21, R21, 16777216 ;  /* 0x4b8000001515e820 */ /* 0x000fc60000400000 */
[----:B------:R-:W-:Y:S01]  /*44130*/  @!P6 STL [R1+0x1c8], R22 ;  /* 0x0001c8160100e387 */ /* 0x000fe20000100800 */
[----:B------:R-:W-:-:S03]  /*44140*/  @!P6 FMUL R20, R20, 16777216 ;  /* 0x4b8000001414e820 */ /* 0x000fc60000400000 */
[----:B------:R-:W-:Y:S04]  /*44150*/  @!P6 STL [R1+0x1cc], R21 ;  /* 0x0001cc150100e387 */ /* 0x000fe80000100800 */
[----:B------:R-:W-:Y:S01]  /*44160*/  @!P6 STL [R1+0x120], R20 ;  /* 0x000120140100e387 */ /* 0x000fe20000100800 */
[C---:B-----5:R-:W-:Y:S02]  /*44170*/  LOP3.LUT P6, RZ, R0.reuse, 0x400, RZ, 0xc0, !PT ;  /* 0x0000040000ff7812 */ /* 0x060fe400078cc0ff */
[----:B------:R-:W-:-:S11]  /*44180*/  LOP3.LUT R0, R0, 0xfeffffff, RZ, 0xc0, !PT ;  /* 0xfeffffff00007812 */ /* 0x000fd600078ec0ff */
[----:B------:R-:W-:-:S04]  /*44190*/  @P6 LOP3.LUT R0, R0, 0x1000000, RZ, 0xfc, !PT ;  /* 0x0100000000006812 */ /* 0x000fc800078efcff */
[C---:B------:R-:W-:Y:S02]  /*441a0*/  LOP3.LUT P6, RZ, R0.reuse, 0x200, RZ, 0xc0, !PT ;  /* 0x0000020000ff7812 */ /* 0x040fe400078cc0ff */
[----:B------:R-:W-:-:S11]  /*441b0*/  LOP3.LUT R0, R0, 0xfdffffff, RZ, 0xc0, !PT ;  /* 0xfdffffff00007812 */ /* 0x000fd600078ec0ff */
[----:B------:R-:W-:Y:S01]  /*441c0*/  @P6 LOP3.LUT R0, R0, 0x2000000, RZ, 0xfc, !PT ;  /* 0x0200000000006812 */ /* 0x000fe200078efcff */
[----:B------:R-:W-:-:S04]  /*441d0*/  @!P0 FMUL R19, R19, 16777216 ;  /* 0x4b80000013138820 */ /* 0x000fc80000400000 */
[----:B------:R0:W-:Y:S01]  /*441e0*/  STL [R1+0x1660], R0 ;  /* 0x0016600001007387 */ /* 0x0001e20000100800 */
[----:B------:R-:W-:-:S03]  /*441f0*/  LOP3.LUT P6, RZ, R0, 0x100, RZ, 0xc0, !PT ;  /* 0x0000010000ff7812 */ /* 0x000fc600078cc0ff */
[----:B------:R1:W-:Y:S04]  /*44200*/  @!P0 STL [R1+0x150], R19 ;  /* 0x0001501301008387 */ /* 0x0003e80000100800 */
[----:B0-----:R-:W2:Y:S04]  /*44210*/  LDL R0, [R1+0x160] ;  /* 0x0001600001007983 */ /* 0x001ea80000100800 */
[----:B-1----:R-:W4:Y:S01]  /*44220*/  LDL R19, [R1+0x158] ;  /* 0x0001580001137983 */ /* 0x002f220000100800 */
[----:B---3--:R-:W-:-:S03]  /*44230*/  @!P0 FMUL R18, R18, 16777216 ;  /* 0x4b80000012128820 */ /* 0x008fc60000400000 */
[----:B--2---:R0:W-:Y:S04]  /*44240*/  STL [R1+0x1664], R0 ;  /* 0x0016640001007387 */ /* 0x0041e80000100800 */
[----:B------:R1:W-:Y:S01]  /*44250*/  @!P0 STL [R1+0x154], R18 ;  /* 0x0001541201008387 */ /* 0x0003e20000100800 */
[----:B----4-:R-:W-:-:S03]  /*44260*/  @!P0 FMUL R19, R19, 16777216 ;  /* 0x4b80000013138820 */ /* 0x010fc60000400000 */
[----:B------:R-:W2:Y:S04]  /*44270*/  LDL R2, [R1+0x164] ;  /* 0x0001640001027983 */ /* 0x000ea80000100800 */
[----:B0-----:R-:W3:Y:S01]  /*44280*/  LDL R0, [R1+0x15c] ;  /* 0x00015c0001007983 */ /* 0x001ee20000100800 */
[----:B-1----:R-:W-:Y:S01]  /*44290*/  MOV R18, R17 ;  /* 0x0000001100127202 */ /* 0x002fe20000000f00 */
[----:B------:R-:W-:Y:S01]  /*442a0*/  IMAD.MOV.U32 R17, RZ, RZ, R16 ;  /* 0x000000ffff117224 */ /* 0x000fe200078e0010 */
[----:B------:R-:W-:Y:S01]  /*442b0*/  MOV R16, R24 ;  /* 0x0000001800107202 */ /* 0x000fe20000000f00 */
[----:B------:R-:W4:Y:S01]  /*442c0*/  LDL R3, [R1+0x168] ;  /* 0x0001680001037983 */ /* 0x000f220000100800 */
[----:B------:R-:W-:Y:S02]  /*442d0*/  MOV R24, R15 ;  /* 0x0000000f00187202 */ /* 0x000fe40000000f00 */
[----:B------:R-:W-:Y:S01]  /*442e0*/  MOV R15, R14 ;  /* 0x0000000e000f7202 */ /* 0x000fe20000000f00 */
[----:B------:R-:W-:Y:S01]  /*442f0*/  IMAD.MOV.U32 R14, RZ, RZ, R13 ;  /* 0x000000ffff0e7224 */ /* 0x000fe200078e000d */
[----:B------:R-:W-:Y:S01]  /*44300*/  MOV R13, R12 ;  /* 0x0000000c000d7202 */ /* 0x000fe20000000f00 */
[----:B------:R-:W5:Y:S01]  /*44310*/  LDL R28, [R1+0x16c] ;  /* 0x00016c00011c7983 */ /* 0x000f620000100800 */
[----:B------:R-:W-:-:S02]  /*44320*/  MOV R12, R11 ;  /* 0x0000000b000c7202 */ /* 0x000fc40000000f00 */
[----:B------:R-:W-:Y:S01]  /*44330*/  MOV R11, R10 ;  /* 0x0000000a000b7202 */ /* 0x000fe20000000f00 */
[----:B------:R-:W-:Y:S01]  /*44340*/  IMAD.MOV.U32 R10, RZ, RZ, R9 ;  /* 0x000000ffff0a7224 */ /* 0x000fe200078e0009 */
[----:B------:R-:W-:Y:S01]  /*44350*/  MOV R9, R8 ;  /* 0x0000000800097202 */ /* 0x000fe20000000f00 */
[----:B------:R-:W4:Y:S01]  /*44360*/  LDL R27, [R1+0x170] ;  /* 0x00017000011b7983 */ /* 0x000f220000100800 */
[----:B------:R-:W-:Y:S02]  /*44370*/  MOV R8, R7 ;  /* 0x0000000700087202 */ /* 0x000fe40000000f00 */
[----:B------:R-:W-:Y:S01]  /*44380*/  MOV R7, R6 ;  /* 0x0000000600077202 */ /* 0x000fe20000000f00 */
[----:B------:R-:W-:Y:S01]  /*44390*/  IMAD.MOV.U32 R6, RZ, RZ, R4 ;  /* 0x000000ffff067224 */ /* 0x000fe200078e0004 */
[----:B------:R-:W5:Y:S04]  /*443a0*/  LDL R26, [R1+0x174] ;  /* 0x00017400011a7983 */ /* 0x000f680000100800 */
[----:B------:R-:W5:Y:S04]  /*443b0*/  LDL R25, [R1+0x178] ;  /* 0x0001780001197983 */ /* 0x000f680000100800 */
[----:B------:R-:W5:Y:S04]  /*443c0*/  LDL R23, [R1+0x17c] ;  /* 0x00017c0001177983 */ /* 0x000f680000100800 */
[----:B------:R-:W5:Y:S04]  /*443d0*/  LDL R22, [R1+0x180] ;  /* 0x0001800001167983 */ /* 0x000f680000100800 */
[----:B------:R-:W5:Y:S04]  /*443e0*/  LDL R21, [R1+0x184] ;  /* 0x0001840001157983 */ /* 0x000f680000100800 */
[----:B------:R-:W5:Y:S04]  /*443f0*/  LDL R20, [R1+0x188] ;  /* 0x0001880001147983 */ /* 0x000f680000100800 */
[----:B------:R-:W5:Y:S04]  /*44400*/  LDL R4, [R1+0x18c] ;  /* 0x00018c0001047983 */ /* 0x000f680000100800 */
[----:B------:R0:W-:Y:S04]  /*44410*/  @!P0 STL [R1+0x158], R19 ;  /* 0x0001581301008387 */ /* 0x0001e80000100800 */
[----:B0-----:R-:W5:Y:S01]  /*44420*/  LDL R19, [R1+0x128] ;  /* 0x0001280001137983 */ /* 0x001f620000100800 */
[----:B---3--:R-:W-:-:S05]  /*44430*/  @!P0 FMUL R0, R0, 16777216 ;  /* 0x4b80000000008820 */ /* 0x008fca0000400000 */
[----:B------:R0:W-:Y:S04]  /*44440*/  @!P0 STL [R1+0x15c], R0 ;  /* 0x00015c0001008387 */ /* 0x0001e80000100800 */
[----:B0-----:R-:W3:Y:S01]  /*44450*/  LDL.LU R0, [R1+0x1664] ;  /* 0x0016640001007983 */ /* 0x001ee20000300800 */
[----:B--2---:R-:W-:Y:S02]  /*44460*/  @!P0 FMUL R2, R2, 16777216 ;  /* 0x4b80000002028820 */ /* 0x004fe40000400000 */
[----:B----4-:R-:W-:Y:S02]  /*44470*/  @!P0 FMUL R3, R3, 16777216 ;  /* 0x4b80000003038820 */ /* 0x010fe40000400000 */
[----:B-----5:R-:W-:Y:S02]  /*44480*/  @!P0 FMUL R28, R28, 16777216 ;  /* 0x4b8000001c1c8820 */ /* 0x020fe40000400000 */
[----:B------:R-:W-:-:S02]  /*44490*/  @!P0 FMUL R27, R27, 16777216 ;  /* 0x4b8000001b1b8820 */ /* 0x000fc40000400000 */
[----:B------:R-:W-:Y:S02]  /*444a0*/  @!P0 FMUL R26, R26, 16777216 ;  /* 0x4b8000001a1a8820 */ /* 0x000fe40000400000 */
[----:B------:R-:W-:Y:S02]  /*444b0*/  @!P0 FMUL R25, R25, 16777216 ;  /* 0x4b80000019198820 */ /* 0x000fe40000400000 */
[----:B------:R-:W-:Y:S02]  /*444c0*/  @!P0 FMUL R23, R23, 16777216 ;  /* 0x4b80000017178820 */ /* 0x000fe40000400000 */
[----:B------:R-:W-:Y:S02]  /*444d0*/  @!P0 FMUL R22, R22, 16777216 ;  /* 0x4b80000016168820 */ /* 0x000fe40000400000 */
[----:B------:R-:W-:Y:S02]  /*444e0*/  @!P0 FMUL R21, R21, 16777216 ;  /* 0x4b80000015158820 */ /* 0x000fe40000400000 */
[----:B------:R-:W-:-:S02]  /*444f0*/  @!P0 FMUL R20, R20, 16777216 ;  /* 0x4b80000014148820 */ /* 0x000fc40000400000 */
[----:B------:R-:W-:Y:S02]  /*44500*/  @!P0 FMUL R4, R4, 16777216 ;  /* 0x4b80000004048820 */ /* 0x000fe40000400000 */
[----:B---3--:R-:W-:-:S05]  /*44510*/  @!P0 FMUL R0, R0, 16777216 ;  /* 0x4b80000000008820 */ /* 0x008fca0000400000 */
[----:B------:R0:W-:Y:S04]  /*44520*/  @!P0 STL [R1+0x160], R0 ;  /* 0x0001600001008387 */ /* 0x0001e80000100800 */
[----:B0-----:R-:W2:Y:S04]  /*44530*/  LDL.LU R0, [R1+0x1660] ;  /* 0x0016600001007983 */ /* 0x001ea80000300800 */
[----:B------:R0:W-:Y:S04]  /*44540*/  @!P0 STL [R1+0x164], R2 ;  /* 0x0001640201008387 */ /* 0x0001e80000100800 */
[----:B------:R-:W-:Y:S04]  /*44550*/  @!P0 STL [R1+0x168], R3 ;  /* 0x0001680301008387 */ /* 0x000fe80000100800 */
        /* <DEDUP_REMOVED lines=8> */
[----:B------:R1:W-:Y:S04]  /*445e0*/  @!P0 STL [R1+0x18c], R4 ;  /* 0x00018c0401008387 */ /* 0x0003e80000100800 */
[----:B0-----:R-:W3:Y:S04]  /*445f0*/  LDL R2, [R1+0xe0] ;  /* 0x0000e00001027983 */ /* 0x001ee80000100800 */
[----:B-1----:R-:W4:Y:S01]  /*44600*/  LDL R4, [R1+0xd8] ;  /* 0x0000d80001047983 */ /* 0x002f220000100800 */
[----:B------:R-:W-:-:S03]  /*44610*/  @!P0 FMUL R19, R19, 16777216 ;  /* 0x4b80000013138820 */ /* 0x000fc60000400000 */
[----:B---3--:R0:W-:Y:S01]  /*44620*/  STL [R1+0x165c], R2 ;  /* 0x00165c0201007387 */ /* 0x0081e20000100800 */
[----:B----4-:R-:W-:Y:S01]  /*44630*/  @!P1 FMUL R4, R4, 16777216 ;  /* 0x4b80000004049820 */ /* 0x010fe20000400000 */
[----:B0-----:R-:W-:Y:S02]  /*44640*/  MOV R2, R18 ;  /* 0x0000001200027202 */ /* 0x001fe40000000f00 */
[----:B------:R-:W-:Y:S01]  /*44650*/  MOV R18, R17 ;  /* 0x0000001100127202 */ /* 0x000fe20000000f00 */
[----:B------:R0:W-:Y:S01]  /*44660*/  @!P0 STL [R1+0x128], R19 ;  /* 0x0001281301008387 */ /* 0x0001e20000100800 */
[----:B------:R-:W-:Y:S01]  /*44670*/  MOV R17, R16 ;  /* 0x0000001000117202 */ /* 0x000fe20000000f00 */
[----:B------:R-:W-:Y:S02]  /*44680*/  @!P1 FMUL R2, R2, 16777216 ;  /* 0x4b80000002029820 */ /* 0x000fe40000400000 */
[----:B------:R-:W-:Y:S01]  /*44690*/  IMAD.MOV.U32 R16, RZ, RZ, R24 ;  /* 0x000000ffff107224 */ /* 0x000fe200078e0018 */
[----:B------:R-:W3:Y:S04]  /*446a0*/  LDL R3, [R1+0xe4] ;  /* 0x0000e40001037983 */ /* 0x000ee80000100800 */
[----:B------:R-:W4:Y:S04]  /*446b0*/  LDL R28, [R1+0xec] ;  /* 0x0000ec00011c7983 */ /* 0x000f280000100800 */
[----:B0-----:R-:W5:Y:S04]  /*446c0*/  LDL R19, [R1+0xe8] ;  /* 0x0000e80001137983 */ /* 0x001f680000100800 */
[----:B------:R-:W2:Y:S04]  /*446d0*/  LDL R27, [R1+0xf0] ;  /* 0x0000f000011b7983 */ /* 0x000ea80000100800 */
[----:B------:R-:W2:Y:S04]  /*446e0*/  LDL R26, [R1+0xf4] ;  /* 0x0000f400011a7983 */ /* 0x000ea80000100800 */
[----:B------:R-:W2:Y:S04]  /*446f0*/  LDL R25, [R1+0xf8] ;  /* 0x0000f80001197983 */ /* 0x000ea80000100800 */
[----:B------:R-:W2:Y:S04]  /*44700*/  LDL R23, [R1+0xfc] ;  /* 0x0000fc0001177983 */ /* 0x000ea80000100800 */
[----:B------:R-:W2:Y:S04]  /*44710*/  LDL R22, [R1+0x100] ;  /* 0x0001000001167983 */ /* 0x000ea80000100800 */
[----:B------:R-:W2:Y:S04]  /*44720*/  LDL R21, [R1+0x11c] ;  /* 0x00011c0001157983 */ /* 0x000ea80000100800 */
[----:B------:R-:W2:Y:S04]  /*44730*/  LDL R24, [R1+0x134] ;  /* 0x0001340001187983 */ /* 0x000ea80000100800 */
[----:B------:R-:W2:Y:S04]  /*44740*/  LDL R20, [R1+0x140] ;  /* 0x0001400001147983 */ /* 0x000ea80000100800 */
[----:B------:R0:W-:Y:S04]  /*44750*/  @!P1 STL [R1+0xd8], R4 ;  /* 0x0000d80401009387 */ /* 0x0001e80000100800 */
[----:B0-----:R-:W2:Y:S04]  /*44760*/  LDL R4, [R1+0x144] ;  /* 0x0001440001047983 */ /* 0x001ea80000100800 */
[----:B------:R0:W-:Y:S04]  /*44770*/  @!P1 STL [R1+0xdc], R2 ;  /* 0x0000dc0201009387 */ /* 0x0001e80000100800 */
[----:B0-----:R-:W2:Y:S01]  /*44780*/  LDL.LU R2, [R1+0x165c] ;  /* 0x00165c0001027983 */ /* 0x001ea20000300800 */
[----:B---3--:R-:W-:-:S02]  /*44790*/  @!P1 FMUL R3, R3, 16777216 ;  /* 0x4b80000003039820 */ /* 0x008fc40000400000 */
[----:B----4-:R-:W-:Y:S02]  /*447a0*/  @!P1 FMUL R28, R28, 16777216 ;  /* 0x4b8000001c1c9820 */ /* 0x010fe40000400000 */
[----:B-----5:R-:W-:Y:S02]  /*447b0*/  @!P1 FMUL R19, R19, 16777216 ;  /* 0x4b80000013139820 */ /* 0x020fe40000400000 */
[----:B--2---:R-:W-:-:S03]  /*447c0*/  @!P1 FMUL R27, R27, 16777216 ;  /* 0x4b8000001b1b9820 */ /* 0x004fc60000400000 */
[----:B------:R0:W-:Y:S01]  /*447d0*/  @!P1 STL [R1+0xe8], R19 ;  /* 0x0000e81301009387 */ /* 0x0001e20000100800 */
[----:B------:R-:W-:Y:S02]  /*447e0*/  @!P1 FMUL R26, R26, 16777216 ;  /* 0x4b8000001a1a9820 */ /* 0x000fe40000400000 */
[----:B------:R-:W-:Y:S02]  /*447f0*/  @!P1 FMUL R25, R25, 16777216 ;  /* 0x4b80000019199820 */ /* 0x000fe40000400000 */
[----:B------:R-:W-:Y:S02]  /*44800*/  @!P1 FMUL R23, R23, 16777216 ;  /* 0x4b80000017179820 */ /* 0x000fe40000400000 */
[----:B------:R-:W-:Y:S02]  /*44810*/  @!P1 FMUL R22, R22, 16777216 ;  /* 0x4b80000016169820 */ /* 0x000fe40000400000 */
[----:B------:R-:W-:Y:S02]  /*44820*/  @!P1 FMUL R21, R21, 16777216 ;  /* 0x4b80000015159820 */ /* 0x000fe40000400000 */
[----:B------:R-:W-:-:S02]  /*44830*/  @!P1 FMUL R24, R24, 16777216 ;  /* 0x4b80000018189820 */ /* 0x000fc40000400000 */
[----:B------:R-:W-:Y:S02]  /*44840*/  @!P1 FMUL R20, R20, 16777216 ;  /* 0x4b80000014149820 */ /* 0x000fe40000400000 */
[----:B------:R-:W-:-:S05]  /*44850*/  @!P1 FMUL R2, R2, 16777216 ;  /* 0x4b80000002029820 */ /* 0x000fca0000400000 */
[----:B------:R1:W-:Y:S04]  /*44860*/  @!P1 STL [R1+0xe0], R2 ;  /* 0x0000e00201009387 */ /* 0x0003e80000100800 */
[----:B0-----:R-:W2:Y:S04]  /*44870*/  LDL R19, [R1+0x148] ;  /* 0x0001480001137983 */ /* 0x001ea80000100800 */
        /* <DEDUP_REMOVED lines=8> */
[----:B------:R3:W-:Y:S01]  /*44900*/  @!P1 STL [R1+0x134], R24 ;  /* 0x0001341801009387 */ /* 0x0007e20000100800 */
[----:B------:R-:W-:-:S03]  /*44910*/  @!P1 FMUL R4, R4, 16777216 ;  /* 0x4b80000004049820 */ /* 0x000fc60000400000 */
[----:B-1----:R-:W4:Y:S04]  /*44920*/  LDL R2, [R1+0x98] ;  /* 0x0000980001027983 */ /* 0x002f280000100800 */
[----:B0-----:R-:W5:Y:S01]  /*44930*/  LDL R3, [R1+0x9c] ;  /* 0x00009c0001037983 */ /* 0x001f620000100800 */
[----:B---3--:R-:W-:Y:S02]  /*44940*/  MOV R24, R15 ;  /* 0x0000000f00187202 */ /* 0x008fe40000000f00 */
[----:B------:R-:W-:Y:S02]  /*44950*/  MOV R15, R14 ;  /* 0x0000000e000f7202 */ /* 0x000fe40000000f00 */
[----:B------:R-:W-:Y:S01]  /*44960*/  MOV R14, R13 ;  /* 0x0000000d000e7202 */ /* 0x000fe20000000f00 */
[----:B------:R-:W-:Y:S01]  /*44970*/  IMAD.MOV.U32 R13, RZ, RZ, R12 ;  /* 0x000000ffff0d7224 */ /* 0x000fe200078e000c */
[----:B------:R-:W-:-:S02]  /*44980*/  MOV R12, R11 ;  /* 0x0000000b000c7202 */ /* 0x000fc40000000f00 */
[----:B------:R-:W-:Y:S02]  /*44990*/  MOV R11, R10 ;  /* 0x0000000a000b7202 */ /* 0x000fe40000000f00 */
[----:B------:R-:W-:Y:S01]  /*449a0*/  MOV R10, R9 ;  /* 0x00000009000a7202 */ /* 0x000fe20000000f00 */
[----:B------:R-:W-:Y:S01]  /*449b0*/  IMAD.MOV.U32 R9, RZ, RZ, R8 ;  /* 0x000000ffff097224 */ /* 0x000fe200078e0008 */
[----:B------:R-:W-:Y:S02]  /*449c0*/  MOV R8, R7 ;  /* 0x0000000700087202 */ /* 0x000fe40000000f00 */
[----:B------:R-:W-:Y:S02]  /*449d0*/  MOV R7, R6 ;  /* 0x0000000600077202 */ /* 0x000fe40000000f00 */
[----:B------:R-:W-:Y:S02]  /*449e0*/  MOV R6, R5 ;  /* 0x0000000500067202 */ /* 0x000fe40000000f00 */
[----:B------:R-:W3:Y:S04]  /*449f0*/  LDL R5, [R1+0x124] ;  /* 0x0001240001057983 */ /* 0x000ee80000100800 */
[----:B------:R-:W-:Y:S04]  /*44a00*/  @!P1 STL [R1+0x140], R20 ;  /* 0x0001401401009387 */ /* 0x000fe80000100800 */
[----:B------:R-:W3:Y:S04]  /*44a10*/  LDL R28, [R1+0xa0] ;  /* 0x0000a000011c7983 */ /* 0x000ee80000100800 */
[----:B------:R0:W-:Y:S04]  /*44a20*/  @!P1 STL [R1+0x144], R4 ;  /* 0x0001440401009387 */ /* 0x0001e80000100800 */
[----:B------:R-:W3:Y:S04]  /*44a30*/  LDL R27, [R1+0xa8] ;  /* 0x0000a800011b7983 */ /* 0x000ee80000100800 */
[----:B------:R-:W3:Y:S04]  /*44a40*/  LDL R26, [R1+0xac] ;  /* 0x0000ac00011a7983 */ /* 0x000ee80000100800 */
[----:B0-----:R-:W3:Y:S04]  /*44a50*/  LDL R4, [R1+0xa4] ;  /* 0x0000a40001047983 */ /* 0x001ee80000100800 */
[----:B------:R-:W3:Y:S01]  /*44a60*/  LDL R25, [R1+0xb0] ;  /* 0x0000b00001197983 */ /* 0x000ee20000100800 */
[----:B--2---:R-:W-:-:S05]  /*44a70*/  @!P1 FMUL R19, R19, 16777216 ;  /* 0x4b80000013139820 */ /* 0x004fca0000400000 */
[----:B------:R0:W-:Y:S04]  /*44a80*/  @!P1 STL [R1+0x148], R19 ;  /* 0x0001481301009387 */ /* 0x0001e80000100800 */
[----:B------:R-:W2:Y:S04]  /*44a90*/  LDL R23, [R1+0xb4] ;  /* 0x0000b40001177983 */ /* 0x000ea80000100800 */
[----:B------:R-:W2:Y:S01]  /*44aa0*/  LDL R22, [R1+0xb8] ;  /* 0x0000b80001167983 */ /* 0x000ea20000100800 */
[----:B0-----:R-:W-:Y:S01]  /*44ab0*/  IMAD.MOV.U32 R19, RZ, RZ, R18 ;  /* 0x000000ffff137224 */ /* 0x001fe200078e0012 */
[----:B------:R-:W-:-:S02]  /*44ac0*/  MOV R18, R17 ;  /* 0x0000001100127202 */ /* 0x000fc40000000f00 */
[----:B------:R-:W2:Y:S01]  /*44ad0*/  LDL R21, [R1+0xbc] ;  /* 0x0000bc0001157983 */ /* 0x000ea20000100800 */
[----:B------:R-:W-:-:S03]  /*44ae0*/  MOV R17, R16 ;  /* 0x0000001000117202 */ /* 0x000fc60000000f00 */
[----:B------:R-:W2:Y:S04]  /*44af0*/  LDL R20, [R1+0xc0] ;  /* 0x0000c00001147983 */ /* 0x000ea80000100800 */
[----:B------:R-:W2:Y:S01]  /*44b00*/  LDL R16, [R1+0xc4] ;  /* 0x0000c40001107983 */ /* 0x000ea20000100800 */
[----:B----4-:R-:W-:Y:S02]  /*44b10*/  @!P2 FMUL R2, R2, 16777216 ;  /* 0x4b8000000202a820 */ /* 0x010fe40000400000 */
[----:B-----5:R-:W-:Y:S02]  /*44b20*/  @!P2 FMUL R3, R3, 16777216 ;  /* 0x4b8000000303a820 */ /* 0x020fe40000400000 */
[----:B---3--:R-:W-:-:S05]  /*44b30*/  @!P1 FMUL R5, R5, 16777216 ;  /* 0x4b80000005059820 */ /* 0x008fca0000400000 */
[----:B------:R0:W-:Y:S04]  /*44b40*/  @!P1 STL [R1+0x124], R5 ;  /* 0x0001240501009387 */ /* 0x0001e80000100800 */
[----:B0-----:R-:W3:Y:S04]  /*44b50*/  LDL R5, [R1+0xc8] ;  /* 0x0000c80001057983 */ /* 0x001ee80000100800 */
[----:B------:R-:W-:Y:S01]  /*44b60*/  @!P2 STL [R1+0x98], R2 ;  /* 0x000098020100a387 */ /* 0x000fe20000100800 */
[----:B------:R-:W-:-:S05]  /*44b70*/  @!P2 FMUL R4, R4, 16777216 ;  /* 0x4b8000000404a820 */ /* 0x000fca0000400000 */
[----:B------:R0:W-:Y:S04]  /*44b80*/  @!P2 STL [R1+0xa4], R4 ;  /* 0x0000a4040100a387 */ /* 0x0001e80000100800 */
[----:B------:R-:W-:Y:S04]  /*44b90*/  @!P2 STL [R1+0x9c], R3 ;  /* 0x00009c030100a387 */ /* 0x000fe80000100800 */
[----:B0-----:R-:W3:Y:S01]  /*44ba0*/  LDL R4, [R1+0xcc] ;  /* 0x0000cc0001047983 */ /* 0x001ee20000100800 */
[----:B------:R-:W-:Y:S02]  /*44bb0*/  @!P2 FMUL R28, R28, 16777216 ;  /* 0x4b8000001c1ca820 */ /* 0x000fe40000400000 */
[----:B------:R-:W-:-:S02]  /*44bc0*/  @!P2 FMUL R27, R27, 16777216 ;  /* 0x4b8000001b1ba820 */ /* 0x000fc40000400000 */
[----:B------:R-:W-:Y:S02]  /*44bd0*/  @!P2 FMUL R26, R26, 16777216 ;  /* 0x4b8000001a1aa820 */ /* 0x000fe40000400000 */
[----:B------:R-:W-:Y:S01]  /*44be0*/  @!P2 FMUL R25, R25, 16777216 ;  /* 0x4b8000001919a820 */ /* 0x000fe20000400000 */
[----:B------:R-:W-:Y:S04]  /*44bf0*/  @!P2 STL [R1+0xa0], R28 ;  /* 0x0000a01c0100a387 */ /* 0x000fe80000100800 */
[----:B------:R0:W-:Y:S04]  /*44c00*/  @!P2 STL [R1+0xa8], R27 ;  /* 0x0000a81b0100a387 */ /* 0x0001e80000100800 */
[----:B------:R1:W-:Y:S04]  /*44c10*/  @!P2 STL [R1+0xac], R26 ;  /* 0x0000ac1a0100a387 */ /* 0x0003e80000100800 */
[----:B------:R5:W-:Y:S01]  /*44c20*/  @!P2 STL [R1+0xb0], R25 ;  /* 0x0000b0190100a387 */ /* 0x000be20000100800 */
[----:B0-----:R-:W-:-:S02]  /*44c30*/  MOV R27, R24 ;  /* 0x00000018001b7202 */ /* 0x001fc40000000f00 */
[----:B-1----:R-:W-:Y:S01]  /*44c40*/  MOV R26, R15 ;  /* 0x0000000f001a7202 */ /* 0x002fe20000000f00 */
[----:B-----5:R-:W-:Y:S01]  /*44c50*/  IMAD.MOV.U32 R25, RZ, RZ, R14 ;  /* 0x000000ffff197224 */ /* 0x020fe200078e000e */
[----:B------:R-:W-:Y:S01]  /*44c60*/  MOV R2, R19 ;  /* 0x0000001300027202 */ /* 0x000fe20000000f00 */
[----:B------:R-:W-:Y:S01]  /*44c70*/  IMAD.MOV.U32 R3, RZ, RZ, R18 ;  /* 0x000000ffff037224 */ /* 0x000fe200078e0012 */
[----:B------:R-:W-:Y:S02]  /*44c80*/  MOV R19, R9 ;  /* 0x0000000900137202 */ /* 0x000fe40000000f00 */
[----:B------:R-:W-:Y:S02]  /*44c90*/  MOV R18, R8 ;  /* 0x0000000800127202 */ /* 0x000fe40000000f00 */
[----:B------:R-:W-:Y:S02]  /*44ca0*/  MOV R28, R17 ;  /* 0x00000011001c7202 */ /* 0x000fe40000000f00 */
[----:B------:R-:W-:Y:S01]  /*44cb0*/  MOV R17, R7 ;  /* 0x0000000700117202 */ /* 0x000fe20000000f00 */
[----:B--2---:R-:W-:-:S02]  /*44cc0*/  @!P2 FMUL R23, R23, 16777216 ;  /* 0x4b8000001717a820 */ /* 0x004fc40000400000 */
[----:B------:R-:W-:-:S03]  /*44cd0*/  @!P2 FMUL R22, R22, 16777216 ;  /* 0x4b8000001616a820 */ /* 0x000fc60000400000 */
[----:B------:R0:W-:Y:S01]  /*44ce0*/  @!P2 STL [R1+0xb4], R23 ;  /* 0x0000b4170100a387 */ /* 0x0001e20000100800 */
[----:B------:R-:W-:-:S03]  /*44cf0*/  @!P2 FMUL R21, R21, 16777216 ;  /* 0x4b8000001515a820 */ /* 0x000fc60000400000 */
[----:B------:R1:W-:Y:S01]  /*44d00*/  @!P2 STL [R1+0xb8], R22 ;  /* 0x0000b8160100a387 */ /* 0x0003e20000100800 */
[----:B------:R-:W-:-:S03]  /*44d10*/  @!P2 FMUL R20, R20, 16777216 ;  /* 0x4b8000001414a820 */ /* 0x000fc60000400000 */
[----:B------:R2:W-:Y:S01]  /*44d20*/  @!P2 STL [R1+0xbc], R21 ;  /* 0x0000bc150100a387 */ /* 0x0005e20000100800 */
[----:B------:R-:W-:-:S03]  /*44d30*/  @!P2 FMUL R16, R16, 16777216 ;  /* 0x4b8000001010a820 */ /* 0x000fc60000400000 */
[----:B------:R5:W-:Y:S04]  /*44d40*/  @!P2 STL [R1+0xc0], R20 ;  /* 0x0000c0140100a387 */ /* 0x000be80000100800 */
[----:B------:R2:W-:Y:S04]  /*44d50*/  @!P2 STL [R1+0xc4], R16 ;  /* 0x0000c4100100a387 */ /* 0x0005e80000100800 */
[----:B------:R-:W4:Y:S01]  /*44d60*/  LDL R15, [R1+0x84] ;  /* 0x00008400010f7983 */ /* 0x000f220000100800 */
[----:B0-----:R-:W-:-:S03]  /*44d70*/  MOV R23, R13 ;  /* 0x0000000d00177202 */ /* 0x001fc60000000f00 */
[----:B------:R-:W4:Y:S01]  /*44d80*/  LDL R24, [R1+0x88] ;  /* 0x0000880001187983 */ /* 0x000f220000100800 */
[----:B-1----:R-:W-:-:S03]  /*44d90*/  MOV R22, R12 ;  /* 0x0000000c00167202 */ /* 0x002fc60000000f00 */
[----:B------:R-:W4:Y:S01]  /*44da0*/  LDL R14, [R1+0x8c] ;  /* 0x00008c00010e7983 */ /* 0x000f220000100800 */
[----:B--2---:R-:W-:-:S03]  /*44db0*/  MOV R21, R11 ;  /* 0x0000000b00157202 */ /* 0x004fc60000000f00 */
[----:B------:R-:W2:Y:S01]  /*44dc0*/  LDL R13, [R1+0x90] ;  /* 0x00009000010d7983 */ /* 0x000ea20000100800 */
[----:B-----5:R-:W-:-:S03]  /*44dd0*/  IMAD.MOV.U32 R20, RZ, RZ, R10 ;  /* 0x000000ffff147224 */ /* 0x020fc600078e000a */
[----:B------:R-:W5:Y:S01]  /*44de0*/  LDL R12, [R1+0x94] ;  /* 0x00009400010c7983 */ /* 0x000f620000100800 */
[----:B------:R-:W-:Y:S02]  /*44df0*/  IMAD.MOV.U32 R16, RZ, RZ, R6 ;  /* 0x000000ffff107224 */ /* 0x000fe400078e0006 */
[----:B---3--:R-:W-:-:S05]  /*44e00*/  @!P2 FMUL R5, R5, 16777216 ;  /* 0x4b8000000505a820 */ /* 0x008fca0000400000 */
[----:B------:R0:W-:Y:S04]  /*44e10*/  @!P2 STL [R1+0xc8], R5 ;  /* 0x0000c8050100a387 */ /* 0x0001e80000100800 */
[----:B------:R-:W3:Y:S04]  /*44e20*/  LDL R11, [R1+0x12c] ;  /* 0x00012c00010b7983 */ /* 0x000ee80000100800 */
[----:B------:R-:W3:Y:S04]  /*44e30*/  LDL R10, [R1+0x74] ;  /* 0x00007400010a7983 */ /* 0x000ee80000100800 */
[----:B------:R-:W3:Y:S04]  /*44e40*/  LDL R9, [R1+0x70] ;  /* 0x0000700001097983 */ /* 0x000ee80000100800 */
[----:B------:R-:W3:Y:S01]  /*44e50*/  LDL R8, [R1+0x64] ;  /* 0x0000640001087983 */ /* 0x000ee20000100800 */
[----:B------:R-:W-:-:S05]  /*44e60*/  @!P2 FMUL R4, R4, 16777216 ;  /* 0x4b8000000404a820 */ /* 0x000fca0000400000 */
[----:B------:R1:W-:Y:S04]  /*44e70*/  @!P2 STL [R1+0xcc], R4 ;  /* 0x0000cc040100a387 */ /* 0x0003e80000100800 */
[----:B------:R-:W3:Y:S04]  /*44e80*/  LDL R7, [R1+0x60] ;  /* 0x0000600001077983 */ /* 0x000ee80000100800 */
[----:B------:R-:W3:Y:S04]  /*44e90*/  LDL R6, [R1+0x54] ;  /* 0x0000540001067983 */ /* 0x000ee80000100800 */
[----:B0-----:R-:W3:Y:S04]  /*44ea0*/  LDL R5, [R1+0x50] ;  /* 0x0000500001057983 */ /* 0x001ee80000100800 */
[----:B-1----:R-:W3:Y:S01]  /*44eb0*/  LDL R4, [R1+0x44] ;  /* 0x0000440001047983 */ /* 0x002ee20000100800 */
[----:B------:R-:W-:-:S02]  /*44ec0*/  @!P2 FMUL R2, R2, 16777216 ;  /* 0x4b8000000202a820 */ /* 0x000fc40000400000 */
[----:B------:R-:W-:Y:S02]  /*44ed0*/  @!P2 FMUL R3, R3, 16777216 ;  /* 0x4b8000000303a820 */ /* 0x000fe40000400000 */
[----:B------:R-:W-:Y:S01]  /*44ee0*/  @!P2 FMUL R28, R28, 16777216 ;  /* 0x4b8000001c1ca820 */ /* 0x000fe20000400000 */
[----:B------:R0:W-:Y:S01]  /*44ef0*/  @!P2 STL [R1+0xd0], R2 ;  /* 0x0000d0020100a387 */ /* 0x0001e20000100800 */
[----:B------:R-:W-:Y:S02]  /*44f00*/  @!P3 FMUL R27, R27, 16777216 ;  /* 0x4b8000001b1bb820 */ /* 0x000fe40000400000 */
[----:B------:R-:W-:Y:S02]  /*44f10*/  @!P3 FMUL R26, R26, 16777216 ;  /* 0x4b8000001a1ab820 */ /* 0x000fe40000400000 */
[----:B------:R-:W-:Y:S01]  /*44f20*/  @!P3 FMUL R25, R25, 16777216 ;  /* 0x4b8000001919b820 */ /* 0x000fe20000400000 */
[----:B0-----:R-:W3:Y:S04]  /*44f30*/  LDL.LU R2, [R1+0x1658] ;  /* 0x0016580001027983 */ /* 0x001ee80000300800 */
[----:B------:R0:W-:Y:S01]  /*44f40*/  @!P2 STL [R1+0xd4], R3 ;  /* 0x0000d4030100a387 */ /* 0x0001e20000100800 */
[----:B------:R-:W-:-:S02]  /*44f50*/  @!P3 FMUL R23, R23, 16777216 ;  /* 0x4b8000001717b820 */ /* 0x000fc40000400000 */
[----:B------:R-:W-:Y:S01]  /*44f60*/  @!P3 FMUL R22, R22, 16777216 ;  /* 0x4b8000001616b820 */ /* 0x000fe20000400000 */
[----:B0-----:R-:W3:Y:S04]  /*44f70*/  LDL.LU R3, [R1+0x1654] ;  /* 0x0016540001037983 */ /* 0x001ee80000300800 */
[----:B------:R0:W-:Y:S01]  /*44f80*/  @!P2 STL [R1+0x130], R28 ;  /* 0x0001301c0100a387 */ /* 0x0001e20000100800 */
[----:B------:R-:W-:-:S03]  /*44f90*/  @!P3 FMUL R21, R21, 16777216 ;  /* 0x4b8000001515b820 */ /* 0x000fc60000400000 */
        /* <DEDUP_REMOVED lines=16> */
[----:B------:R0:W-:Y:S04]  /*450a0*/  @!P3 STL [R1+0x58], R21 ;  /* 0x000058150100b387 */ /* 0x0001e80000100800 */
        /* <DEDUP_REMOVED lines=10> */
[----:B0-----:R-:W3:Y:S01]  /*45150*/  LDL.LU R16, [R1+0x1624] ;  /* 0x0016240001107983 */ /* 0x001ee20000300800 */
[----:B----4-:R-:W-:-:S02]  /*45160*/  @!P3 FMUL R15, R15, 16777216 ;  /* 0x4b8000000f0fb820 */ /* 0x010fc40000400000 */
[----:B------:R-:W-:-:S03]  /*45170*/  @!P3 FMUL R24, R24, 16777216 ;  /* 0x4b8000001818b820 */ /* 0x000fc60000400000 */
[----:B------:R0:W-:Y:S01]  /*45180*/  @!P3 STL [R1+0x84], R15 ;  /* 0x0000840f0100b387 */ /* 0x0001e20000100800 */
[----:B------:R-:W-:Y:S02]  /*45190*/  @!P3 FMUL R14, R14, 16777216 ;  /* 0x4b8000000e0eb820 */ /* 0x000fe40000400000 */
[----:B--2---:R-:W-:Y:S01]  /*451a0*/  @!P3 FMUL R13, R13, 16777216 ;  /* 0x4b8000000d0db820 */ /* 0x004fe20000400000 */
[----:B0-----:R-:W2:Y:S01]  /*451b0*/  LDL.LU R15, [R1+0x1620] ;  /* 0x00162000010f7983 */ /* 0x001ea20000300800 */
[----:B-----5:R-:W-:-:S03]  /*451c0*/  @!P3 FMUL R12, R12, 16777216 ;  /* 0x4b8000000c0cb820 */ /* 0x020fc60000400000 */
[----:B------:R0:W-:Y:S04]  /*451d0*/  @!P3 STL [R1+0x88], R24 ;  /* 0x000088180100b387 */ /* 0x0001e80000100800 */
[----:B0-----:R-:W4:Y:S04]  /*451e0*/  LDL.LU R24, [R1+0x138] ;  /* 0x0001380001187983 */ /* 0x001f280000300800 */
[----:B------:R0:W-:Y:S04]  /*451f0*/  @!P3 STL [R1+0x8c], R14 ;  /* 0x00008c0e0100b387 */ /* 0x0001e80000100800 */
[----:B0-----:R-:W3:Y:S04]  /*45200*/  LDL.LU R14, [R1+0x161c] ;  /* 0x00161c00010e7983 */ /* 0x001ee80000300800 */
[----:B------:R0:W-:Y:S01]  /*45210*/  @!P3 STL [R1+0x90], R13 ;  /* 0x0000900d0100b387 */ /* 0x0001e20000100800 */
[----:B---3--:R-:W-:-:S03]  /*45220*/  @!P3 FMUL R11, R11, 16777216 ;  /* 0x4b8000000b0bb820 */ /* 0x008fc60000400000 */
[----:B0-----:R-:W3:Y:S01]  /*45230*/  LDL.LU R13, [R1+0x1618] ;  /* 0x00161800010d7983 */ /* 0x001ee20000300800 */
[----:B------:R-:W-:-:S03]  /*45240*/  @!P4 FMUL R10, R10, 16777216 ;  /* 0x4b8000000a0ac820 */ /* 0x000fc60000400000 */
[----:B------:R0:W-:Y:S01]  /*45250*/  @!P3 STL [R1+0x94], R12 ;  /* 0x0000940c0100b387 */ /* 0x0001e20000100800 */
[----:B------:R-:W-:Y:S02]  /*45260*/  @!P4 FMUL R9, R9, 16777216 ;  /* 0x4b8000000909c820 */ /* 0x000fe40000400000 */
[----:B------:R-:W-:Y:S01]  /*45270*/  @!P4 FMUL R8, R8, 16777216 ;  /* 0x4b8000000808c820 */ /* 0x000fe20000400000 */
[----:B0-----:R-:W2:Y:S04]  /*45280*/  LDL.LU R12, [R1+0x1614] ;  /* 0x00161400010c7983 */ /* 0x001ea80000300800 */
[----:B------:R0:W-:Y:S01]  /*45290*/  @!P3 STL [R1+0x12c], R11 ;  /* 0x00012c0b0100b387 */ /* 0x0001e20000100800 */
[----:B------:R-:W-:-:S03]  /*452a0*/  @!P4 FMUL R7, R7, 16777216 ;  /* 0x4b8000000707c820 */ /* 0x000fc60000400000 */
[----:B0-----:R-:W2:Y:S01]  /*452b0*/  LDL.LU R11, [R1+0x1610] ;  /* 0x00161000010b7983 */ /* 0x001ea20000300800 */
[----:B------:R-:W-:-:S03]  /*452c0*/  @!P4 FMUL R6, R6, 16777216 ;  /* 0x4b8000000606c820 */ /* 0x000fc60000400000 */
[----:B------:R0:W-:Y:S01]  /*452d0*/  @!P4 STL [R1+0x74], R10 ;  /* 0x0000740a0100c387 */ /* 0x0001e20000100800 */
[----:B------:R-:W-:Y:S02]  /*452e0*/  @!P4 FMUL R5, R5, 16777216 ;  /* 0x4b8000000505c820 */ /* 0x000fe40000400000 */
[----:B------:R-:W-:Y:S01]  /*452f0*/  @!P4 FMUL R4, R4, 16777216 ;  /* 0x4b8000000404c820 */ /* 0x000fe20000400000 */
[----:B0-----:R-:W2:Y:S04]  /*45300*/  LDL.LU R10, [R1+0x160c] ;  /* 0x00160c00010a7983 */ /* 0x001ea80000300800 */
[----:B------:R0:W-:Y:S04]  /*45310*/  @!P4 STL [R1+0x70], R9 ;  /* 0x000070090100c387 */ /* 0x0001e80000100800 */
[----:B0-----:R-:W2:Y:S04]  /*45320*/  LDL.LU R9, [R1+0x1608] ;  /* 0x0016080001097983 */ /* 0x001ea80000300800 */
[----:B------:R0:W-:Y:S04]  /*45330*/  @!P4 STL [R1+0x64], R8 ;  /* 0x000064080100c387 */ /* 0x0001e80000100800 */
[----:B0-----:R-:W2:Y:S04]  /*45340*/  LDL.LU R8, [R1+0x1604] ;  /* 0x0016040001087983 */ /* 0x001ea80000300800 */
        /* <DEDUP_REMOVED lines=8> */
[----:B------:R-:W-:-:S05]  /*453d0*/  @!P4 FMUL R29, R29, 16777216 ;  /* 0x4b8000001d1dc820 */ /* 0x000fca0000400000 */
[----:B------:R0:W-:Y:S04]  /*453e0*/  @!P4 STL [R1+0x40], R29 ;  /* 0x0000401d0100c387 */ /* 0x0001e80000100800 */
[----:B0-----:R-:W3:Y:S01]  /*453f0*/  LDL.LU R29, [R1+0x13c] ;  /* 0x00013c00011d7983 */ /* 0x001ee20000300800 */
[----:B------:R-:W-:Y:S02]  /*45400*/  @!P4 FMUL R23, R23, 16777216 ;  /* 0x4b8000001717c820 */ /* 0x000fe40000400000 */
[----:B------:R-:W-:Y:S02]  /*45410*/  @!P4 FMUL R22, R22, 16777216 ;  /* 0x4b8000001616c820 */ /* 0x000fe40000400000 */
[----:B------:R-:W-:Y:S02]  /*45420*/  @!P4 FMUL R21, R21, 16777216 ;  /* 0x4b8000001515c820 */ /* 0x000fe40000400000 */
[----:B------:R-:W-:-:S02]  /*45430*/  @!P4 FMUL R20, R20, 16777216 ;  /* 0x4b8000001414c820 */ /* 0x000fc40000400000 */
[----:B------:R-:W-:Y:S02]  /*45440*/  @!P4 FMUL R19, R19, 16777216 ;  /* 0x4b8000001313c820 */ /* 0x000fe40000400000 */
[----:B------:R-:W-:Y:S02]  /*45450*/  @!P4 FMUL R18, R18, 16777216 ;  /* 0x4b8000001212c820 */ /* 0x000fe40000400000 */
[----:B------:R-:W-:Y:S02]  /*45460*/  @!P4 FMUL R17, R17, 16777216 ;  /* 0x4b8000001111c820 */ /* 0x000fe40000400000 */
[----:B------:R-:W-:-:S05]  /*45470*/  @!P4 FMUL R16, R16, 16777216 ;  /* 0x4b8000001010c820 */ /* 0x000fca0000400000 */
[----:B------:R0:W-:Y:S04]  /*45480*/  STL [R1+0x1584], R16 ;  /* 0x0015841001007387 */ /* 0x0001e80000100800 */
[----:B0-----:R-:W5:Y:S04]  /*45490*/  LDL.LU R16, [R1+0x760] ;  /* 0x0007600001107983 */ /* 0x001f680000300800 */
[----:B------:R0:W-:Y:S04]  /*454a0*/  STL [R1+0x1588], R17 ;  /* 0x0015881101007387 */ /* 0x0001e80000100800 */
[----:B0-----:R-:W5:Y:S04]  /*454b0*/  LDL.LU R17, [R1+0x61c] ;  /* 0x00061c0001117983 */ /* 0x001f680000300800 */
[----:B------:R0:W-:Y:S04]  /*454c0*/  STL [R1+0x158c], R18 ;  /* 0x00158c1201007387 */ /* 0x0001e80000100800 */
[----:B0-----:R-:W5:Y:S04]  /*454d0*/  LDL.LU R18, [R1+0x764] ;  /* 0x0007640001127983 */ /* 0x001f680000300800 */
[----:B------:R-:W-:Y:S04]  /*454e0*/  STL [R1+0x1590], R19 ;  /* 0x0015901301007387 */ /* 0x000fe80000100800 */
[----:B------:R0:W-:Y:S04]  /*454f0*/  STL [R1+0x1594], R20 ;  /* 0x0015941401007387 */ /* 0x0001e80000100800 */
[----:B0-----:R-:W5:Y:S04]  /*45500*/  LDL.LU R20, [R1+0x638] ;  /* 0x0006380001147983 */ /* 0x001f680000300800 */
[----:B------:R0:W-:Y:S04]  /*45510*/  STL [R1+0x1598], R21 ;  /* 0x0015981501007387 */ /* 0x0001e80000100800 */
[----:B0-----:R-:W5:Y:S04]  /*45520*/  LDL.LU R21, [R1+0x62c] ;  /* 0x00062c0001157983 */ /* 0x001f680000300800 */
[----:B------:R0:W-:Y:S04]  /*45530*/  STL [R1+0x159c], R22 ;  /* 0x00159c1601007387 */ /* 0x0001e80000100800 */
[----:B0-----:R-:W5:Y:S04]  /*45540*/  LDL.LU R22, [R1+0x63c] ;  /* 0x00063c0001167983 */ /* 0x001f680000300800 */
[----:B------:R0:W-:Y:S04]  /*45550*/  STL [R1+0x15a0], R23 ;  /* 0x0015a01701007387 */ /* 0x0001e80000100800 */
[----:B0-----:R-:W5:Y:S01]  /*45560*/  LDL.LU R23, [R1+0x6bc] ;  /* 0x0006bc0001177983 */ /* 0x001f620000300800 */
[----:B----4-:R-:W-:-:S02]  /*45570*/  @!P4 FMUL R24, R24, 16777216 ;  /* 0x4b8000001818c820 */ /* 0x010fc40000400000 */
[----:B------:R-:W-:Y:S02]  /*45580*/  @!P5 FMUL R25, R25, 16777216 ;  /* 0x4b8000001919d820 */ /* 0x000fe40000400000 */
[----:B------:R-:W-:Y:S01]  /*45590*/  @!P5 FMUL R26, R26, 16777216 ;  /* 0x4b8000001a1ad820 */ /* 0x000fe20000400000 */
[----:B------:R-:W-:Y:S01]  /*455a0*/  STL [R1+0x15dc], R24 ;  /* 0x0015dc1801007387 */ /* 0x000fe20000100800 */
[----:B------:R-:W-:Y:S02]  /*455b0*/  @!P5 FMUL R27, R27, 16777216 ;  /* 0x4b8000001b1bd820 */ /* 0x000fe40000400000 */
[----:B------:R-:W-:Y:S01]  /*455c0*/  @!P5 FMUL R28, R28, 16777216 ;  /* 0x4b8000001c1cd820 */ /* 0x000fe20000400000 */
[----:B------:R0:W-:Y:S04]  /*455d0*/  STL [R1+0x15a4], R25 ;  /* 0x0015a41901007387 */ /* 0x0001e80000100800 */
[----:B0-----:R-:W4:Y:S04]  /*455e0*/  LDL.LU R25, [R1+0x628] ;  /* 0x0006280001197983 */ /* 0x001f280000300800 */
[----:B------:R0:W-:Y:S04]  /*455f0*/  STL [R1+0x15a8], R26 ;  /* 0x0015a81a01007387 */ /* 0x0001e80000100800 */
[----:B0-----:R-:W4:Y:S04]  /*45600*/  LDL.LU R26, [R1+0x108] ;  /* 0x00010800011a7983 */ /* 0x001f280000300800 */
[----:B------:R0:W-:Y:S01]  /*45610*/  STL [R1+0x15ac], R27 ;  /* 0x0015ac1b01007387 */ /* 0x0001e20000100800 */
[----:B--2---:R-:W-:-:S03]  /*45620*/  @!P5 FMUL R8, R8, 16777216 ;  /* 0x4b8000000808d820 */ /* 0x004fc60000400000 */
[----:B0-----:R-:W2:Y:S04]  /*45630*/  LDL.LU R27, [R1+0x104] ;  /* 0x00010400011b7983 */ /* 0x001ea80000300800 */
[----:B------:R0:W-:Y:S01]  /*45640*/  STL [R1+0x15b0], R28 ;  /* 0x0015b01c01007387 */ /* 0x0001e20000100800 */
[----:B---3--:R-:W-:-:S03]  /*45650*/  @!P5 FMUL R7, R7, 16777216 ;  /* 0x4b8000000707d820 */ /* 0x008fc60000400000 */
[----:B0-----:R-:W3:Y:S01]  /*45660*/  LDL.LU R28, [R1+0x6a0] ;  /* 0x0006a000011c7983 */ /* 0x001ee20000300800 */
[----:B------:R-:W-:Y:S02]  /*45670*/  @!P5 FMUL R6, R6, 16777216 ;  /* 0x4b8000000606d820 */ /* 0x000fe40000400000 */
[----:B------:R-:W-:Y:S02]  /*45680*/  @!P5 FMUL R5, R5, 16777216 ;  /* 0x4b8000000505d820 */ /* 0x000fe40000400000 */
[----:B------:R-:W-:-:S05]  /*45690*/  @!P5 FMUL R4, R4, 16777216 ;  /* 0x4b8000000404d820 */ /* 0x000fca0000400000 */
[----:B------:R0:W-:Y:S04]  /*456a0*/  STL [R1+0x15b4], R4 ;  /* 0x0015b40401007387 */ /* 0x0001e80000100800 */
[----:B0-----:R-:W3:Y:S04]  /*456b0*/  LDL.LU R4, [R1+0x6a4] ;  /* 0x0006a40001047983 */ /* 0x001ee80000300800 */
[----:B------:R0:W-:Y:S04]  /*456c0*/  STL [R1+0x15b8], R5 ;  /* 0x0015b80501007387 */ /* 0x0001e80000100800 */
[----:B0-----:R-:W3:Y:S04]  /*456d0*/  LDL.LU R5, [R1+0x6a8] ;  /* 0x0006a80001057983 */ /* 0x001ee80000300800 */
[----:B------:R0:W-:Y:S04]  /*456e0*/  STL [R1+0x15bc], R6 ;  /* 0x0015bc0601007387 */ /* 0x0001e80000100800 */
[----:B0-----:R-:W3:Y:S04]  /*456f0*/  LDL.LU R6, [R1+0x6ac] ;  /* 0x0006ac0001067983 */ /* 0x001ee80000300800 */
[----:B------:R0:W-:Y:S04]  /*45700*/  STL [R1+0x15c0], R7 ;  /* 0x0015c00701007387 */ /* 0x0001e80000100800 */
[----:B0-----:R-:W3:Y:S04]  /*45710*/  LDL.LU R7, [R1+0x6b0] ;  /* 0x0006b00001077983 */ /* 0x001ee80000300800 */
[----:B------:R0:W-:Y:S04]  /*45720*/  STL [R1+0x15c4], R8 ;  /* 0x0015c40801007387 */ /* 0x0001e80000100800 */
[----:B0-----:R-:W3:Y:S01]  /*45730*/  LDL.LU R8, [R1+0x6b8] ;  /* 0x0006b80001087983 */ /* 0x001ee20000300800 */
[----:B------:R-:W-:-:S02]  /*45740*/  @!P5 FMUL R9, R9, 16777216 ;  /* 0x4b8000000909d820 */ /* 0x000fc40000400000 */
[----:B------:R-:W-:Y:S02]  /*45750*/  @!P5 FMUL R10, R10, 16777216 ;  /* 0x4b8000000a0ad820 */ /* 0x000fe40000400000 */
[----:B------:R-:W-:Y:S02]  /*45760*/  @!P5 FMUL R11, R11, 16777216 ;  /* 0x4b8000000b0bd820 */ /* 0x000fe40000400000 */
[----:B------:R-:W-:Y:S01]  /*45770*/  @!P5 FMUL R12, R12, 16777216 ;  /* 0x4b8000000c0cd820 */ /* 0x000fe20000400000 */
[----:B------:R5:W-:Y:S01]  /*45780*/  STL [R1+0x15c8], R9 ;  /* 0x0015c80901007387 */ /* 0x000be20000100800 */
[----:B------:R-:W-:Y:S02]  /*45790*/  @!P5 FMUL R13, R13, 16777216 ;  /* 0x4b8000000d0dd820 */ /* 0x000fe40000400000 */
[----:B------:R-:W-:Y:S01]  /*457a0*/  @!P5 FMUL R14, R14, 16777216 ;  /* 0x4b8000000e0ed820 */ /* 0x000fe20000400000 */
[----:B------:R-:W-:Y:S01]  /*457b0*/  STL [R1+0x15cc], R10 ;  /* 0x0015cc0a01007387 */ /* 0x000fe20000100800 */
[----:B------:R-:W-:-:S02]  /*457c0*/  @!P5 FMUL R15, R15, 16777216 ;  /* 0x4b8000000f0fd820 */ /* 0x000fc40000400000 */
[----:B------:R-:W-:Y:S01]  /*457d0*/  @!P5 FMUL R29, R29, 16777216 ;  /* 0x4b8000001d1dd820 */ /* 0x000fe20000400000 */
[----:B------:R-:W-:Y:S04]  /*457e0*/  STL [R1+0x15d0], R11 ;  /* 0x0015d00b01007387 */ /* 0x000fe80000100800 */
[----:B------:R-:W-:Y:S04]  /*457f0*/  STL [R1+0x15d4], R12 ;  /* 0x0015d40c01007387 */ /* 0x000fe80000100800 */
[----:B------:R-:W-:Y:S04]  /*45800*/  STL [R1+0x15d8], R13 ;  /* 0x0015d80d01007387 */ /* 0x000fe80000100800 */
[----:B------:R-:W-:Y:S04]  /*45810*/  STL [R1+0x15e0], R14 ;  /* 0x0015e00e01007387 */ /* 0x000fe80000100800 */
[----:B------:R-:W-:Y:S04]  /*45820*/  STL [R1+0x15e4], R15 ;  /* 0x0015e40f01007387 */ /* 0x000fe80000100800 */
[----:B------:R-:W-:Y:S04]  /*45830*/  STL [R1+0x15e8], R29 ;  /* 0x0015e81d01007387 */ /* 0x000fe80000100800 */
[----:B------:R-:W4:Y:S04]  /*45840*/  LDL.LU R19, [R1+0x648] ;  /* 0x0006480001137983 */ /* 0x000f280000300800 */
[----:B------:R-:W4:Y:S01]  /*45850*/  LDL.LU R24, [R1+0x64c] ;  /* 0x00064c0001187983 */ /* 0x000f220000300800 */
[----:B-----5:R-:W-:-:S02]  /*45860*/  FSEL R9, R18, -INF , P6 ;  /* 0xff80000012097808 */ /* 0x020fc40003000000 */
[----:B------:R-:W-:-:S03]  /*45870*/  LOP3.LUT P6, RZ, R0, 0x2000000, RZ, 0xc0, !PT ;  /* 0x0200000000ff7812 */ /* 0x000fc600078cc0ff */
[----:B------:R0:W-:Y:S04]  /*45880*/  STL [R1+0x478], R9 ;  /* 0x0004780901007387 */ /* 0x0001e80000100800 */
[----:B------:R-:W5:Y:S01]  /*45890*/  LDL.LU R18, [R1+0x660] ;  /* 0x0006600001127983 */ /* 0x000f620000300800 */
[----:B0-----:R-:W-:-:S03]  /*458a0*/  FSEL R9, R16, -INF , P6 ;  /* 0xff80000010097808 */ /* 0x001fc60003000000 */
[----:B------:R-:W5:Y:S01]  /*458b0*/  LDL.LU R16, [R1+0x664] ;  /* 0x0006640001107983 */ /* 0x000f620000300800 */
[----:B------:R-:W-:-:S03]  /*458c0*/  LOP3.LUT P6, RZ, R0, 0x1000000, RZ, 0xc0, !PT ;  /* 0x0100000000ff7812 */ /* 0x000fc600078cc0ff */
[----:B------:R0:W-:Y:S01]  /*458d0*/  STL [R1+0x47c], R9 ;  /* 0x00047c0901007387 */ /* 0x0001e20000100800 */
[C---:B------:R-:W-:Y:S02]  /*458e0*/  LOP3.LUT P5, RZ, R0.reuse, 0x800, RZ, 0xc0, !PT ;  /* 0x0000080000ff7812 */ /* 0x040fe400078ac0ff */
[----:B0-----:R-:W-:Y:S02]  /*458f0*/  FSEL R9, R23, -INF , P6 ;  /* 0xff80000017097808 */ /* 0x001fe40003000000 */
[----:B------:R-:W5:Y:S01]  /*45900*/  LDL.LU R23, [R1+0x668] ;  /* 0x0006680001177983 */ /* 0x000f620000300800 */
[C---:B------:R-:W-:Y:S02]  /*45910*/  LOP3.LUT P4, RZ, R0.reuse, 0x1000, RZ, 0xc0, !PT ;  /* 0x0000100000ff7812 */ /* 0x040fe4000788c0ff */
[C---:B------:R-:W-:Y:S01]  /*45920*/  LOP3.LUT P3, RZ, R0.reuse, 0x8000, RZ, 0xc0, !PT ;  /* 0x0000800000ff7812 */ /* 0x040fe2000786c0ff */
[----:B------:R3:W-:Y:S01]  /*45930*/  STL [R1+0x480], R9 ;  /* 0x0004800901007387 */ /* 0x0007e20000100800 */
[----:B------:R-:W-:-:S02]  /*45940*/  LOP3.LUT P2, RZ, R0, 0x400000, RZ, 0xc0, !PT ;  /* 0x0040000000ff7812 */ /* 0x000fc4000784c0ff */
[C---:B------:R-:W-:Y:S02]  /*45950*/  LOP3.LUT P1, RZ, R0.reuse, 0x200000, RZ, 0xc0, !PT ;  /* 0x0020000000ff7812 */ /* 0x040fe4000782c0ff */
[----:B------:R-:W-:Y:S01]  /*45960*/  LOP3.LUT P0, RZ, R0, 0x100000, RZ, 0xc0, !PT ;  /* 0x0010000000ff7812 */ /* 0x000fe2000780c0ff */
[----:B--2---:R-:W0:Y:S01]  /*45970*/  MUFU.RCP R13, R27 ;  /* 0x0000001b000d7308 */ /* 0x004e220000001000 */
[----:B---3--:R-:W-:Y:S02]  /*45980*/  FSEL R9, R8, -INF , P5 ;  /* 0xff80000008097808 */ /* 0x008fe40002800000 */
[----:B------:R-:W-:Y:S02]  /*45990*/  FSEL R8, R7, -INF , P4 ;  /* 0xff80000007087808 */ /* 0x000fe40002000000 */
[----:B------:R-:W-:Y:S02]  /*459a0*/  FSEL R7, R6, -INF , P3 ;  /* 0xff80000006077808 */ /* 0x000fe40001800000 */
[----:B------:R-:W-:Y:S01]  /*459b0*/  FSEL R6, R5, -INF , P2 ;  /* 0xff80000005067808 */ /* 0x000fe20001000000 */
[----:B------:R-:W-:Y:S01]  /*459c0*/  STL [R1+0x484], R9 ;  /* 0x0004840901007387 */ /* 0x000fe20000100800 */
[----:B------:R-:W-:-:S02]  /*459d0*/  FSEL R5, R4, -INF , P1 ;  /* 0xff80000004057808 */ /* 0x000fc40000800000 */
[----:B------:R-:W-:Y:S01]  /*459e0*/  FSEL R4, R28, -INF , P0 ;  /* 0xff8000001c047808 */ /* 0x000fe20000000000 */
[----:B------:R-:W-:Y:S04]  /*459f0*/  STL [R1+0x488], R8 ;  /* 0x0004880801007387 */ /* 0x000fe80000100800 */
[----:B------:R-:W-:Y:S04]  /*45a00*/  STL [R1+0x48c], R7 ;  /* 0x00048c0701007387 */ /* 0x000fe80000100800 */
[----:B------:R-:W-:Y:S04]  /*45a10*/  STL [R1+0x490], R6 ;  /* 0x0004900601007387 */ /* 0x000fe80000100800 */
[----:B------:R0:W-:Y:S04]  /*45a20*/  STL [R1+0x494], R5 ;  /* 0x0004940501007387 */ /* 0x0001e80000100800 */
[----:B------:R4:W-:Y:S04]  /*45a30*/  STL [R1+0x1328], R0 ;  /* 0x0013280001007387 */ /* 0x0009e80000100800 */
[----:B------:R-:W-:Y:S01]  /*45a40*/  STL [R1+0x498], R4 ;  /* 0x0004980401007387 */ /* 0x000fe20000100800 */
[----:B0-----:R-:W-:-:S03]  /*45a50*/  FMUL R5, R13, R17 ;  /* 0x000000110d057220 */ /* 0x001fc60000400000 */
[----:B------:R-:W2:Y:S01]  /*45a60*/  LDL.LU R17, [R1+0x66c] ;  /* 0x00066c0001117983 */ /* 0x000ea20000300800 */
[C---:B------:R-:W-:Y:S02]  /*45a70*/  LOP3.LUT P6, RZ, R0.reuse, 0x800000, RZ, 0xc0, !PT ;  /* 0x0080000000ff7812 */ /* 0x040fe400078cc0ff */
[----:B------:R-:W-:Y:S01]  /*45a80*/  LOP3.LUT P1, RZ, R0, 0x80000, RZ, 0xc0, !PT ;  /* 0x0008000000ff7812 */ /* 0x000fe2000782c0ff */
[C---:B----4-:R-:W-:Y:S01]  /*45a90*/  FMUL R0, R13.reuse, R25 ;  /* 0x000000190d007220 */ /* 0x050fe20000400000 */
[----:B------:R0:W-:Y:S02]  /*45aa0*/  STL [R1+0x418], R5 ;  /* 0x0004180501007387 */ /* 0x0001e40000100800 */
[C---:B0-----:R-:W-:Y:S02]  /*45ab0*/  FMUL R5, R13.reuse, R21 ;  /* 0x000000150d057220 */ /* 0x041fe40000400000 */
[----:B------:R-:W3:Y:S04]  /*45ac0*/  LDL.LU R21, [R1+0x670] ;  /* 0x0006700001157983 */ /* 0x000ee80000300800 */
[----:B------:R0:W-:Y:S04]  /*45ad0*/  STL [R1+0x414], R0 ;  /* 0x0004140001007387 */ /* 0x0001e80000100800 */
[----:B------:R1:W-:Y:S04]  /*45ae0*/  STL [R1+0x410], R5 ;  /* 0x0004100501007387 */ /* 0x0003e80000100800 */
[----:B------:R-:W4:Y:S01]  /*45af0*/  LDL.LU R15, [R1+0x674] ;  /* 0x00067400010f7983 */ /* 0x000f220000300800 */
[----:B0-----:R-:W-:-:S03]  /*45b00*/  FMUL R0, R13, R20 ;  /* 0x000000140d007220 */ /* 0x001fc60000400000 */
[----:B------:R-:W4:Y:S04]  /*45b10*/  LDL.LU R20, [R1+0x678] ;  /* 0x0006780001147983 */ /* 0x000f280000300800 */
[----:B------:R0:W-:Y:S01]  /*45b20*/  STL [R1+0x40c], R0 ;  /* 0x00040c0001007387 */ /* 0x0001e20000100800 */
[----:B-1----:R-:W-:-:S03]  /*45b30*/  FMUL R5, R13, R19 ;  /* 0x000000130d057220 */ /* 0x002fc60000400000 */
[----:B------:R-:W4:Y:S01]  /*45b40*/  LDL.LU R14, [R1+0x67c] ;  /* 0x00067c00010e7983 */ /* 0x000f220000300800 */
[----:B0-----:R-:W-:-:S03]  /*45b50*/  FMUL R0, R13, R22 ;  /* 0x000000160d007220 */ /* 0x001fc60000400000 */
[----:B------:R-:W4:Y:S04]  /*45b60*/  LDL.LU R22, [R1+0x680] ;  /* 0x0006800001167983 */ /* 0x000f280000300800 */
[----:B------:R0:W-:Y:S04]  /*45b70*/  STL [R1+0x408], R0 ;  /* 0x0004080001007387 */ /* 0x0001e80000100800 */
[----:B------:R-:W4:Y:S04]  /*45b80*/  LDL.LU R19, [R1+0x340] ;  /* 0x0003400001137983 */ /* 0x000f280000300800 */
[----:B------:R5:W-:Y:S01]  /*45b90*/  STL [R1+0x404], R5 ;  /* 0x0004040501007387 */ /* 0x000be20000100800 */
[----:B0-----:R-:W-:-:S02]  /*45ba0*/  FMUL R0, R13, R24 ;  /* 0x000000180d007220 */ /* 0x001fc40000400000 */
[C---:B-----5:R-:W-:Y:S02]  /*45bb0*/  FMUL R5, R13.reuse, R18 ;  /* 0x000000120d057220 */ /* 0x060fe40000400000 */
[----:B------:R-:W5:Y:S04]  /*45bc0*/  LDL.LU R18, [R1+0x344] ;  /* 0x0003440001127983 */ /* 0x000f680000300800 */
[----:B------:R0:W-:Y:S04]  /*45bd0*/  STL [R1+0x400], R0 ;  /* 0x0004000001007387 */ /* 0x0001e80000100800 */
[----:B------:R-:W-:Y:S04]  /*45be0*/  STL [R1+0x3fc], R5 ;  /* 0x0003fc0501007387 */ /* 0x000fe80000100800 */
[----:B------:R-:W5:Y:S01]  /*45bf0*/  LDL.LU R12, [R1+0x348] ;  /* 0x00034800010c7983 */ /* 0x000f620000300800 */
[----:B0-----:R-:W-:-:S03]  /*45c00*/  FMUL R0, R13, R16 ;  /* 0x000000100d007220 */ /* 0x001fc60000400000 */
[----:B------:R-:W5:Y:S04]  /*45c10*/  LDL.LU R16, [R1+0x34c] ;  /* 0x00034c0001107983 */ /* 0x000f680000300800 */
[----:B------:R0:W-:Y:S04]  /*45c20*/  STL [R1+0x31c], R0 ;  /* 0x00031c0001007387 */ /* 0x0001e80000100800 */
[----:B------:R-:W5:Y:S04]  /*45c30*/  LDL.LU R11, [R1+0x3b4] ;  /* 0x0003b400010b7983 */ /* 0x000f680000300800 */
[----:B------:R-:W5:Y:S01]  /*45c40*/  LDL.LU R10, [R1+0x3b8] ;  /* 0x0003b800010a7983 */ /* 0x000f620000300800 */
[----:B0-----:R-:W-:-:S05]  /*45c50*/  FMUL R0, R13, R23 ;  /* 0x000000170d007220 */ /* 0x001fca0000400000 */
[----:B------:R2:W-:Y:S04]  /*45c60*/  STL [R1+0x318], R0 ;  /* 0x0003180001007387 */ /* 0x0005e80000100800 */
[----:B------:R-:W5:Y:S04]  /*45c70*/  LDL.LU R9, [R1+0x3bc] ;  /* 0x0003bc0001097983 */ /* 0x000f680000300800 */
[----:B------:R-:W5:Y:S04]  /*45c80*/  LDL.LU R8, [R1+0x3d0] ;  /* 0x0003d00001087983 */ /* 0x000f680000300800 */
[----:B------:R-:W5:Y:S04]  /*45c90*/  LDL.LU R7, [R1+0x3d4] ;  /* 0x0003d40001077983 */ /* 0x000f680000300800 */
[----:B------:R-:W5:Y:S04]  /*45ca0*/  LDL.LU R6, [R1+0x3d8] ;  /* 0x0003d80001067983 */ /* 0x000f680000300800 */
[----:B------:R-:W5:Y:S04]  /*45cb0*/  LDL.LU R5, [R1+0x3dc] ;  /* 0x0003dc0001057983 */ /* 0x000f680000300800 */
[----:B------:R-:W5:Y:S01]  /*45cc0*/  LDL.LU R28, [R1+0x600] ;  /* 0x00060000011c7983 */ /* 0x000f620000300800 */
[----:B------:R0:W5:Y:S03]  /*45cd0*/  MUFU.RCP R4, R26 ;  /* 0x0000001a00047308 */ /* 0x0001660000001000 */
[----:B------:R-:W5:Y:S04]  /*45ce0*/  LDL.LU R27, [R1+0x604] ;  /* 0x00060400011b7983 */ /* 0x000f680000300800 */
[----:B0-----:R-:W5:Y:S04]  /*45cf0*/  LDL.LU R26, [R1+0x608] ;  /* 0x00060800011a7983 */ /* 0x001f680000300800 */
[----:B------:R-:W5:Y:S04]  /*45d00*/  LDL.LU R25, [R1+0x60c] ;  /* 0x00060c0001197983 */ /* 0x000f680000300800 */
[----:B------:R-:W5:Y:S04]  /*45d10*/  LDL.LU R24, [R1+0x618] ;  /* 0x0006180001187983 */ /* 0x000f680000300800 */
[----:B------:R-:W5:Y:S01]  /*45d20*/  LDL.LU R23, [R1+0x2a0] ;  /* 0x0002a00001177983 */ /* 0x000f620000300800 */
[----:B--2---:R-:W-:-:S03]  /*45d30*/  FMUL R0, R13, R17 ;  /* 0x000000110d007220 */ /* 0x004fc60000400000 */
[----:B------:R-:W2:Y:S04]  /*45d40*/  LDL.LU R17, [R1+0x2a4] ;  /* 0x0002a40001117983 */ /* 0x000ea80000300800 */
[----:B------:R3:W-:Y:S02]  /*45d50*/  STL [R1+0x314], R0 ;  /* 0x0003140001007387 */ /* 0x0007e40000100800 */
[C---:B---3--:R-:W-:Y:S02]  /*45d60*/  FMUL R0, R13.reuse, R21 ;  /* 0x000000150d007220 */ /* 0x048fe40000400000 */
[----:B------:R-:W3:Y:S04]  /*45d70*/  LDL.LU R21, [R1+0x2a8] ;  /* 0x0002a80001157983 */ /* 0x000ee80000300800 */
[----:B------:R0:W-:Y:S01]  /*45d80*/  STL [R1+0x310], R0 ;  /* 0x0003100001007387 */ /* 0x0001e20000100800 */
[----:B----4-:R-:W-:-:S02]  /*45d90*/  FMUL R15, R13, R15 ;  /* 0x0000000f0d0f7220 */ /* 0x010fc40000400000 */
[C---:B0-----:R-:W-:Y:S02]  /*45da0*/  FMUL R0, R13.reuse, R20 ;  /* 0x000000140d007220 */ /* 0x041fe40000400000 */
[----:B------:R-:W4:Y:S01]  /*45db0*/  LDL.LU R20, [R1+0x2ac] ;  /* 0x0002ac0001147983 */ /* 0x000f220000300800 */
[----:B------:R-:W-:-:S03]  /*45dc0*/  FMUL R14, R13, R14 ;  /* 0x0000000e0d0e7220 */ /* 0x000fc60000400000 */
[----:B------:R-:W-:Y:S04]  /*45dd0*/  STL [R1+0x30c], R15 ;  /* 0x00030c0f01007387 */ /* 0x000fe80000100800 */
[----:B------:R0:W-:Y:S01]  /*45de0*/  STL [R1+0x308], R0 ;  /* 0x0003080001007387 */ /* 0x0001e20000100800 */
[----:B------:R-:W-:-:S03]  /*45df0*/  FMUL R13, R13, R22 ;  /* 0x000000160d0d7220 */ /* 0x000fc60000400000 */
[----:B------:R5:W-:Y:S01]  /*45e00*/  STL [R1+0x2fc], R14 ;  /* 0x0002fc0e01007387 */ /* 0x000be20000100800 */
[----:B0-----:R0:W2:Y:S03]  /*45e10*/  MUFU.RCP R0, R3 ;  /* 0x0000000300007308 */ /* 0x0010a60000001000 */
[----:B0-----:R-:W4:Y:S04]  /*45e20*/  LDL.LU R3, [R1+0x15f0] ;  /* 0x0015f00001037983 */ /* 0x001f280000300800 */
[----:B------:R0:W-:Y:S04]  /*45e30*/  STL [R1+0x2f8], R13 ;  /* 0x0002f80d01007387 */ /* 0x0001e80000100800 */
[----:B------:R-:W4:Y:S01]  /*45e40*/  LDL.LU R22, [R1+0x2b0] ;  /* 0x0002b00001167983 */ /* 0x000f220000300800 */
[----:B-----5:R-:W-:-:S02]  /*45e50*/  FMUL R14, R4, R18 ;  /* 0x00000012040e7220 */ /* 0x020fc40000400000 */
[C---:B0-----:R-:W-:Y:S02]  /*45e60*/  FMUL R13, R4.reuse, R19 ;  /* 0x00000013040d7220 */ /* 0x041fe40000400000 */
[----:B------:R-:W5:Y:S04]  /*45e70*/  LDL.LU R19, [R1+0x2b4] ;  /* 0x0002b40001137983 */ /* 0x000f680000300800 */
[----:B------:R0:W-:Y:S04]  /*45e80*/  STL [R1+0x3f8], R13 ;  /* 0x0003f80d01007387 */ /* 0x0001e80000100800 */
[----:B------:R-:W5:Y:S01]  /*45e90*/  LDL.LU R18, [R1+0x2b8] ;  /* 0x0002b80001127983 */ /* 0x000f620000300800 */
[----:B0-----:R-:W-:-:S02]  /*45ea0*/  FMUL R13, R4, R12 ;  /* 0x0000000c040d7220 */ /* 0x001fc40000400000 */
[C---:B------:R-:W-:Y:S01]  /*45eb0*/  FMUL R12, R4.reuse, R16 ;  /* 0x00000010040c7220 */ /* 0x040fe20000400000 */
[----:B------:R-:W-:Y:S04]  /*45ec0*/  STL [R1+0x3f4], R14 ;  /* 0x0003f40e01007387 */ /* 0x000fe80000100800 */
[----:B------:R-:W5:Y:S04]  /*45ed0*/  LDL.LU R16, [R1+0x2bc] ;  /* 0x0002bc0001107983 */ /* 0x000f680000300800 */
[----:B------:R0:W-:Y:S04]  /*45ee0*/  STL [R1+0x3f0], R13 ;  /* 0x0003f00d01007387 */ /* 0x0001e80000100800 */
[----:B------:R1:W-:Y:S01]  /*45ef0*/  STL [R1+0x3ec], R12 ;  /* 0x0003ec0c01007387 */ /* 0x0003e20000100800 */
[----:B0-----:R-:W-:-:S02]  /*45f00*/  FMUL R13, R4, R11 ;  /* 0x0000000b040d7220 */ /* 0x001fc40000400000 */
[C---:B------:R-:W-:Y:S02]  /*45f10*/  FMUL R11, R4.reuse, R9 ;  /* 0x00000009040b7220 */ /* 0x040fe40000400000 */
[C---:B-1----:R-:W-:Y:S02]  /*45f20*/  FMUL R12, R4.reuse, R10 ;  /* 0x0000000a040c7220 */ /* 0x042fe40000400000 */
[C---:B------:R-:W-:Y:S01]  /*45f30*/  FMUL R10, R4.reuse, R8 ;  /* 0x00000008040a7220 */ /* 0x040fe20000400000 */
[----:B------:R-:W-:Y:S01]  /*45f40*/  STL [R1+0x3e8], R13 ;  /* 0x0003e80d01007387 */ /* 0x000fe20000100800 */
[C---:B------:R-:W-:Y:S02]  /*45f50*/  FMUL R9, R4.reuse, R7 ;  /* 0x0000000704097220 */ /* 0x040fe40000400000 */
[C---:B------:R-:W-:Y:S01]  /*45f60*/  FMUL R8, R4.reuse, R6 ;  /* 0x0000000604087220 */ /* 0x040fe20000400000 */
[----:B------:R-:W-:Y:S01]  /*45f70*/  STL [R1+0x3e4], R12 ;  /* 0x0003e40c01007387 */ /* 0x000fe20000100800 */
[----:B------:R-:W-:-:S03]  /*45f80*/  FMUL R7, R4, R5 ;  /* 0x0000000504077220 */ /* 0x000fc60000400000 */
[----:B------:R-:W-:Y:S01]  /*45f90*/  STL [R1+0x3e0], R11 ;  /* 0x0003e00b01007387 */ /* 0x000fe20000100800 */
[----:B------:R-:W-:-:S03]  /*45fa0*/  FMUL R6, R4, R28 ;  /* 0x0000001c04067220 */ /* 0x000fc60000400000 */
[----:B------:R-:W-:Y:S01]  /*45fb0*/  STL [R1+0x3cc], R10 ;  /* 0x0003cc0a01007387 */ /* 0x000fe20000100800 */
[----:B------:R-:W-:-:S03]  /*45fc0*/  FMUL R5, R4, R27 ;  /* 0x0000001b04057220 */ /* 0x000fc60000400000 */
[----:B------:R-:W-:Y:S04]  /*45fd0*/  STL [R1+0x304], R9 ;  /* 0x0003040901007387 */ /* 0x000fe80000100800 */
[----:B------:R-:W-:Y:S04]  /*45fe0*/  STL [R1+0x300], R8 ;  /* 0x0003000801007387 */ /* 0x000fe80000100800 */
[----:B------:R0:W-:Y:S04]  /*45ff0*/  STL [R1+0x2f4], R7 ;  /* 0x0002f40701007387 */ /* 0x0001e80000100800 */
[----:B------:R1:W-:Y:S01]  /*46000*/  STL [R1+0x2f0], R6 ;  /* 0x0002f00601007387 */ /* 0x0003e20000100800 */
[----:B0-----:R-:W-:-:S03]  /*46010*/  FMUL R7, R4, R26 ;  /* 0x0000001a04077220 */ /* 0x001fc60000400000 */
[----:B------:R0:W-:Y:S01]  /*46020*/  STL [R1+0x2dc], R5 ;  /* 0x0002dc0501007387 */ /* 0x0001e20000100800 */
[----:B-1----:R-:W-:-:S03]  /*46030*/  FMUL R6, R4, R25 ;  /* 0x0000001904067220 */ /* 0x002fc60000400000 */
[----:B------:R-:W-:Y:S04]  /*46040*/  STL [R1+0x2d8], R7 ;  /* 0x0002d80701007387 */ /* 0x000fe80000100800 */
[----:B------:R2:W-:Y:S01]  /*46050*/  STL [R1+0x2d4], R6 ;  /* 0x0002d40601007387 */ /* 0x0005e20000100800 */
[----:B0-----:R-:W-:Y:S02]  /*46060*/  FMUL R5, R4, R24 ;  /* 0x0000001804057220 */ /* 0x001fe40000400000 */
[----:B------:R0:W1:Y:S02]  /*46070*/  MUFU.RCP R4, R2 ;  /* 0x0000000200047308 */ /* 0x0000640000001000 */
[----:B0-----:R-:W5:Y:S04]  /*46080*/  LDL.LU R2, [R1+0x15ec] ;  /* 0x0015ec0001027983 */ /* 0x001f680000300800 */
[----:B------:R0:W-:Y:S01]  /*46090*/  STL [R1+0x2d0], R5 ;  /* 0x0002d00501007387 */ /* 0x0001e20000100800 */
[----:B--2---:R-:W-:-:S03]  /*460a0*/  FMUL R6, R0, R17 ;  /* 0x0000001100067220 */ /* 0x004fc60000400000 */
[----:B------:R-:W2:Y:S01]  /*460b0*/  LDL.LU R17, [R1+0x2c8] ;  /* 0x0002c80001117983 */ /* 0x000ea20000300800 */
[----:B0-----:R-:W-:-:S05]  /*460c0*/  FMUL R5, R0, R23 ;  /* 0x0000001700057220 */ /* 0x001fca0000400000 */
[----:B------:R3:W-:Y:S04]  /*460d0*/  STL [R1+0x3c8], R5 ;  /* 0x0003c80501007387 */ /* 0x0007e80000100800 */
[----:B------:R-:W-:Y:S04]  /*460e0*/  STL [R1+0x3c4], R6 ;  /* 0x0003c40601007387 */ /* 0x000fe80000100800 */
[----:B------:R-:W2:Y:S01]  /*460f0*/  LDL.LU R12, [R1+0x2cc] ;  /* 0x0002cc00010c7983 */ /* 0x000ea20000300800 */
[----:B---3--:R-:W-:-:S03]  /*46100*/  FMUL R5, R0, R21 ;  /* 0x0000001500057220 */ /* 0x008fc60000400000 */
[----:B------:R-:W3:Y:S04]  /*46110*/  LDL.LU R21, [R1+0x2e0] ;  /* 0x0002e00001157983 */ /* 0x000ee80000300800 */
[----:B------:R4:W-:Y:S04]  /*46120*/  STL [R1+0x3c0], R5 ;  /* 0x0003c00501007387 */ /* 0x0009e80000100800 */
[----:B------:R-:W3:Y:S04]  /*46130*/  LDL.LU R11, [R1+0x2e4] ;  /* 0x0002e400010b7983 */ /* 0x000ee80000300800 */
[----:B------:R-:W3:Y:S01]  /*46140*/  LDL.LU R10, [R1+0x2e8] ;  /* 0x0002e800010a7983 */ /* 0x000ee20000300800 */
[----:B----4-:R-:W-:-:S05]  /*46150*/  FMUL R5, R0, R20 ;  /* 0x0000001400057220 */ /* 0x010fca0000400000 */
[----:B------:R0:W-:Y:S04]  /*46160*/  STL [R1+0x3bc], R5 ;  /* 0x0003bc0501007387 */ /* 0x0001e80000100800 */
[----:B------:R-:W4:Y:S04]  /*46170*/  LDL.LU R24, [R1+0x2ec] ;  /* 0x0002ec0001187983 */ /* 0x000f280000300800 */
[----:B------:R-:W4:Y:S04]  /*46180*/  LDL.LU R20, [R1+0x114] ;  /* 0x0001140001147983 */ /* 0x000f280000300800 */
[----:B------:R-:W1:Y:S01]  /*46190*/  LDL.LU R23, [R1+0x250] ;  /* 0x0002500001177983 */ /* 0x000e620000300800 */
[----:B0-----:R-:W-:-:S02]  /*461a0*/  FMUL R5, R0, R22 ;  /* 0x0000001600057220 */ /* 0x001fc40000400000 */
[----:B-----5:R-:W-:-:S03]  /*461b0*/  FMUL R6, R0, R19 ;  /* 0x0000001300067220 */ /* 0x020fc60000400000 */
[----:B------:R0:W-:Y:S04]  /*461c0*/  STL [R1+0x3b8], R5 ;  /* 0x0003b80501007387 */ /* 0x0001e80000100800 */
[----:B------:R-:W-:Y:S04]  /*461d0*/  STL [R1+0x3b4], R6 ;  /* 0x0003b40601007387 */ /* 0x000fe80000100800 */
[----:B------:R-:W5:Y:S01]  /*461e0*/  LDL.LU R27, [R1+0x254] ;  /* 0x00025400011b7983 */ /* 0x000f620000300800 */
[----:B0-----:R-:W-:-:S03]  /*461f0*/  FMUL R5, R0, R18 ;  /* 0x0000001200057220 */ /* 0x001fc60000400000 */
[----:B------:R-:W5:Y:S04]  /*46200*/  LDL.LU R22, [R1+0x258] ;  /* 0x0002580001167983 */ /* 0x000f680000300800 */
[----:B------:R0:W-:Y:S02]  /*46210*/  STL [R1+0x3ac], R5 ;  /* 0x0003ac0501007387 */ /* 0x0001e40000100800 */
[C---:B0-----:R-:W-:Y:S02]  /*46220*/  FMUL R5, R0.reuse, R16 ;  /* 0x0000001000057220 */ /* 0x041fe40000400000 */
[----:B------:R-:W5:Y:S04]  /*46230*/  LDL.LU R16, [R1+0x25c] ;  /* 0x00025c0001107983 */ /* 0x000f680000300800 */
[----:B------:R0:W-:Y:S04]  /*46240*/  STL [R1+0x3a8], R5 ;  /* 0x0003a80501007387 */ /* 0x0001e80000100800 */
[----:B------:R-:W5:Y:S04]  /*46250*/  LDL.LU R9, [R1+0x260] ;  /* 0x0002600001097983 */ /* 0x000f680000300800 */
[----:B------:R-:W5:Y:S01]  /*46260*/  LDL.LU R19, [R1+0x264] ;  /* 0x0002640001137983 */ /* 0x000f620000300800 */
[----:B------:R-:W-:-:S02]  /*46270*/  FMUL R3, R0, R3 ;  /* 0x0000000300037220 */ /* 0x000fc40000400000 */
[----:B------:R-:W-:-:S05]  /*46280*/  FMUL R2, R0, R2 ;  /* 0x0000000200027220 */ /* 0x000fca0000400000 */
[----:B------:R2:W-:Y:S04]  /*46290*/  STL [R1+0x1504], R2 ;  /* 0x0015040201007387 */ /* 0x0005e80000100800 */
[----:B------:R-:W5:Y:S04]  /*462a0*/  LDL.LU R8, [R1+0x268] ;  /* 0x0002680001087983 */ /* 0x000f680000300800 */
[----:B------:R-:W5:Y:S04]  /*462b0*/  LDL.LU R7, [R1+0x26c] ;  /* 0x00026c0001077983 */ /* 0x000f680000300800 */
[----:B------:R-:W5:Y:S04]  /*462c0*/  LDL.LU R26, [R1+0x280] ;  /* 0x00028000011a7983 */ /* 0x000f680000300800 */
[----:B------:R-:W5:Y:S04]  /*462d0*/  LDL.LU R6, [R1+0x284] ;  /* 0x0002840001067983 */ /* 0x000f680000300800 */
[----:B0-----:R-:W5:Y:S04]  /*462e0*/  LDL.LU R5, [R1+0x288] ;  /* 0x0002880001057983 */ /* 0x001f680000300800 */
[----:B------:R-:W5:Y:S04]  /*462f0*/  LDL.LU R28, [R1+0x28c] ;  /* 0x00028c00011c7983 */ /* 0x000f680000300800 */
[----:B------:R-:W5:Y:S04]  /*46300*/  LDL.LU R25, [R1+0x290] ;  /* 0x0002900001197983 */ /* 0x000f680000300800 */
[----:B------:R-:W5:Y:S04]  /*46310*/  LDL.LU R18, [R1+0x294] ;  /* 0x0002940001127983 */ /* 0x000f680000300800 */
[----:B------:R0:W-:Y:S01]  /*46320*/  STL [R1+0x1508], R3 ;  /* 0x0015080301007387 */ /* 0x0001e20000100800 */
[----:B--2---:R-:W-:-:S03]  /*46330*/  FMUL R2, R0, R17 ;  /* 0x0000001100027220 */ /* 0x004fc60000400000 */
[----:B------:R-:W2:Y:S04]  /*46340*/  LDL.LU R17, [R1+0x298] ;  /* 0x0002980001117983 */ /* 0x000ea80000300800 */
[----:B------:R3:W-:Y:S01]  /*46350*/  STL [R1+0x2a4], R2 ;  /* 0x0002a40201007387 */ /* 0x0007e20000100800 */
[C---:B0-----:R-:W-:Y:S02]  /*46360*/  FMUL R3, R0.reuse, R12 ;  /* 0x0000000c00037220 */ /* 0x041fe40000400000 */
[C---:B---3--:R-:W-:Y:S02]  /*46370*/  FMUL R2, R0.reuse, R21 ;  /* 0x0000001500027220 */ /* 0x048fe40000400000 */
[----:B------:R-:W3:Y:S04]  /*46380*/  LDL.LU R21, [R1+0x29c] ;  /* 0x00029c0001157983 */ /* 0x000ee80000300800 */
[----:B------:R0:W-:Y:S01]  /*46390*/  STL [R1+0x2a0], R3 ;  /* 0x0002a00301007387 */ /* 0x0001e20000100800 */
[----:B------:R-:W-:-:S03]  /*463a0*/  FMUL R11, R0, R11 ;  /* 0x0000000b000b7220 */ /* 0x000fc60000400000 */
[----:B------:R4:W-:Y:S01]  /*463b0*/  STL [R1+0x27c], R2 ;  /* 0x00027c0201007387 */ /* 0x0009e20000100800 */
[----:B0-----:R-:W-:-:S03]  /*463c0*/  FMUL R3, R0, R10 ;  /* 0x0000000a00037220 */ /* 0x001fc60000400000 */
[----:B------:R-:W-:Y:S01]  /*463d0*/  STL [R1+0x278], R11 ;  /* 0x0002780b01007387 */ /* 0x000fe20000100800 */
[----:B----4-:R-:W-:-:S03]  /*463e0*/  FMUL R2, R0, R24 ;  /* 0x0000001800027220 */ /* 0x010fc60000400000 */
[----:B------:R-:W-:Y:S01]  /*463f0*/  STL [R1+0x274], R3 ;  /* 0x0002740301007387 */ /* 0x000fe20000100800 */
[----:B------:R0:W4:Y:S03]  /*46400*/  MUFU.RCP R0, R20 ;  /* 0x0000001400007308 */ /* 0x0001260000001000 */
[----:B------:R-:W4:Y:S04]  /*46410*/  LDL.LU R24, [R1+0x118] ;  /* 0x0001180001187983 */ /* 0x000f280000300800 */
[----:B------:R1:W-:Y:S04]  /*46420*/  STL [R1+0x270], R2 ;  /* 0x0002700201007387 */ /* 0x0003e80000100800 */
[----:B0-----:R-:W4:Y:S01]  /*46430*/  LDL.LU R20, [R1+0x210] ;  /* 0x0002100001147983 */ /* 0x001f220000300800 */
[----:B-1----:R-:W-:-:S03]  /*46440*/  FMUL R2, R4, R23 ;  /* 0x0000001704027220 */ /* 0x002fc60000400000 */
[----:B------:R-:W4:Y:S04]  /*46450*/  LDL.LU R23, [R1+0x214] ;  /* 0x0002140001177983 */ /* 0x000f280000300800 */
[----:B------:R0:W-:Y:S01]  /*46460*/  STL [R1+0x3a4], R2 ;  /* 0x0003a40201007387 */ /* 0x0001e20000100800 */
[----:B-----5:R-:W-:-:S03]  /*46470*/  FMUL R3, R4, R27 ;  /* 0x0000001b04037220 */ /* 0x020fc60000400000 */
[----:B------:R-:W5:Y:S01]  /*46480*/  LDL.LU R27, [R1+0x218] ;  /* 0x00021800011b7983 */ /* 0x000f620000300800 */
[----:B0-----:R-:W-:-:S03]  /*46490*/  FMUL R2, R4, R22 ;  /* 0x0000001604027220 */ /* 0x001fc60000400000 */
[----:B------:R-:W-:Y:S04]  /*464a0*/  STL [R1+0x3a0], R3 ;  /* 0x0003a00301007387 */ /* 0x000fe80000100800 */
[----:B------:R-:W5:Y:S04]  /*464b0*/  LDL.LU R22, [R1+0x21c] ;  /* 0x00021c0001167983 */ /* 0x000f680000300800 */
[----:B------:R0:W-:Y:S02]  /*464c0*/  STL [R1+0x39c], R2 ;  /* 0x00039c0201007387 */ /* 0x0001e40000100800 */
[----:B0-----:R-:W-:-:S02]  /*464d0*/  FMUL R2, R4, R16 ;  /* 0x0000001004027220 */ /* 0x001fc40000400000 */
[----:B------:R-:W5:Y:S01]  /*464e0*/  LDL.LU R16, [R1+0x220] ;  /* 0x0002200001107983 */ /* 0x000f620000300800 */
[----:B------:R-:W-:-:S03]  /*464f0*/  FMUL R3, R4, R9 ;  /* 0x0000000904037220 */ /* 0x000fc60000400000 */
[----:B------:R0:W-:Y:S02]  /*46500*/  STL [R1+0x398], R2 ;  /* 0x0003980201007387 */ /* 0x0001e40000100800 */
[C---:B0-----:R-:W-:Y:S02]  /*46510*/  FMUL R2, R4.reuse, R19 ;  /* 0x0000001304027220 */ /* 0x041fe40000400000 */
[----:B------:R-:W5:Y:S04]  /*46520*/  LDL.LU R19, [R1+0x224] ;  /* 0x0002240001137983 */ /* 0x000f680000300800 */
[----:B------:R0:W-:Y:S04]  /*46530*/  STL [R1+0x394], R3 ;  /* 0x0003940301007387 */ /* 0x0001e80000100800 */
[----:B------:R1:W-:Y:S01]  /*46540*/  STL [R1+0x390], R2 ;  /* 0x0003900201007387 */ /* 0x0003e20000100800 */
[----:B------:R-:W-:-:S02]  /*46550*/  FMUL R8, R4, R8 ;  /* 0x0000000804087220 */ /* 0x000fc40000400000 */
[----:B0-----:R-:W-:-:S03]  /*46560*/  FMUL R3, R4, R7 ;  /* 0x0000000704037220 */ /* 0x001fc60000400000 */
[----:B------:R-:W-:Y:S01]  /*46570*/  STL [R1+0x38c], R8 ;  /* 0x00038c0801007387 */ /* 0x000fe20000100800 */
[----:B-1----:R-:W-:-:S03]  /*46580*/  FMUL R2, R4, R26 ;  /* 0x0000001a04027220 */ /* 0x002fc60000400000 */
[----:B------:R-:W5:Y:S04]  /*46590*/  LDL.LU R26, [R1+0x228] ;  /* 0x00022800011a7983 */ /* 0x000f680000300800 */
[----:B------:R0:W-:Y:S04]  /*465a0*/  STL [R1+0x388], R3 ;  /* 0x0003880301007387 */ /* 0x0001e80000100800 */
[----:B------:R1:W-:Y:S01]  /*465b0*/  STL [R1+0x26c], R2 ;  /* 0x00026c0201007387 */ /* 0x0003e20000100800 */
[C---:B0-----:R-:W-:Y:S02]  /*465c0*/  FMUL R3, R4.reuse, R6 ;  /* 0x0000000604037220 */ /* 0x041fe40000400000 */
[----:B-1----:R-:W-:-:S02]  /*465d0*/  FMUL R2, R4, R5 ;  /* 0x0000000504027220 */ /* 0x002fc40000400000 */
[C---:B------:R-:W-:Y:S01]  /*465e0*/  FMUL R5, R4.reuse, R28 ;  /* 0x0000001c04057220 */ /* 0x040fe20000400000 */
[----:B------:R-:W-:Y:S04]  /*465f0*/  STL [R1+0x268], R3 ;  /* 0x0002680301007387 */ /* 0x000fe80000100800 */
[----:B------:R0:W-:Y:S04]  /*46600*/  STL [R1+0x264], R2 ;  /* 0x0002640201007387 */ /* 0x0001e80000100800 */
[----:B------:R-:W-:Y:S01]  /*46610*/  STL [R1+0x260], R5 ;  /* 0x0002600501007387 */ /* 0x000fe20000100800 */
[----:B0-----:R-:W-:-:S03]  /*46620*/  FMUL R2, R4, R18 ;  /* 0x0000001204027220 */ /* 0x001fc60000400000 */
[----:B------:R-:W5:Y:S01]  /*46630*/  LDL.LU R18, [R1+0x22c] ;  /* 0x00022c0001127983 */ /* 0x000f620000300800 */
[----:B------:R-:W-:-:S05]  /*46640*/  FMUL R3, R4, R25 ;  /* 0x0000001904037220 */ /* 0x000fca0000400000 */
[----:B------:R2:W-:Y:S04]  /*46650*/  STL [R1+0x25c], R3 ;  /* 0x00025c0301007387 */ /* 0x0005e80000100800 */
[----:B------:R3:W-:Y:S01]  /*46660*/  STL [R1+0x258], R2 ;  /* 0x0002580201007387 */ /* 0x0007e20000100800 */
[----:B--2---:R-:W-:-:S03]  /*46670*/  FMUL R3, R4, R17 ;  /* 0x0000001104037220 */ /* 0x004fc60000400000 */
[----:B------:R-:W2:Y:S04]  /*46680*/  LDL.LU R17, [R1+0x230] ;  /* 0x0002300001117983 */ /* 0x000ea80000300800 */
[----:B------:R0:W-:Y:S04]  /*46690*/  STL [R1+0x150c], R3 ;  /* 0x00150c0301007387 */ /* 0x0001e80000100800 */
[----:B------:R-:W2:Y:S04]  /*466a0*/  LDL.LU R12, [R1+0x234] ;  /* 0x00023400010c7983 */ /* 0x000ea80000300800 */
[----:B------:R-:W2:Y:S01]  /*466b0*/  LDL.LU R25, [R1+0x238] ;  /* 0x0002380001197983 */ /* 0x000ea20000300800 */
[----:B---3--:R-:W-:-:S03]  /*466c0*/  FMUL R2, R4, R21 ;  /* 0x0000001504027220 */ /* 0x008fc60000400000 */
[----:B------:R-:W3:Y:S04]  /*466d0*/  LDL.LU R21, [R1+0x23c] ;  /* 0x00023c0001157983 */ /* 0x000ee80000300800 */
[----:B------:R1:W-:Y:S01]  /*466e0*/  STL [R1+0x1510], R2 ;  /* 0x0015100201007387 */ /* 0x0003e20000100800 */
[----:B----4-:R4:W1:Y:S01]  /*466f0*/  MUFU.RCP R4, R24 ;  /* 0x0000001800047308 */ /* 0x0108620000001000 */
[C---:B0-----:R-:W-:Y:S02]  /*46700*/  FMUL R3, R0.reuse, R20 ;  /* 0x0000001400037220 */ /* 0x041fe40000400000 */
[----:B------:R-:W3:Y:S04]  /*46710*/  LDL.LU R20, [R1+0x240] ;  /* 0x0002400001147983 */ /* 0x000ee80000300800 */
[----:B------:R-:W-:Y:S01]  /*46720*/  STL [R1+0x384], R3 ;  /* 0x0003840301007387 */ /* 0x000fe20000100800 */
[----:B-1----:R-:W-:-:S03]  /*46730*/  FMUL R2, R0, R23 ;  /* 0x0000001700027220 */ /* 0x002fc60000400000 */
[----:B----4-:R-:W4:Y:S04]  /*46740*/  LDL R24, [R1+0x244] ;  /* 0x0002440001187983 */ /* 0x010f280000100800 */
[----:B------:R-:W4:Y:S04]  /*46750*/  LDL.LU R23, [R1+0x248] ;  /* 0x0002480001177983 */ /* 0x000f280000300800 */
[----:B------:R5:W-:Y:S02]  /*46760*/  STL [R1+0x380], R2 ;  /* 0x0003800201007387 */ /* 0x000be40000100800 */
[----:B-----5:R-:W-:-:S02]  /*46770*/  FMUL R2, R0, R27 ;  /* 0x0000001b00027220 */ /* 0x020fc40000400000 */
[C---:B------:R-:W-:Y:S02]  /*46780*/  FMUL R3, R0.reuse, R22 ;  /* 0x0000001600037220 */ /* 0x040fe40000400000 */
        /* <DEDUP_REMOVED lines=13> */
[----:B------:R-:W5:Y:S01]  /*46860*/  LDL.LU R7, [R1+0x1e4] ;  /* 0x0001e40001077983 */ /* 0x000f620000300800 */
[----:B0-----:R-:W-:-:S05]  /*46870*/  FMUL R2, R0, R26 ;  /* 0x0000001a00027220 */ /* 0x001fca0000400000 */
[----:B------:R2:W-:Y:S04]  /*46880*/  STL [R1+0x36c], R2 ;  /* 0x00036c0201007387 */ /* 0x0005e80000100800 */
[----:B------:R-:W5:Y:S04]  /*46890*/  LDL.LU R6, [R1+0x1e8] ;  /* 0x0001e80001067983 */ /* 0x000f680000300800 */
[----:B------:R-:W5:Y:S04]  /*468a0*/  LDL.LU R5, [R1+0x1ec] ;  /* 0x0001ec0001057983 */ /* 0x000f680000300800 */
[----:B------:R-:W5:Y:S04]  /*468b0*/  LDL.LU R28, [R1+0x1f0] ;  /* 0x0001f000011c7983 */ /* 0x000f680000300800 */
[----:B------:R-:W5:Y:S01]  /*468c0*/  LDL R27, [R1+0x1f4] ;  /* 0x0001f400011b7983 */ /* 0x000f620000100800 */
[----:B------:R-:W-:-:S05]  /*468d0*/  FMUL R3, R0, R18 ;  /* 0x0000001200037220 */ /* 0x000fca0000400000 */
[----:B------:R0:W-:Y:S04]  /*468e0*/  STL [R1+0x364], R3 ;  /* 0x0003640301007387 */ /* 0x0001e80000100800 */
[----:B------:R-:W5:Y:S04]  /*468f0*/  LDL.LU R26, [R1+0x1f8] ;  /* 0x0001f800011a7983 */ /* 0x000f680000300800 */
[----:B------:R-:W5:Y:S01]  /*46900*/  LDL.LU R18, [R1+0x1fc] ;  /* 0x0001fc0001127983 */ /* 0x000f620000300800 */
[----:B--2---:R-:W-:-:S05]  /*46910*/  FMUL R2, R0, R17 ;  /* 0x0000001100027220 */ /* 0x004fca0000400000 */
[----:B------:R3:W-:Y:S04]  /*46920*/  STL [R1+0x22c], R2 ;  /* 0x00022c0201007387 */ /* 0x0007e80000100800 */
[----:B------:R-:W2:Y:S01]  /*46930*/  LDL.LU R17, [R1+0x200] ;  /* 0x0002000001117983 */ /* 0x000ea20000300800 */
[C---:B------:R-:W-:Y:S02]  /*46940*/  FMUL R12, R0.reuse, R12 ;  /* 0x0000000c000c7220 */ /* 0x040fe40000400000 */
[----:B0-----:R-:W-:-:S03]  /*46950*/  FMUL R3, R0, R25 ;  /* 0x0000001900037220 */ /* 0x001fc60000400000 */
[----:B------:R-:W-:Y:S01]  /*46960*/  STL [R1+0x228], R12 ;  /* 0x0002280c01007387 */ /* 0x000fe20000100800 */
[----:B---3--:R-:W-:-:S03]  /*46970*/  FMUL R2, R0, R21 ;  /* 0x0000001500027220 */ /* 0x008fc60000400000 */
[----:B------:R-:W3:Y:S04]  /*46980*/  LDL.LU R25, [R1+0x204] ;  /* 0x0002040001197983 */ /* 0x000ee80000300800 */
[----:B------:R-:W-:Y:S04]  /*46990*/  STL [R1+0x224], R3 ;  /* 0x0002240301007387 */ /* 0x000fe80000100800 */
[----:B------:R-:W3:Y:S04]  /*469a0*/  LDL.LU R21, [R1+0x208] ;  /* 0x0002080001157983 */ /* 0x000ee80000300800 */
[----:B------:R0:W-:Y:S02]  /*469b0*/  STL [R1+0x220], R2 ;  /* 0x0002200201007387 */ /* 0x0001e40000100800 */
[----:B0-----:R-:W-:-:S02]  /*469c0*/  FMUL R2, R0, R20 ;  /* 0x0000001400027220 */ /* 0x001fc40000400000 */
[----:B------:R-:W3:Y:S04]  /*469d0*/  LDL.LU R20, [R1+0x20c] ;  /* 0x00020c0001147983 */ /* 0x000ee80000300800 */
[----:B------:R0:W-:Y:S01]  /*469e0*/  STL [R1+0x21c], R2 ;  /* 0x00021c0201007387 */ /* 0x0001e20000100800 */
[----:B----4-:R-:W-:-:S03]  /*469f0*/  FMUL R3, R0, R24 ;  /* 0x0000001800037220 */ /* 0x010fc60000400000 */
[----:B------:R-:W4:Y:S01]  /*46a00*/  LDL.LU R24, [R1+0x128] ;  /* 0x0001280001187983 */ /* 0x000f220000300800 */
[----:B0-----:R-:W-:-:S03]  /*46a10*/  FMUL R2, R0, R23 ;  /* 0x0000001700027220 */ /* 0x001fc60000400000 */
[----:B------:R-:W-:Y:S04]  /*46a20*/  STL [R1+0x218], R3 ;  /* 0x0002180301007387 */ /* 0x000fe80000100800 */
[----:B------:R-:W4:Y:S04]  /*46a30*/  LDL.LU R23, [R1+0x190] ;  /* 0x0001900001177983 */ /* 0x000f280000300800 */
[----:B------:R5:W-:Y:S02]  /*46a40*/  STL [R1+0x214], R2 ;  /* 0x0002140201007387 */ /* 0x000be40000100800 */
[----:B-----5:R-:W-:-:S02]  /*46a50*/  FMUL R2, R0, R22 ;  /* 0x0000001600027220 */ /* 0x020fc40000400000 */
[----:B------:R-:W4:Y:S04]  /*46a60*/  LDL.LU R22, [R1+0x194] ;  /* 0x0001940001167983 */ /* 0x000f280000300800 */
[----:B------:R0:W-:Y:S02]  /*46a70*/  STL [R1+0x210], R2 ;  /* 0x0002100201007387 */ /* 0x0001e40000100800 */
[C---:B0-----:R-:W-:Y:S02]  /*46a80*/  FMUL R2, R4.reuse, R16 ;  /* 0x0000001004027220 */ /* 0x041fe40000400000 */
[----:B------:R-:W4:Y:S04]  /*46a90*/  LDL.LU R16, [R1+0x198] ;  /* 0x0001980001107983 */ /* 0x000f280000300800 */
[----:B------:R0:W-:Y:S01]  /*46aa0*/  STL [R1+0x368], R2 ;  /* 0x0003680201007387 */ /* 0x0001e20000100800 */
[----:B------:R-:W-:-:S02]  /*46ab0*/  FMUL R10, R4, R10 ;  /* 0x0000000a040a7220 */ /* 0x000fc40000400000 */
[----:B------:R-:W-:-:S03]  /*46ac0*/  FMUL R3, R4, R9 ;  /* 0x0000000904037220 */ /* 0x000fc60000400000 */
[----:B------:R-:W-:Y:S01]  /*46ad0*/  STL [R1+0x360], R10 ;  /* 0x0003600a01007387 */ /* 0x000fe20000100800 */
[----:B0-----:R-:W-:-:S03]  /*46ae0*/  FMUL R2, R4, R19 ;  /* 0x0000001304027220 */ /* 0x001fc60000400000 */
[----:B------:R-:W4:Y:S04]  /*46af0*/  LDL.LU R19, [R1+0x19c] ;  /* 0x00019c0001137983 */ /* 0x000f280000300800 */
[----:B------:R0:W-:Y:S04]  /*46b00*/  STL [R1+0x35c], R3 ;  /* 0x00035c0301007387 */ /* 0x0001e80000100800 */
[----:B------:R1:W-:Y:S01]  /*46b10*/  STL [R1+0x358], R2 ;  /* 0x0003580201007387 */ /* 0x0003e20000100800 */
[C---:B0-----:R-:W-:Y:S02]  /*46b20*/  FMUL R3, R4.reuse, R8 ;  /* 0x0000000804037220 */ /* 0x041fe40000400000 */
[----:B-1----:R-:W-:-:S03]  /*46b30*/  FMUL R2, R4, R7 ;  /* 0x0000000704027220 */ /* 0x002fc60000400000 */
[----:B------:R0:W-:Y:S04]  /*46b40*/  STL [R1+0x354], R3 ;  /* 0x0003540301007387 */ /* 0x0001e80000100800 */
[----:B------:R1:W-:Y:S01]  /*46b50*/  STL [R1+0x350], R2 ;  /* 0x0003500201007387 */ /* 0x0003e20000100800 */
[C---:B------:R-:W-:Y:S02]  /*46b60*/  FMUL R6, R4.reuse, R6 ;  /* 0x0000000604067220 */ /* 0x040fe40000400000 */
[C---:B0-----:R-:W-:Y:S02]  /*46b70*/  FMUL R3, R4.reuse, R5 ;  /* 0x0000000504037220 */ /* 0x041fe40000400000 */
[C---:B-1----:R-:W-:Y:S01]  /*46b80*/  FMUL R2, R4.reuse, R28 ;  /* 0x0000001c04027220 */ /* 0x042fe20000400000 */
[----:B------:R-:W-:Y:S04]  /*46b90*/  STL [R1+0x34c], R6 ;  /* 0x00034c0601007387 */ /* 0x000fe80000100800 */
[----:B------:R-:W-:Y:S04]  /*46ba0*/  STL [R1+0x1514], R2 ;  /* 0x0015140201007387 */ /* 0x000fe80000100800 */
[----:B------:R0:W-:Y:S02]  /*46bb0*/  STL [R1+0x348], R3 ;  /* 0x0003480301007387 */ /* 0x0001e40000100800 */
[----:B0-----:R-:W-:-:S05]  /*46bc0*/  FMUL R3, R4, R27 ;  /* 0x0000001b04037220 */ /* 0x001fca0000400000 */
[----:B------:R0:W-:Y:S01]  /*46bd0*/  STL [R1+0x1518], R3 ;  /* 0x0015180301007387 */ /* 0x0001e20000100800 */
[C---:B------:R-:W-:Y:S02]  /*46be0*/  FMUL R5, R4.reuse, R26 ;  /* 0x0000001a04057220 */ /* 0x040fe40000400000 */
[----:B0-----:R-:W-:-:S03]  /*46bf0*/  FMUL R3, R4, R18 ;  /* 0x0000001204037220 */ /* 0x001fc60000400000 */
[----:B------:R-:W-:Y:S04]  /*46c00*/  STL [R1+0x1e4], R5 ;  /* 0x0001e40501007387 */ /* 0x000fe80000100800 */
[----:B------:R-:W5:Y:S04]  /*46c10*/  LDL.LU R18, [R1+0x1a0] ;  /* 0x0001a00001127983 */ /* 0x000f680000300800 */
[----:B------:R-:W-:Y:S01]  /*46c20*/  STL [R1+0x1e0], R3 ;  /* 0x0001e00301007387 */ /* 0x000fe20000100800 */
[----:B--2---:R-:W-:-:S03]  /*46c30*/  FMUL R2, R4, R17 ;  /* 0x0000001104027220 */ /* 0x004fc60000400000 */
[----:B------:R-:W2:Y:S01]  /*46c40*/  LDL.LU R17, [R1+0x1a4] ;  /* 0x0001a40001117983 */ /* 0x000ea20000300800 */
[----:B------:R-:W4:Y:S03]  /*46c50*/  MUFU.RCP R0, R11 ;  /* 0x0000000b00007308 */ /* 0x000f260000001000 */
[----:B------:R3:W-:Y:S02]  /*46c60*/  STL [R1+0x151c], R2 ;  /* 0x00151c0201007387 */ /* 0x0007e40000100800 */
[C---:B---3--:R-:W-:Y:S02]  /*46c70*/  FMUL R2, R4.reuse, R25 ;  /* 0x0000001904027220 */ /* 0x048fe40000400000 */
[----:B------:R-:W-:-:S05]  /*46c80*/  FMUL R3, R4, R21 ;  /* 0x0000001504037220 */ /* 0x000fca0000400000 */
[----:B------:R-:W-:Y:S04]  /*46c90*/  STL [R1+0x1520], R3 ;  /* 0x0015200301007387 */ /* 0x000fe80000100800 */
[----:B------:R0:W-:Y:S04]  /*46ca0*/  STL [R1+0x1d8], R2 ;  /* 0x0001d80201007387 */ /* 0x0001e80000100800 */
[----:B------:R-:W3:Y:S01]  /*46cb0*/  LDL.LU R21, [R1+0x1a8] ;  /* 0x0001a80001157983 */ /* 0x000ee20000300800 */
[----:B0-----:R-:W-:-:S03]  /*46cc0*/  FMUL R2, R4, R20 ;  /* 0x0000001404027220 */ /* 0x001fc60000400000 */
[----:B------:R-:W3:Y:S04]  /*46cd0*/  LDL.LU R20, [R1+0x1ac] ;  /* 0x0001ac0001147983 */ /* 0x000ee80000300800 */
[----:B------:R0:W-:Y:S04]  /*46ce0*/  STL [R1+0x1d0], R2 ;  /* 0x0001d00201007387 */ /* 0x0001e80000100800 */
[----:B------:R-:W3:Y:S01]  /*46cf0*/  LDL.LU R15, [R1+0x1b0] ;  /* 0x0001b000010f7983 */ /* 0x000ee20000300800 */
[----:B----4-:R-:W-:-:S05]  /*46d00*/  FMUL R3, R0, R23 ;  /* 0x0000001700037220 */ /* 0x010fca0000400000 */
[----:B------:R-:W-:Y:S04]  /*46d10*/  STL [R1+0x344], R3 ;  /* 0x0003440301007387 */ /* 0x000fe80000100800 */
[----:B------:R-:W4:Y:S04]  /*46d20*/  LDL.LU R14, [R1+0x1b4] ;  /* 0x0001b400010e7983 */ /* 0x000f280000300800 */
[----:B------:R-:W4:Y:S01]  /*46d30*/  LDL.LU R13, [R1+0x1b8] ;  /* 0x0001b800010d7983 */ /* 0x000f220000300800 */
[----:B0-----:R-:W-:-:S05]  /*46d40*/  FMUL R2, R0, R22 ;  /* 0x0000001600027220 */ /* 0x001fca0000400000 */
[----:B------:R0:W-:Y:S04]  /*46d50*/  STL [R1+0x340], R2 ;  /* 0x0003400201007387 */ /* 0x0001e80000100800 */
[----:B------:R-:W4:Y:S04]  /*46d60*/  LDL.LU R12, [R1+0x1bc] ;  /* 0x0001bc00010c7983 */ /* 0x000f280000300800 */
[----:B------:R-:W4:Y:S01]  /*46d70*/  LDL.LU R11, [R1+0x1c0] ;  /* 0x0001c000010b7983 */ /* 0x000f220000300800 */
[----:B0-----:R-:W-:-:S05]  /*46d80*/  FMUL R2, R0, R16 ;  /* 0x0000001000027220 */ /* 0x001fca0000400000 */
[----:B------:R0:W-:Y:S04]  /*46d90*/  STL [R1+0x33c], R2 ;  /* 0x00033c0201007387 */ /* 0x0001e80000100800 */
[----:B------:R-:W4:Y:S04]  /*46da0*/  LDL.LU R16, [R1+0x1c4] ;  /* 0x0001c40001107983 */ /* 0x000f280000300800 */
[----:B------:R-:W4:Y:S04]  /*46db0*/  LDL.LU R10, [R1+0x1c8] ;  /* 0x0001c800010a7983 */ /* 0x000f280000300800 */
[----:B------:R-:W4:Y:S01]  /*46dc0*/  LDL.LU R9, [R1+0x1cc] ;  /* 0x0001cc0001097983 */ /* 0x000f220000300800 */
[----:B0-----:R-:W-:-:S05]  /*46dd0*/  FMUL R2, R0, R19 ;  /* 0x0000001300027220 */ /* 0x001fca0000400000 */
[----:B------:R2:W-:Y:S04]  /*46de0*/  STL [R1+0x338], R2 ;  /* 0x0003380201007387 */ /* 0x0005e80000100800 */
        /* <DEDUP_REMOVED lines=8> */
[----:B------:R0:W1:Y:S03]  /*46e70*/  MUFU.RCP R4, R24 ;  /* 0x0000001800047308 */ /* 0x0000660000001000 */
[----:B------:R-:W4:Y:S04]  /*46e80*/  LDL.LU R19, [R1+0x16c] ;  /* 0x00016c0001137983 */ /* 0x000f280000300800 */
[----:B0-----:R-:W4:Y:S01]  /*46e90*/  LDL.LU R24, [R1+0x170] ;  /* 0x0001700001187983 */ /* 0x001f220000300800 */
[----:B-----5:R-:W-:-:S05]  /*46ea0*/  FMUL R3, R0, R18 ;  /* 0x0000001200037220 */ /* 0x020fca0000400000 */
[----:B------:R3:W-:Y:S04]  /*46eb0*/  STL [R1+0x334], R3 ;  /* 0x0003340301007387 */ /* 0x0007e80000100800 */
[----:B------:R-:W5:Y:S04]  /*46ec0*/  LDL.LU R23, [R1+0x174] ;  /* 0x0001740001177983 */ /* 0x000f680000300800 */
[----:B------:R-:W5:Y:S01]  /*46ed0*/  LDL.LU R22, [R1+0x178] ;  /* 0x0001780001167983 */ /* 0x000f620000300800 */
[----:B--2---:R-:W-:-:S05]  /*46ee0*/  FMUL R2, R0, R17 ;  /* 0x0000001100027220 */ /* 0x004fca0000400000 */
[----:B------:R0:W-:Y:S04]  /*46ef0*/  STL [R1+0x330], R2 ;  /* 0x0003300201007387 */ /* 0x0001e80000100800 */
[----:B------:R-:W2:Y:S04]  /*46f00*/  LDL.LU R18, [R1+0x17c] ;  /* 0x00017c0001127983 */ /* 0x000ea80000300800 */
[----:B------:R-:W2:Y:S01]  /*46f10*/  LDL.LU R17, [R1+0x180] ;  /* 0x0001800001117983 */ /* 0x000ea20000300800 */
[----:B---3--:R-:W-:-:S03]  /*46f20*/  FMUL R3, R0, R21 ;  /* 0x0000001500037220 */ /* 0x008fc60000400000 */
[----:B------:R-:W3:Y:S04]  /*46f30*/  LDL.LU R21, [R1+0x184] ;  /* 0x0001840001157983 */ /* 0x000ee80000300800 */
[----:B------:R-:W-:Y:S01]  /*46f40*/  STL [R1+0x32c], R3 ;  /* 0x00032c0301007387 */ /* 0x000fe20000100800 */
[----:B0-----:R-:W-:-:S03]  /*46f50*/  FMUL R2, R0, R20 ;  /* 0x0000001400027220 */ /* 0x001fc60000400000 */
[----:B------:R-:W3:Y:S04]  /*46f60*/  LDL.LU R20, [R1+0x188] ;  /* 0x0001880001147983 */ /* 0x000ee80000300800 */
[----:B------:R0:W-:Y:S02]  /*46f70*/  STL [R1+0x328], R2 ;  /* 0x0003280201007387 */ /* 0x0001e40000100800 */
[----:B0-----:R-:W-:-:S05]  /*46f80*/  FMUL R2, R0, R15 ;  /* 0x0000000f00027220 */ /* 0x001fca0000400000 */
[----:B------:R0:W-:Y:S01]  /*46f90*/  STL [R1+0x1524], R2 ;  /* 0x0015240201007387 */ /* 0x0001e20000100800 */
[C---:B----4-:R-:W-:Y:S02]  /*46fa0*/  FMUL R3, R0.reuse, R14 ;  /* 0x0000000e00037220 */ /* 0x050fe40000400000 */
[----:B0-----:R-:W-:-:S05]  /*46fb0*/  FMUL R2, R0, R13 ;  /* 0x0000000d00027220 */ /* 0x001fca0000400000 */
[----:B------:R-:W-:Y:S04]  /*46fc0*/  STL [R1+0x152c], R2 ;  /* 0x00152c0201007387 */ /* 0x000fe80000100800 */
[----:B------:R0:W-:Y:S01]  /*46fd0*/  STL [R1+0x1a8], R3 ;  /* 0x0001a80301007387 */ /* 0x0001e20000100800 */
[C---:B------:R-:W-:Y:S02]  /*46fe0*/  FMUL R12, R0.reuse, R12 ;  /* 0x0000000c000c7220 */ /* 0x040fe40000400000 */
[----:B0-----:R-:W-:-:S03]  /*46ff0*/  FMUL R3, R0, R11 ;  /* 0x0000000b00037220 */ /* 0x001fc60000400000 */
[----:B------:R-:W-:Y:S01]  /*47000*/  STL [R1+0x1a0], R12 ;  /* 0x0001a00c01007387 */ /* 0x000fe20000100800 */
[----:B------:R-:W-:-:S03]  /*47010*/  FMUL R2, R0, R16 ;  /* 0x0000001000027220 */ /* 0x000fc60000400000 */
[----:B------:R-:W4:Y:S04]  /*47020*/  LDL.LU R16, [R1+0x18c] ;  /* 0x00018c0001107983 */ /* 0x000f280000300800 */
[----:B------:R0:W-:Y:S04]  /*47030*/  STL [R1+0x19c], R3 ;  /* 0x00019c0301007387 */ /* 0x0001e80000100800 */
[----:B------:R1:W-:Y:S01]  /*47040*/  STL [R1+0x198], R2 ;  /* 0x0001980201007387 */ /* 0x0003e20000100800 */
[C---:B0-----:R-:W-:Y:S02]  /*47050*/  FMUL R3, R0.reuse, R10 ;  /* 0x0000000a00037220 */ /* 0x041fe40000400000 */
[----:B-1----:R-:W-:-:S03]  /*47060*/  FMUL R2, R0, R9 ;  /* 0x0000000900027220 */ /* 0x002fc60000400000 */
[----:B------:R0:W-:Y:S04]  /*47070*/  STL [R1+0x194], R3 ;  /* 0x0001940301007387 */ /* 0x0001e80000100800 */
[----:B------:R1:W-:Y:S01]  /*47080*/  STL [R1+0x190], R2 ;  /* 0x0001900201007387 */ /* 0x0003e20000100800 */
[C---:B0-----:R-:W-:Y:S02]  /*47090*/  FMUL R3, R4.reuse, R7 ;  /* 0x0000000704037220 */ /* 0x041fe40000400000 */
[----:B-1----:R-:W-:-:S03]  /*470a0*/  FMUL R2, R4, R6 ;  /* 0x0000000604027220 */ /* 0x002fc60000400000 */
[----:B------:R0:W-:Y:S01]  /*470b0*/  STL [R1+0x324], R3 ;  /* 0x0003240301007387 */ /* 0x0001e20000100800 */
[----:B------:R-:W-:-:S03]  /*470c0*/  FMUL R5, R4, R5 ;  /* 0x0000000504057220 */ /* 0x000fc60000400000 */
[----:B------:R1:W-:Y:S01]  /*470d0*/  STL [R1+0x320], R2 ;  /* 0x0003200201007387 */ /* 0x0003e20000100800 */
[----:B0-----:R-:W-:-:S03]  /*470e0*/  FMUL R3, R4, R28 ;  /* 0x0000001c04037220 */ /* 0x001fc60000400000 */
[----:B------:R0:W-:Y:S01]  /*470f0*/  STL [R1+0x2ec], R5 ;  /* 0x0002ec0501007387 */ /* 0x0001e20000100800 */
[----:B-1----:R-:W-:-:S03]  /*47100*/  FMUL R2, R4, R27 ;  /* 0x0000001b04027220 */ /* 0x002fc60000400000 */
[----:B------:R1:W-:Y:S04]  /*47110*/  STL [R1+0x2e8], R3 ;  /* 0x0002e80301007387 */ /* 0x0003e80000100800 */
[----:B------:R1:W-:Y:S01]  /*47120*/  STL [R1+0x2e4], R2 ;  /* 0x0002e40201007387 */ /* 0x0003e20000100800 */
[C---:B0-----:R-:W-:Y:S02]  /*47130*/  FMUL R5, R4.reuse, R26 ;  /* 0x0000001a04057220 */ /* 0x041fe40000400000 */
[----:B-1----:R-:W-:-:S03]  /*47140*/  FMUL R3, R4, R25 ;  /* 0x0000001904037220 */ /* 0x002fc60000400000 */
[----:B------:R-:W-:Y:S01]  /*47150*/  STL [R1+0x2e0], R5 ;  /* 0x0002e00501007387 */ /* 0x000fe20000100800 */
[----:B------:R-:W-:-:S03]  /*47160*/  FMUL R2, R4, R19 ;  /* 0x0000001304027220 */ /* 0x000fc60000400000 */
[----:B------:R-:W4:Y:S04]  /*47170*/  LDL.LU R19, [R1+0x130] ;  /* 0x0001300001137983 */ /* 0x000f280000300800 */
[----:B------:R0:W-:Y:S04]  /*47180*/  STL [R1+0x2cc], R3 ;  /* 0x0002cc0301007387 */ /* 0x0001e80000100800 */
[----:B------:R5:W-:Y:S01]  /*47190*/  STL [R1+0x2c8], R2 ;  /* 0x0002c80201007387 */ /* 0x000be20000100800 */
[----:B0-----:R-:W-:-:S05]  /*471a0*/  FMUL R3, R4, R24 ;  /* 0x0000001804037220 */ /* 0x001fca0000400000 */
[----:B------:R2:W-:Y:S01]  /*471b0*/  STL [R1+0x1528], R3 ;  /* 0x0015280301007387 */ /* 0x0005e20000100800 */
[C---:B-----5:R-:W-:Y:S02]  /*471c0*/  FMUL R2, R4.reuse, R23 ;  /* 0x0000001704027220 */ /* 0x060fe40000400000 */
[----:B------:R-:W-:-:S03]  /*471d0*/  FMUL R5, R4, R22 ;  /* 0x0000001604057220 */ /* 0x000fc60000400000 */
[----:B------:R0:W-:Y:S04]  /*471e0*/  STL [R1+0x128], R2 ;  /* 0x0001280201007387 */ /* 0x0001e80000100800 */
[----:B------:R3:W-:Y:S01]  /*471f0*/  STL [R1+0x124], R5 ;  /* 0x0001240501007387 */ /* 0x0007e20000100800 */
[----:B--2---:R-:W-:-:S03]  /*47200*/  FMUL R3, R4, R18 ;  /* 0x0000001204037220 */ /* 0x004fc60000400000 */
[----:B------:R-:W2:Y:S01]  /*47210*/  LDL.LU R18, [R1+0xd8] ;  /* 0x0000d80001127983 */ /* 0x000ea20000300800 */
[----:B0-----:R-:W-:-:S03]  /*47220*/  FMUL R2, R4, R17 ;  /* 0x0000001104027220 */ /* 0x001fc60000400000 */
[----:B------:R-:W-:Y:S04]  /*47230*/  STL [R1+0x120], R3 ;  /* 0x0001200301007387 */ /* 0x000fe80000100800 */
[----:B------:R-:W5:Y:S04]  /*47240*/  LDL.LU R17, [R1+0xdc] ;  /* 0x0000dc0001117983 */ /* 0x000f680000300800 */
[----:B------:R0:W-:Y:S01]  /*47250*/  STL [R1+0x118], R2 ;  /* 0x0001180201007387 */ /* 0x0001e20000100800 */
[----:B---3--:R-:W-:-:S03]  /*47260*/  FMUL R5, R4, R21 ;  /* 0x0000001504057220 */ /* 0x008fc60000400000 */
[----:B0-----:R-:W3:Y:S04]  /*47270*/  LDL.LU R2, [R1+0xe0] ;  /* 0x0000e00001027983 */ /* 0x001ee80000300800 */
[----:B------:R0:W-:Y:S04]  /*47280*/  STL [R1+0x114], R5 ;  /* 0x0001140501007387 */ /* 0x0001e80000100800 */
[----:B------:R-:W3:Y:S01]  /*47290*/  LDL.LU R29, [R1+0xe4] ;  /* 0x0000e400011d7983 */ /* 0x000ee20000300800 */
[----:B------:R-:W-:-:S05]  /*472a0*/  FMUL R3, R4, R20 ;  /* 0x0000001404037220 */ /* 0x000fca0000400000 */
[----:B------:R4:W-:Y:S04]  /*472b0*/  STL [R1+0x110], R3 ;  /* 0x0001100301007387 */ /* 0x0009e80000100800 */
[----:B------:R-:W3:Y:S04]  /*472c0*/  LDL.LU R15, [R1+0xe8] ;  /* 0x0000e800010f7983 */ /* 0x000ee80000300800 */
[----:B------:R-:W3:Y:S04]  /*472d0*/  LDL.LU R14, [R1+0xec] ;  /* 0x0000ec00010e7983 */ /* 0x000ee80000300800 */
[----:B------:R-:W3:Y:S04]  /*472e0*/  LDL.LU R13, [R1+0xf0] ;  /* 0x0000f000010d7983 */ /* 0x000ee80000300800 */
[----:B------:R-:W3:Y:S04]  /*472f0*/  LDL.LU R12, [R1+0xf4] ;  /* 0x0000f400010c7983 */ /* 0x000ee80000300800 */
[----:B------:R-:W3:Y:S04]  /*47300*/  LDL.LU R11, [R1+0xf8] ;  /* 0x0000f800010b7983 */ /* 0x000ee80000300800 */
[----:B------:R-:W3:Y:S04]  /*47310*/  LDL.LU R10, [R1+0xfc] ;  /* 0x0000fc00010a7983 */ /* 0x000ee80000300800 */
[----:B------:R-:W3:Y:S01]  /*47320*/  LDL.LU R9, [R1+0x100] ;  /* 0x0001000001097983 */ /* 0x000ee20000300800 */
[----:B------:R1:W2:Y:S03]  /*47330*/  MUFU.RCP R0, R8 ;  /* 0x0000000800007308 */ /* 0x0002a60000001000 */
[----:B-1----:R-:W3:Y:S04]  /*47340*/  LDL.LU R8, [R1+0x11c] ;  /* 0x00011c0001087983 */ /* 0x002ee80000300800 */
[----:B------:R-:W3:Y:S04]  /*47350*/  LDL.LU R7, [R1+0x134] ;  /* 0x0001340001077983 */ /* 0x000ee80000300800 */
[----:B------:R-:W3:Y:S04]  /*47360*/  LDL.LU R6, [R1+0x140] ;  /* 0x0001400001067983 */ /* 0x000ee80000300800 */
[----:B0-----:R-:W3:Y:S01]  /*47370*/  LDL.LU R5, [R1+0x144] ;  /* 0x0001440001057983 */ /* 0x001ee20000300800 */
[----:B----4-:R-:W-:-:S03]  /*47380*/  FMUL R3, R4, R16 ;  /* 0x0000001004037220 */ /* 0x010fc60000400000 */
[----:B------:R-:W4:Y:S04]  /*47390*/  LDL.LU R4, [R1+0x148] ;  /* 0x0001480001047983 */ /* 0x000f280000300800 */
[----:B------:R-:W4:Y:S04]  /*473a0*/  LDL.LU R21, [R1+0x12c] ;  /* 0x00012c0001157983 */ /* 0x000f280000300800 */
[----:B------:R-:W4:Y:S04]  /*473b0*/  LDL.LU R28, [R1+0x98] ;  /* 0x00009800011c7983 */ /* 0x000f280000300800 */
[----:B------:R-:W4:Y:S04]  /*473c0*/  LDL.LU R27, [R1+0x9c] ;  /* 0x00009c00011b7983 */ /* 0x000f280000300800 */
[----:B------:R-:W4:Y:S04]  /*473d0*/  LDL.LU R16, [R1+0xa0] ;  /* 0x0000a00001107983 */ /* 0x000f280000300800 */
[----:B------:R-:W-:Y:S04]  /*473e0*/  STL [R1+0x1530], R3 ;  /* 0x0015300301007387 */ /* 0x000fe80000100800 */
[----:B------:R-:W4:Y:S04]  /*473f0*/  LDL.LU R26, [R1+0xa4] ;  /* 0x0000a400011a7983 */ /* 0x000f280000300800 */
[----:B------:R-:W4:Y:S04]  /*47400*/  LDL.LU R25, [R1+0xa8] ;  /* 0x0000a80001197983 */ /* 0x000f280000300800 */
[----:B------:R-:W4:Y:S04]  /*47410*/  LDL.LU R23, [R1+0xac] ;  /* 0x0000ac0001177983 */ /* 0x000f280000300800 */
[----:B------:R-:W4:Y:S04]  /*47420*/  LDL.LU R22, [R1+0xb0] ;  /* 0x0000b00001167983 */ /* 0x000f280000300800 */
[----:B------:R-:W4:Y:S01]  /*47430*/  LDL.LU R20, [R1+0xb4] ;  /* 0x0000b40001147983 */ /* 0x000f220000300800 */
[----:B------:R0:W1:Y:S03]  /*47440*/  MUFU.RCP R24, R19 ;  /* 0x0000001300187308 */ /* 0x0000660000001000 */
[----:B0-----:R-:W4:Y:S01]  /*47450*/  LDL.LU R19, [R1+0xb8] ;  /* 0x0000b80001137983 */ /* 0x001f220000300800 */
[----:B--2---:R-:W-:-:S05]  /*47460*/  FMUL R18, R0, R18 ;  /* 0x0000001200127220 */ /* 0x004fca0000400000 */
[----:B------:R0:W-:Y:S04]  /*47470*/  STL [R1+0x2c4], R18 ;  /* 0x0002c41201007387 */ /* 0x0001e80000100800 */
[----:B0-----:R-:W2:Y:S01]  /*47480*/  LDL.LU R18, [R1+0xbc] ;  /* 0x0000bc0001127983 */ /* 0x001ea20000300800 */
[----:B-----5:R-:W-:-:S03]  /*47490*/  FMUL R3, R0, R17 ;  /* 0x0000001100037220 */ /* 0x020fc60000400000 */
[----:B------:R-:W5:Y:S04]  /*474a0*/  LDL.LU R17, [R1+0xc0] ;  /* 0x0000c00001117983 */ /* 0x000f680000300800 */
[----:B------:R3:W-:Y:S02]  /*474b0*/  STL [R1+0x2c0], R3 ;  /* 0x0002c00301007387 */ /* 0x0007e40000100800 */
[C---:B---3--:R-:W-:Y:S02]  /*474c0*/  FMUL R3, R0.reuse, R2 ;  /* 0x0000000200037220 */ /* 0x048fe40000400000 */
[----:B------:R-:W-:-:S03]  /*474d0*/  FMUL R2, R0, R29 ;  /* 0x0000001d00027220 */ /* 0x000fc60000400000 */
[----:B------:R0:W-:Y:S04]  /*474e0*/  STL [R1+0x2bc], R3 ;  /* 0x0002bc0301007387 */ /* 0x0001e80000100800 */
[----:B------:R3:W-:Y:S01]  /*474f0*/  STL [R1+0x2b8], R2 ;  /* 0x0002b80201007387 */ /* 0x0007e20000100800 */
[C---:B------:R-:W-:Y:S02]  /*47500*/  FMUL R15, R0.reuse, R15 ;  /* 0x0000000f000f7220 */ /* 0x040fe40000400000 */
[----:B0-----:R-:W-:-:S03]  /*47510*/  FMUL R3, R0, R14 ;  /* 0x0000000e00037220 */ /* 0x001fc60000400000 */
[----:B------:R-:W-:Y:S01]  /*47520*/  STL [R1+0x2b4], R15 ;  /* 0x0002b40f01007387 */ /* 0x000fe20000100800 */
[----:B---3--:R-:W-:-:S03]  /*47530*/  FMUL R2, R0, R13 ;  /* 0x0000000d00027220 */ /* 0x008fc60000400000 */
[----:B------:R-:W-:Y:S01]  /*47540*/  STL [R1+0x2b0], R3 ;  /* 0x0002b00301007387 */ /* 0x000fe20000100800 */
[----:B------:R-:W-:-:S03]  /*47550*/  FMUL R12, R0, R12 ;  /* 0x0000000c000c7220 */ /* 0x000fc60000400000 */
[----:B------:R0:W-:Y:S04]  /*47560*/  STL [R1+0x29c], R2 ;  /* 0x00029c0201007387 */ /* 0x0001e80000100800 */
[----:B------:R-:W-:Y:S01]  /*47570*/  STL [R1+0x298], R12 ;  /* 0x0002980c01007387 */ /* 0x000fe20000100800 */
[C---:B0-----:R-:W-:Y:S02]  /*47580*/  FMUL R2, R0.reuse, R10 ;  /* 0x0000000a00027220 */ /* 0x041fe40000400000 */
[----:B------:R-:W-:-:S03]  /*47590*/  FMUL R3, R0, R11 ;  /* 0x0000000b00037220 */ /* 0x000fc60000400000 */
[----:B------:R0:W-:Y:S04]  /*475a0*/  STL [R1+0x1534], R2 ;  /* 0x0015340201007387 */ /* 0x0001e80000100800 */
[----:B------:R3:W-:Y:S01]  /*475b0*/  STL [R1+0xf8], R3 ;  /* 0x0000f80301007387 */ /* 0x0007e20000100800 */
[----:B0-----:R-:W-:-:S05]  /*475c0*/  FMUL R2, R0, R9 ;  /* 0x0000000900027220 */ /* 0x001fca0000400000 */
[----:B------:R0:W-:Y:S01]  /*475d0*/  STL [R1+0x1538], R2 ;  /* 0x0015380201007387 */ /* 0x0001e20000100800 */
[C---:B------:R-:W-:Y:S02]  /*475e0*/  FMUL R7, R0.reuse, R7 ;  /* 0x0000000700077220 */ /* 0x040fe40000400000 */
[C---:B---3--:R-:W-:Y:S02]  /*475f0*/  FMUL R3, R0.reuse, R6 ;  /* 0x0000000600037220 */ /* 0x048fe40000400000 */
[----:B0-----:R-:W-:-:S05]  /*47600*/  FMUL R2, R0, R8 ;  /* 0x0000000800027220 */ /* 0x001fca0000400000 */
[----:B------:R0:W-:Y:S04]  /*47610*/  STL [R1+0xec], R2 ;  /* 0x0000ec0201007387 */ /* 0x0001e80000100800 */
[----:B------:R-:W-:Y:S01]  /*47620*/  STL [R1+0xe8], R7 ;  /* 0x0000e80701007387 */ /* 0x000fe20000100800 */
[C---:B0-----:R-:W-:Y:S02]  /*47630*/  FMUL R2, R0.reuse, R5 ;  /* 0x0000000500027220 */ /* 0x041fe40000400000 */
[----:B----4-:R-:W-:Y:S01]  /*47640*/  FMUL R0, R0, R4 ;  /* 0x0000000400007220 */ /* 0x010fe20000400000 */
[----:B------:R1:W-:Y:S04]  /*47650*/  STL [R1+0xe4], R3 ;  /* 0x0000e40301007387 */ /* 0x0003e80000100800 */
[----:B------:R0:W-:Y:S04]  /*47660*/  STL [R1+0xe0], R2 ;  /* 0x0000e00201007387 */ /* 0x0001e80000100800 */
[----:B------:R3:W-:Y:S01]  /*47670*/  STL [R1+0xdc], R0 ;  /* 0x0000dc0001007387 */ /* 0x0007e20000100800 */
[----:B-1----:R-:W-:-:S02]  /*47680*/  FMUL R3, R24, R28 ;  /* 0x0000001c18037220 */ /* 0x002fc40000400000 */
[----:B0-----:R-:W-:-:S03]  /*47690*/  FMUL R2, R24, R27 ;  /* 0x0000001b18027220 */ /* 0x001fc60000400000 */
[----:B------:R0:W-:Y:S01]  /*476a0*/  STL [R1+0x294], R3 ;  /* 0x0002940301007387 */ /* 0x0001e20000100800 */
[----:B---3--:R-:W-:-:S03]  /*476b0*/  FMUL R0, R24, R16 ;  /* 0x0000001018007220 */ /* 0x008fc60000400000 */
[----:B------:R-:W3:Y:S04]  /*476c0*/  LDL.LU R16, [R1+0xc4] ;  /* 0x0000c40001107983 */ /* 0x000ee80000300800 */
[----:B------:R1:W-:Y:S01]  /*476d0*/  STL [R1+0x290], R2 ;  /* 0x0002900201007387 */ /* 0x0003e20000100800 */
[----:B0-----:R-:W-:-:S03]  /*476e0*/  FMUL R3, R24, R23 ;  /* 0x0000001718037220 */ /* 0x001fc60000400000 */
[----:B------:R0:W-:Y:S01]  /*476f0*/  STL [R1+0x28c], R0 ;  /* 0x00028c0001007387 */ /* 0x0001e20000100800 */
[C---:B-1----:R-:W-:Y:S02]  /*47700*/  FMUL R2, R24.reuse, R26 ;  /* 0x0000001a18027220 */ /* 0x042fe40000400000 */
[----:B0-----:R-:W-:-:S03]  /*47710*/  FMUL R0, R24, R25 ;  /* 0x0000001918007220 */ /* 0x001fc60000400000 */
[----:B------:R0:W-:Y:S04]  /*47720*/  STL [R1+0x288], R2 ;  /* 0x0002880201007387 */ /* 0x0001e80000100800 */
[----:B------:R1:W-:Y:S04]  /*47730*/  STL [R1+0x284], R0 ;  /* 0x0002840001007387 */ /* 0x0003e80000100800 */
[----:B------:R4:W-:Y:S01]  /*47740*/  STL [R1+0x280], R3 ;  /* 0x0002800301007387 */ /* 0x0009e20000100800 */
[C---:B0-----:R-:W-:Y:S02]  /*47750*/  FMUL R2, R24.reuse, R22 ;  /* 0x0000001618027220 */ /* 0x041fe40000400000 */
[----:B-1----:R-:W-:-:S03]  /*47760*/  FMUL R0, R24, R20 ;  /* 0x0000001418007220 */ /* 0x002fc60000400000 */
[----:B------:R-:W-:Y:S01]  /*47770*/  STL [R1+0x24c], R2 ;  /* 0x00024c0201007387 */ /* 0x000fe20000100800 */
[----:B----4-:R-:W-:-:S05]  /*47780*/  FMUL R3, R24, R19 ;  /* 0x0000001318037220 */ /* 0x010fca0000400000 */
[----:B------:R0:W-:Y:S04]  /*47790*/  STL [R1+0x153c], R3 ;  /* 0x00153c0301007387 */ /* 0x0001e80000100800 */
[----:B------:R2:W-:Y:S04]  /*477a0*/  STL [R1+0x248], R0 ;  /* 0x0002480001007387 */ /* 0x0005e80000100800 */
[----:B0-----:R-:W4:Y:S04]  /*477b0*/  LDL.LU R3, [R1+0xc8] ;  /* 0x0000c80001037983 */ /* 0x001f280000300800 */
[----:B------:R-:W4:Y:S01]  /*477c0*/  LDL.LU R29, [R1+0xcc] ;  /* 0x0000cc00011d7983 */ /* 0x000f220000300800 */
[----:B--2---:R-:W-:-:S05]  /*477d0*/  FMUL R0, R24, R18 ;  /* 0x0000001218007220 */ /* 0x004fca0000400000 */
[----:B------:R3:W-:Y:S04]  /*477e0*/  STL [R1+0xb4], R0 ;  /* 0x0000b40001007387 */ /* 0x0007e80000100800 */
        /* <DEDUP_REMOVED lines=10> */
[----:B-----5:R-:W-:-:S03]  /*47890*/  FMUL R2, R24, R17 ;  /* 0x0000001118027220 */ /* 0x020fc60000400000 */
        /* <DEDUP_REMOVED lines=8> */
[----:B------:R-:W-:Y:S04]  /*47920*/  STL [R1+0x1540], R2 ;  /* 0x0015400201007387 */ /* 0x000fe80000100800 */
[----:B------:R-:W5:Y:S04]  /*47930*/  LDL.LU R20, [R1+0x74] ;  /* 0x0000740001147983 */ /* 0x000f680000300800 */
[----:B------:R-:W5:Y:S01]  /*47940*/  LDL.LU R19, [R1+0x70] ;  /* 0x0000700001137983 */ /* 0x000f620000300800 */
[----:B---3--:R-:W-:-:S05]  /*47950*/  FMUL R0, R24, R16 ;  /* 0x0000001018007220 */ /* 0x008fca0000400000 */
[----:B------:R0:W-:Y:S04]  /*47960*/  STL [R1+0xac], R0 ;  /* 0x0000ac0001007387 */ /* 0x0001e80000100800 */
[----:B------:R-:W3:Y:S04]  /*47970*/  LDL.LU R18, [R1+0x64] ;  /* 0x0000640001127983 */ /* 0x000ee80000300800 */
[----:B------:R-:W3:Y:S04]  /*47980*/  LDL.LU R17, [R1+0x60] ;  /* 0x0000600001117983 */ /* 0x000ee80000300800 */
[----:B------:R-:W3:Y:S04]  /*47990*/  LDL.LU R16, [R1+0x54] ;  /* 0x0000540001107983 */ /* 0x000ee80000300800 */
[----:B0-----:R-:W3:Y:S01]  /*479a0*/  LDL.LU R0, [R1+0x44] ;  /* 0x0000440001007983 */ /* 0x001ee20000300800 */
[----:B----4-:R-:W-:-:S03]  /*479b0*/  FMUL R2, R24, R3 ;  /* 0x0000000318027220 */ /* 0x010fc60000400000 */
[----:B------:R-:W4:Y:S01]  /*479c0*/  LDL.LU R3, [R1+0x40] ;  /* 0x0000400001037983 */ /* 0x000f220000300800 */
[----:B------:R-:W-:-:S03]  /*479d0*/  FMUL R29, R24, R29 ;  /* 0x0000001d181d7220 */ /* 0x000fc60000400000 */
[----:B------:R0:W-:Y:S04]  /*479e0*/  STL [R1+0x1544], R2 ;  /* 0x0015440201007387 */ /* 0x0001e80000100800 */
[----:B0-----:R-:W3:Y:S04]  /*479f0*/  LDL.LU R2, [R1+0x50] ;  /* 0x0000500001027983 */ /* 0x001ee80000300800 */
[----:B------:R0:W-:Y:S04]  /*47a00*/  STL [R1+0xa4], R29 ;  /* 0x0000a41d01007387 */ /* 0x0001e80000100800 */
[----:B0-----:R-:W3:Y:S01]  /*47a10*/  LDL.LU R29, [R1+0x15e8] ;  /* 0x0015e800011d7983 */ /* 0x001ee20000300800 */
[----:B--2---:R-:W-:-:S02]  /*47a20*/  FMUL R15, R24, R15 ;  /* 0x0000000f180f7220 */ /* 0x004fc40000400000 */
[----:B------:R-:W-:-:S03]  /*47a30*/  FMUL R24, R24, R14 ;  /* 0x0000000e18187220 */ /* 0x000fc60000400000 */
[----:B------:R0:W-:Y:S04]  /*47a40*/  STL [R1+0xa0], R15 ;  /* 0x0000a00f01007387 */ /* 0x0001e80000100800 */
[----:B0-----:R-:W2:Y:S04]  /*47a50*/  LDL.LU R15, [R1+0x15e4] ;  /* 0x0015e400010f7983 */ /* 0x001ea80000300800 */
[----:B------:R-:W2:Y:S04]  /*47a60*/  LDL.LU R14, [R1+0x15e0] ;  /* 0x0015e000010e7983 */ /* 0x000ea80000300800 */
[----:B------:R0:W-:Y:S04]  /*47a70*/  STL [R1+0x9c], R24 ;  /* 0x00009c1801007387 */ /* 0x0001e80000100800 */
[----:B0-----:R-:W2:Y:S01]  /*47a80*/  LDL.LU R24, [R1+0x15dc] ;  /* 0x0015dc0001187983 */ /* 0x001ea20000300800 */
[----:B------:R-:W0:Y:S02]  /*47a90*/  MUFU.RCP R21, R21 ;  /* 0x0000001500157308 */ /* 0x000e240000001000 */
[----:B0-----:R-:W-:-:S02]  /*47aa0*/  FMUL R13, R21, R13 ;  /* 0x0000000d150d7220 */ /* 0x001fc40000400000 */
[C---:B------:R-:W-:Y:S02]  /*47ab0*/  FMUL R12, R21.reuse, R12 ;  /* 0x0000000c150c7220 */ /* 0x040fe40000400000 */
[C---:B------:R-:W-:Y:S01]  /*47ac0*/  FMUL R11, R21.reuse, R11 ;  /* 0x0000000b150b7220 */ /* 0x040fe20000400000 */
[----:B------:R0:W-:Y:S01]  /*47ad0*/  STL [R1+0x23c], R13 ;  /* 0x00023c0d01007387 */ /* 0x0001e20000100800 */
[C---:B------:R-:W-:Y:S02]  /*47ae0*/  FMUL R10, R21.reuse, R10 ;  /* 0x0000000a150a7220 */ /* 0x040fe40000400000 */
[C---:B------:R-:W-:Y:S02]  /*47af0*/  FMUL R9, R21.reuse, R9 ;  /* 0x0000000915097220 */ /* 0x040fe40000400000 */
[C---:B------:R-:W-:Y:S01]  /*47b00*/  FMUL R8, R21.reuse, R8 ;  /* 0x0000000815087220 */ /* 0x040fe20000400000 */
[----:B0-----:R-:W4:Y:S04]  /*47b10*/  LDL.LU R13, [R1+0x15d8] ;  /* 0x0015d800010d7983 */ /* 0x001f280000300800 */
[----:B------:R0:W-:Y:S01]  /*47b20*/  STL [R1+0x238], R12 ;  /* 0x0002380c01007387 */ /* 0x0001e20000100800 */
[----:B------:R-:W-:-:S02]  /*47b30*/  FMUL R7, R21, R7 ;  /* 0x0000000715077220 */ /* 0x000fc40000400000 */
[C---:B------:R-:W-:Y:S01]  /*47b40*/  FMUL R6, R21.reuse, R6 ;  /* 0x0000000615067220 */ /* 0x040fe20000400000 */
[----:B0-----:R-:W4:Y:S04]  /*47b50*/  LDL.LU R12, [R1+0x15d4] ;  /* 0x0015d400010c7983 */ /* 0x001f280000300800 */
[----:B------:R0:W-:Y:S01]  /*47b60*/  STL [R1+0x234], R11 ;  /* 0x0002340b01007387 */ /* 0x0001e20000100800 */
[----:B-----5:R-:W-:-:S03]  /*47b70*/  FMUL R5, R21, R5 ;  /* 0x0000000515057220 */ /* 0x020fc60000400000 */
[----:B0-----:R-:W5:Y:S04]  /*47b80*/  LDL.LU R11, [R1+0x15d0] ;  /* 0x0015d000010b7983 */ /* 0x001f680000300800 */
[----:B------:R0:W-:Y:S01]  /*47b90*/  STL [R1+0x230], R10 ;  /* 0x0002300a01007387 */ /* 0x0001e20000100800 */
[----:B------:R-:W-:-:S03]  /*47ba0*/  FMUL R4, R21, R4 ;  /* 0x0000000415047220 */ /* 0x000fc60000400000 */
[----:B0-----:R-:W4:Y:S04]  /*47bb0*/  LDL.LU R10, [R1+0x15cc] ;  /* 0x0015cc00010a7983 */ /* 0x001f280000300800 */
        /* <DEDUP_REMOVED lines=11> */
[----:B0-----:R-:W5:Y:S04]  /*47c70*/  LDL.LU R6, [R1+0x15bc] ;  /* 0x0015bc0001067983 */ /* 0x001f680000300800 */
[----:B------:R0:W-:Y:S01]  /*47c80*/  STL [R1+0x78], R5 ;  /* 0x0000780501007387 */ /* 0x0001e20000100800 */
[----:B------:R-:W-:-:S03]  /*47c90*/  FMUL R23, R21, R23 ;  /* 0x0000001715177220 */ /* 0x000fc60000400000 */
[----:B0-----:R-:W5:Y:S04]  /*47ca0*/  LDL.LU R5, [R1+0x15b8] ;  /* 0x0015b80001057983 */ /* 0x001f680000300800 */
[----:B------:R0:W-:Y:S01]  /*47cb0*/  STL [R1+0x6c], R4 ;  /* 0x00006c0401007387 */ /* 0x0001e20000100800 */
[----:B------:R-:W-:-:S03]  /*47cc0*/  FMUL R21, R21, R22 ;  /* 0x0000001615157220 */ /* 0x000fc60000400000 */
[----:B0-----:R-:W5:Y:S04]  /*47cd0*/  LDL.LU R4, [R1+0x15b4] ;  /* 0x0015b40001047983 */ /* 0x001f680000300800 */
[----:B------:R0:W-:Y:S04]  /*47ce0*/  STL [R1+0x68], R28 ;  /* 0x0000681c01007387 */ /* 0x0001e80000100800 */
        /* <DEDUP_REMOVED lines=9> */
[----:B------:R-:W5:Y:S04]  /*47d80*/  LDL.LU R22, [R1+0x159c] ;  /* 0x00159c0001167983 */ /* 0x000f680000300800 */
[----:B------:R0:W-:Y:S04]  /*47d90*/  STL [R1+0x3c], R21 ;  /* 0x00003c1501007387 */ /* 0x0001e80000100800 */
[----:B0-----:R-:W5:Y:S01]  /*47da0*/  LDL.LU R21, [R1+0x1598] ;  /* 0x0015980001157983 */ /* 0x001f620000300800 */
[----:B--2---:R-:W0:Y:S02]  /*47db0*/  MUFU.RCP R24, R24 ;  /* 0x0000001800187308 */ /* 0x004e240000001000 */
[----:B0-----:R-:W-:-:S02]  /*47dc0*/  FMUL R20, R24, R20 ;  /* 0x0000001418147220 */ /* 0x001fc40000400000 */
[C---:B------:R-:W-:Y:S02]  /*47dd0*/  FMUL R19, R24.reuse, R19 ;  /* 0x0000001318137220 */ /* 0x040fe40000400000 */
[C---:B---3--:R-:W-:Y:S01]  /*47de0*/  FMUL R18, R24.reuse, R18 ;  /* 0x0000001218127220 */ /* 0x048fe20000400000 */
[----:B------:R0:W-:Y:S01]  /*47df0*/  STL [R1+0x208], R20 ;  /* 0x0002081401007387 */ /* 0x0001e20000100800 */
[C---:B------:R-:W-:Y:S02]  /*47e00*/  FMUL R17, R24.reuse, R17 ;  /* 0x0000001118117220 */ /* 0x040fe40000400000 */
[C---:B------:R-:W-:Y:S01]  /*47e10*/  FMUL R16, R24.reuse, R16 ;  /* 0x0000001018107220 */ /* 0x040fe20000400000 */
[----:B0-----:R-:W2:Y:S04]  /*47e20*/  LDL.LU R20, [R1+0x1594] ;  /* 0x0015940001147983 */ /* 0x001ea80000300800 */
        /* <DEDUP_REMOVED lines=8> */
[----:B------:R-:W-:-:S05]  /*47eb0*/  FMUL R2, R24, R2 ;  /* 0x0000000218027220 */ /* 0x000fca0000400000 */
[----:B------:R0:W-:Y:S01]  /*47ec0*/  STL [R1+0x1b4], R2 ;  /* 0x0001b40201007387 */ /* 0x0001e20000100800 */
[----:B------:R-:W5:Y:S01]  /*47ed0*/  MUFU.RCP R29, R29 ;  /* 0x0000001d001d7308 */ /* 0x000f620000001000 */
[C---:B0-----:R-:W-:Y:S02]  /*47ee0*/  FMUL R2, R24.reuse, R0 ;  /* 0x0000000018027220 */ /* 0x041fe40000400000 */
[----:B------:R-:W3:Y:S04]  /*47ef0*/  LDL.LU R0, [R1+0x8] ;  /* 0x0000080001007983 */ /* 0x000ee80000300800 */
[----:B------:R4:W-:Y:S02]  /*47f00*/  STL [R1+0x1b0], R2 ;  /* 0x0001b00201007387 */ /* 0x0009e40000100800 */
[----:B----4-:R-:W-:-:S02]  /*47f10*/  FMUL R2, R24, R3 ;  /* 0x0000000318027220 */ /* 0x010fc40000400000 */
[C---:B-----5:R-:W-:Y:S02]  /*47f20*/  FMUL R5, R29.reuse, R5 ;  /* 0x000000051d057220 */ /* 0x060fe40000400000 */
[C---:B------:R-:W-:Y:S02]  /*47f30*/  FMUL R4, R29.reuse, R4 ;  /* 0x000000041d047220 */ /* 0x040fe40000400000 */
[C---:B------:R-:W-:Y:S02]  /*47f40*/  FMUL R28, R29.reuse, R28 ;  /* 0x0000001c1d1c7220 */ /* 0x040fe40000400000 */
[C---:B------:R-:W-:Y:S02]  /*47f50*/  FMUL R27, R29.reuse, R27 ;  /* 0x0000001b1d1b7220 */ /* 0x040fe40000400000 */
[C---:B------:R-:W-:Y:S02]  /*47f60*/  FMUL R26, R29.reuse, R26 ;  /* 0x0000001a1d1a7220 */ /* 0x040fe40000400000 */
[----:B------:R-:W-:-:S02]  /*47f70*/  FMUL R25, R29, R25 ;  /* 0x000000191d197220 */ /* 0x000fc40000400000 */
[C---:B------:R-:W-:Y:S02]  /*47f80*/  FMUL R22, R24.reuse, R22 ;  /* 0x0000001618167220 */ /* 0x040fe40000400000 */
[C---:B------:R-:W-:Y:S02]  /*47f90*/  FMUL R21, R24.reuse, R21 ;  /* 0x0000001518157220 */ /* 0x040fe40000400000 */
[C---:B--2---:R-:W-:Y:S02]  /*47fa0*/  FMUL R20, R24.reuse, R20 ;  /* 0x0000001418147220 */ /* 0x044fe40000400000 */
[C---:B---3--:R-:W-:Y:S02]  /*47fb0*/  FMUL R19, R24.reuse, R19 ;  /* 0x0000001318137220 */ /* 0x048fe40000400000 */
[C---:B------:R-:W-:Y:S02]  /*47fc0*/  FMUL R18, R24.reuse, R18 ;  /* 0x0000001218127220 */ /* 0x040fe40000400000 */
[----:B------:R-:W-:-:S02]  /*47fd0*/  FMUL R3, R24, R16 ;  /* 0x0000001018037220 */ /* 0x000fc40000400000 */
[----:B------:R-:W2:Y:S04]  /*47fe0*/  LDL.LU R16, [R1+0x1580] ;  /* 0x0015800001107983 */ /* 0x000ea80000300800 */
[----:B------:R0:W-:Y:S02]  /*47ff0*/  STL [R1+0x18c], R2 ;  /* 0x00018c0201007387 */ /* 0x0001e40000100800 */
[C---:B0-----:R-:W-:Y:S02]  /*48000*/  FMUL R2, R24.reuse, R17 ;  /* 0x0000001118027220 */ /* 0x041fe40000400000 */
[----:B------:R-:W3:Y:S04]  /*48010*/  LDL.LU R17, [R1+0x157c] ;  /* 0x00157c0001117983 */ /* 0x000ee80000300800 */
[----:B------:R0:W-:Y:S01]  /*48020*/  STL [R1+0x2c], R18 ;  /* 0x00002c1201007387 */ /* 0x0001e20000100800 */
[----:B------:R-:W-:-:S03]  /*48030*/  FMUL R24, R24, R23 ;  /* 0x0000001718187220 */ /* 0x000fc60000400000 */
[----:B0-----:R-:W4:Y:S04]  /*48040*/  LDL.LU R18, [R1+0x1578] ;  /* 0x0015780001127983 */ /* 0x001f280000300800 */
        /* <DEDUP_REMOVED lines=21> */
[----:B------:R0:W-:Y:S02]  /*481a0*/  STL [R1+0x174], R5 ;  /* 0x0001740501007387 */ /* 0x0001e40000100800 */
[----:B0-----:R-:W-:-:S02]  /*481b0*/  MOV R5, R29 ;  /* 0x0000001d00057202 */ /* 0x001fc40000000f00 */
[----:B------:R-:W5:Y:S03]  /*481c0*/  LDL.LU R29, [R1+0x154c] ;  /* 0x00154c00011d7983 */ /* 0x000f660000300800 */
[----:B------:R-:W-:-:S05]  /*481d0*/  FMUL R6, R5, R6 ;  /* 0x0000000605067220 */ /* 0x000fca0000400000 */
[----:B------:R0:W-:Y:S02]  /*481e0*/  STL [R1+0x170], R6 ;  /* 0x0001700601007387 */ /* 0x0001e40000100800 */
[----:B0-----:R-:W-:-:S05]  /*481f0*/  MOV R6, R5 ;  /* 0x0000000500067202 */ /* 0x001fca0000000f00 */
[C---:B------:R-:W-:Y:S01]  /*48200*/  FMUL R5, R6.reuse, R8 ;  /* 0x0000000806057220 */ /* 0x040fe20000400000 */
[----:B------:R-:W-:Y:S01]  /*48210*/  MOV R8, R6 ;  /* 0x0000000600087202 */ /* 0x000fe20000000f00 */
[----:B------:R-:W-:-:S04]  /*48220*/  FMUL R7, R6, R7 ;  /* 0x0000000706077220 */ /* 0x000fc80000400000 */
[C---:B------:R-:W-:Y:S01]  /*48230*/  FMUL R6, R8.reuse, R9 ;  /* 0x0000000908067220 */ /* 0x040fe20000400000 */
[----:B------:R0:W-:Y:S01]  /*48240*/  STL [R1+0x15c], R7 ;  /* 0x00015c0701007387 */ /* 0x0001e20000100800 */
[----:B------:R-:W-:-:S03]  /*48250*/  FMUL R9, R8, R13 ;  /* 0x0000000d08097220 */ /* 0x000fc60000400000 */
[----:B------:R-:W5:Y:S01]  /*48260*/  LDL.LU R13, [R1+0xc] ;  /* 0x00000c00010d7983 */ /* 0x000f620000300800 */
[----:B------:R-:W-:Y:S02]  /*48270*/  @!P6 FMUL R0, R0, 16777216 ;  /* 0x4b8000000000e820 */ /* 0x000fe40000400000 */
[C---:B0-----:R-:W-:Y:S02]  /*48280*/  FMUL R7, R8.reuse, R10 ;  /* 0x0000000a08077220 */ /* 0x041fe40000400000 */
[C---:B------:R-:W-:Y:S02]  /*48290*/  FMUL R10, R8.reuse, R11 ;  /* 0x0000000b080a7220 */ /* 0x040fe40000400000 */
[----:B------:R-:W-:Y:S02]  /*482a0*/  IMAD.MOV.U32 R11, RZ, RZ, R6 ;  /* 0x000000ffff0b7224 */ /* 0x000fe400078e0006 */
[C---:B------:R-:W-:Y:S01]  /*482b0*/  FMUL R6, R8.reuse, R12 ;  /* 0x0000000c08067220 */ /* 0x040fe20000400000 */
[----:B------:R-:W-:Y:S01]  /*482c0*/  MOV R12, R5 ;  /* 0x00000005000c7202 */ /* 0x000fe20000000f00 */
[----:B------:R-:W-:-:S02]  /*482d0*/  FMUL R5, R8, R14 ;  /* 0x0000000e08057220 */ /* 0x000fc40000400000 */
[----:B------:R-:W-:-:S05]  /*482e0*/  FMUL R8, R8, R15 ;  /* 0x0000000f08087220 */ /* 0x000fca0000400000 */
[----:B------:R-:W-:Y:S01]  /*482f0*/  F2FP.BF16.PACK_AB R8, R5, R8 ;  /* 0x000000080508723e */ /* 0x000fe200000010ff */
[----:B--2---:R-:W-:Y:S02]  /*48300*/  @!P6 FMUL R16, R16, 16777216 ;  /* 0x4b8000001010e820 */ /* 0x004fe40000400000 */
[----:B---3--:R-:W-:Y:S02]  /*48310*/  @!P6 FMUL R17, R17, 16777216 ;  /* 0x4b8000001111e820 */ /* 0x008fe40000400000 */
[----:B----4-:R-:W-:Y:S02]  /*48320*/  @!P6 FMUL R18, R18, 16777216 ;  /* 0x4b8000001212e820 */ /* 0x010fe40000400000 */
[----:B-----5:R-:W-:Y:S02]  /*48330*/  @!P6 FMUL R19, R19, 16777216 ;  /* 0x4b8000001313e820 */ /* 0x020fe40000400000 */
[----:B------:R-:W-:Y:S02]  /*48340*/  @!P6 FMUL R20, R20, 16777216 ;  /* 0x4b8000001414e820 */ /* 0x000fe40000400000 */
[----:B------:R-:W-:-:S02]  /*48350*/  @!P6 FMUL R21, R21, 16777216 ;  /* 0x4b8000001515e820 */ /* 0x000fc40000400000 */
[----:B------:R-:W-:Y:S02]  /*48360*/  @!P6 FMUL R22, R22, 16777216 ;  /* 0x4b8000001616e820 */ /* 0x000fe40000400000 */
[----:B------:R-:W-:Y:S02]  /*48370*/  @!P6 FMUL R23, R23, 16777216 ;  /* 0x4b8000001717e820 */ /* 0x000fe40000400000 */
[----:B------:R-:W-:Y:S02]  /*48380*/  @!P6 FMUL R24, R24, 16777216 ;  /* 0x4b8000001818e820 */ /* 0x000fe40000400000 */
[----:B------:R-:W-:Y:S02]  /*48390*/  @!P6 FMUL R25, R25, 16777216 ;  /* 0x4b8000001919e820 */ /* 0x000fe40000400000 */
[----:B------:R-:W-:Y:S02]  /*483a0*/  @!P6 FMUL R26, R26, 16777216 ;  /* 0x4b8000001a1ae820 */ /* 0x000fe40000400000 */
[----:B------:R-:W-:-:S06]  /*483b0*/  @!P6 FMUL R4, R4, 16777216 ;  /* 0x4b8000000404e820 */ /* 0x000fcc0000400000 */
[----:B------:R-:W0:Y:S01]  /*483c0*/  MUFU.RCP R4, R4 ;  /* 0x0000000400047308 */ /* 0x000e220000001000 */
[----:B------:R-:W-:Y:S02]  /*483d0*/  @!P6 FMUL R28, R28, 16777216 ;  /* 0x4b8000001c1ce820 */ /* 0x000fe40000400000 */
[----:B------:R-:W-:Y:S02]  /*483e0*/  @!P6 FMUL R27, R27, 16777216 ;  /* 0x4b8000001b1be820 */ /* 0x000fe40000400000 */
[----:B------:R-:W-:Y:S02]  /*483f0*/  @!P6 FMUL R29, R29, 16777216 ;  /* 0x4b8000001d1de820 */ /* 0x000fe40000400000 */
[C---:B0-----:R-:W-:Y:S02]  /*48400*/  FMUL R0, R4.reuse, R0 ;  /* 0x0000000004007220 */ /* 0x041fe40000400000 */
[----:B------:R-:W-:-:S03]  /*48410*/  FMUL R14, R4, R29 ;  /* 0x0000001d040e7220 */ /* 0x000fc60000400000 */
[----:B------:R0:W-:Y:S02]  /*48420*/  STL [R1+0x14e0], R0 ;  /* 0x0014e00001007387 */ /* 0x0001e40000100800 */
[----:B0-----:R-:W-:Y:S02]  /*48430*/  FMUL R0, R4, R28 ;  /* 0x0000001c04007220 */ /* 0x001fe40000400000 */
[----:B------:R-:W-:-:S04]  /*48440*/  @!P6 FMUL R13, R13, 16777216 ;  /* 0x4b8000000d0de820 */ /* 0x000fc80000400000 */
[----:B------:R-:W-:-:S05]  /*48450*/  FMUL R13, R4, R13 ;  /* 0x0000000d040d7220 */ /* 0x000fca0000400000 */
[----:B------:R0:W-:Y:S04]  /*48460*/  STL [R1+0x44], R13 ;  /* 0x0000440d01007387 */ /* 0x0001e80000100800 */
[----:B------:R-:W-:Y:S04]  /*48470*/  STL [R1+0x38], R14 ;  /* 0x0000380e01007387 */ /* 0x000fe80000100800 */
[----:B------:R1:W-:Y:S01]  /*48480*/  STL [R1+0x14], R0 ;  /* 0x0000140001007387 */ /* 0x0003e20000100800 */
[C---:B0-----:R-:W-:Y:S02]  /*48490*/  FMUL R13, R4.reuse, R27 ;  /* 0x0000001b040d7220 */ /* 0x041fe40000400000 */
[----:B-1----:R-:W-:-:S03]  /*484a0*/  FMUL R0, R4, R26 ;  /* 0x0000001a04007220 */ /* 0x002fc60000400000 */
[----:B------:R-:W-:Y:S04]  /*484b0*/  STL [R1+0x10], R13 ;  /* 0x0000100d01007387 */ /* 0x000fe80000100800 */
[----:B------:R0:W-:Y:S01]  /*484c0*/  STL [R1+0x14f8], R0 ;  /* 0x0014f80001007387 */ /* 0x0001e20000100800 */
[C---:B------:R-:W-:Y:S02]  /*484d0*/  FMUL R29, R4.reuse, R24 ;  /* 0x00000018041d7220 */ /* 0x040fe40000400000 */
[C---:B0-----:R-:W-:Y:S02]  /*484e0*/  FMUL R0, R4.reuse, R25 ;  /* 0x0000001904007220 */ /* 0x041fe40000400000 */
[----:B------:R-:W2:Y:S04]  /*484f0*/  LDL.LU R25, [R1+0x4c] ;  /* 0x00004c0001197983 */ /* 0x000ea80000300800 */
[----:B------:R0:W-:Y:S04]  /*48500*/  STL [R1+0x8], R0 ;  /* 0x0000080001007387 */ /* 0x0001e80000100800 */
[----:B------:R-:W3:Y:S01]  /*48510*/  LDL.LU R26, [R1+0x5c] ;  /* 0x00005c00011a7983 */ /* 0x000ee20000300800 */
[----:B------:R-:W-:Y:S01]  /*48520*/  MOV R28, R12 ;  /* 0x0000000c001c7202 */ /* 0x000fe20000000f00 */
[----:B------:R-:W-:-:S02]  /*48530*/  FMUL R15, R4, R23 ;  /* 0x00000017040f7220 */ /* 0x000fc40000400000 */
[----:B0-----:R-:W4:Y:S01]  /*48540*/  LDL.LU R0, [R1+0x78] ;  /* 0x0000780001007983 */ /* 0x001f220000300800 */
[----:B------:R-:W-:-:S03]  /*48550*/  FMUL R12, R4, R17 ;  /* 0x00000011040c7220 */ /* 0x000fc60000400000 */
[----:B------:R-:W4:Y:S01]  /*48560*/  LDL.LU R27, [R1+0x6c] ;  /* 0x00006c00011b7983 */ /* 0x000f220000300800 */
[----:B------:R-:W-:-:S03]  /*48570*/  FMUL R16, R4, R16 ;  /* 0x0000001004107220 */ /* 0x000fc60000400000 */
[----:B------:R-:W5:Y:S01]  /*48580*/  LDL.LU R24, [R1+0x3c] ;  /* 0x00003c0001187983 */ /* 0x000f620000300800 */
[----:B------:R-:W-:-:S03]  /*48590*/  FMUL R13, R4, R19 ;  /* 0x00000013040d7220 */ /* 0x000fc60000400000 */
[----:B------:R0:W-:Y:S01]  /*485a0*/  STL [R1+0x1548], R29 ;  /* 0x0015481d01007387 */ /* 0x0001e20000100800 */
[C---:B------:R-:W-:Y:S02]  /*485b0*/  FMUL R18, R4.reuse, R18 ;  /* 0x0000001204127220 */ /* 0x040fe40000400000 */
[C---:B------:R-:W-:Y:S02]  /*485c0*/  FMUL R22, R4.reuse, R22 ;  /* 0x0000001604167220 */ /* 0x040fe40000400000 */
[C---:B------:R-:W-:Y:S01]  /*485d0*/  FMUL R14, R4.reuse, R21 ;  /* 0x00000015040e7220 */ /* 0x040fe20000400000 */
[----:B0-----:R-:W3:Y:S01]  /*485e0*/  LDL.LU R29, [R1+0x68] ;  /* 0x00006800011d7983 */ /* 0x001ee20000300800 */
[----:B------:R-:W-:-:S03]  /*485f0*/  FMUL R4, R4, R20 ;  /* 0x0000001404047220 */ /* 0x000fc60000400000 */
[----:B------:R-:W2:Y:S01]  /*48600*/  LDL.LU R23, [R1+0x28] ;  /* 0x0000280001177983 */ /* 0x000ea20000300800 */
[----:B------:R-:W-:-:S03]  /*48610*/  F2FP.BF16.PACK_AB R12, R12, R16 ;  /* 0x000000100c0c723e */ /* 0x000fc600000010ff */
[----:B------:R-:W2:Y:S04]  /*48620*/  LDL.LU R17, [R1+0x20] ;  /* 0x0000200001117983 */ /* 0x000ea80000300800 */
[----:B------:R-:W2:Y:S01]  /*48630*/  LDL.LU R19, [R1+0x2c] ;  /* 0x00002c0001137983 */ /* 0x000ea20000300800 */
[----:B------:R-:W-:-:S03]  /*48640*/  F2FP.BF16.PACK_AB R13, R13, R18 ;  /* 0x000000120d0d723e */ /* 0x000fc600000010ff */
[----:B------:R-:W2:Y:S04]  /*48650*/  LDL.LU R21, [R1+0x58] ;  /* 0x0000580001157983 */ /* 0x000ea80000300800 */
[----:B------:R-:W2:Y:S04]  /*48660*/  LDL.LU R20, [R1+0x24] ;  /* 0x0000240001147983 */ /* 0x000ea80000300800 */
[----:B------:R-:W4:Y:S04]  /*48670*/  LDL.LU R16, [R1+0x18] ;  /* 0x0000180001107983 */ /* 0x000f280000300800 */
[----:B------:R-:W5:Y:S04]  /*48680*/  LDL.LU R5, [R1+0x48] ;  /* 0x0000480001057983 */ /* 0x000f680000300800 */
[----:B------:R-:W4:Y:S01]  /*48690*/  LDL.LU R18, [R1+0x1c] ;  /* 0x00001c0001127983 */ /* 0x000f220000300800 */
[----:B------:R-:W-:-:S03]  /*486a0*/  F2FP.BF16.PACK_AB R14, R14, R4 ;  /* 0x000000040e0e723e */ /* 0x000fc600000010ff */
[----:B------:R-:W0:Y:S01]  /*486b0*/  S2R R4, SR_TID.X ;  /* 0x0000000000047919 */ /* 0x000e220000002100 */
[----:B------:R-:W-:Y:S02]  /*486c0*/  F2FP.BF16.PACK_AB R9, R6, R9 ;  /* 0x000000090609723e */ /* 0x000fe400000010ff */
[----:B------:R-:W-:Y:S02]  /*486d0*/  MOV R6, R28 ;  /* 0x0000001c00067202 */ /* 0x000fe40000000f00 */
[----:B------:R-:W-:Y:S02]  /*486e0*/  F2FP.BF16.PACK_AB R15, R15, R22 ;  /* 0x000000160f0f723e */ /* 0x000fe400000010ff */
[----:B------:R-:W-:Y:S02]  /*486f0*/  F2FP.BF16.PACK_AB R10, R7, R10 ;  /* 0x0000000a070a723e */ /* 0x000fe400000010ff */
[----:B------:R-:W-:Y:S01]  /*48700*/  MOV R22, R6 ;  /* 0x0000000600167202 */ /* 0x000fe20000000f00 */
[C---:B0-----:R-:W-:Y:S01]  /*48710*/  IMAD.SHL.U32 R28, R4.reuse, 0x20, RZ ;  /* 0x00000020041c7824 */ /* 0x041fe200078e00ff */
[----:B------:R-:W-:-:S02]  /*48720*/  SHF.L.U32 R7, R4, 0x2, RZ ;  /* 0x0000000204077819 */ /* 0x000fc400000006ff */
[----:B------:R-:W-:Y:S02]  /*48730*/  LOP3.LUT R6, R4, 0x60, RZ, 0xc0, !PT ;  /* 0x0000006004067812 */ /* 0x000fe400078ec0ff */
[----:B------:R-:W-:Y:S02]  /*48740*/  LOP3.LUT R28, R28, 0x60, RZ, 0xc0, !PT ;  /* 0x000000601c1c7812 */ /* 0x000fe400078ec0ff */
[----:B------:R-:W-:Y:S02]  /*48750*/  LOP3.LUT R4, R4, 0x18, RZ, 0xc0, !PT ;  /* 0x0000001804047812 */ /* 0x000fe400078ec0ff */
[----:B------:R-:W-:Y:S02]  /*48760*/  LOP3.LUT R28, R28, 0x70, R7, 0x78, !PT ;  /* 0x000000701c1c7812 */ /* 0x000fe400078e7807 */
[----:B------:R-:W-:-:S05]  /*48770*/  LEA R4, R4, R6, 0x4 ;  /* 0x0000000604047211 */ /* 0x000fca00078e20ff */
[----:B------:R-:W-:Y:S01]  /*48780*/  IMAD.U32 R28, R4, 0x40, R28 ;  /* 0x00000040041c7824 */ /* 0x000fe200078e001c */
[----:B---3--:R-:W-:Y:S02]  /*48790*/  F2FP.BF16.PACK_AB R26, R29, R26 ;  /* 0x0000001a1d1a723e */ /* 0x008fe400000010ff */
[----:B------:R-:W3:Y:S01]  /*487a0*/  LDL.LU R29, [R1+0xa0] ;  /* 0x0000a000011d7983 */ /* 0x000ee20000300800 */
[----:B--2---:R-:W-:-:S03]  /*487b0*/  F2FP.BF16.PACK_AB R17, R20, R17 ;  /* 0x000000111411723e */ /* 0x004fc600000010ff */
[----:B------:R-:W3:Y:S01]  /*487c0*/  LDL.LU R20, [R1+0x9c] ;  /* 0x00009c0001147983 */ /* 0x000ee20000300800 */
[----:B----4-:R-:W-:Y:S02]  /*487d0*/  F2FP.BF16.PACK_AB R16, R18, R16 ;  /* 0x000000101210723e */ /* 0x010fe400000010ff */
[----:B------:R-:W-:Y:S02]  /*487e0*/  F2FP.BF16.PACK_AB R18, R19, R23 ;  /* 0x000000171312723e */ /* 0x000fe400000010ff */
[----:B------:R-:W-:Y:S02]  /*487f0*/  F2FP.BF16.PACK_AB R19, R3, R2 ;  /* 0x000000020313723e */ /* 0x000fe400000010ff */
[----:B------:R-:W2:Y:S04]  /*48800*/  LDL.LU R2, [R1+0xe0] ;  /* 0x0000e00001027983 */ /* 0x000ea80000300800 */
[----:B------:R-:W2:Y:S01]  /*48810*/  LDL.LU R4, [R1+0xdc] ;  /* 0x0000dc0001047983 */ /* 0x000ea20000300800 */
[----:B------:R-:W-:-:S02]  /*48820*/  F2FP.BF16.PACK_AB R25, R21, R25 ;  /* 0x000000191519723e */ /* 0x000fc400000010ff */
[----:B-----5:R-:W-:Y:S01]  /*48830*/  F2FP.BF16.PACK_AB R24, R5, R24 ;  /* 0x000000180518723e */ /* 0x020fe200000010ff */
[----:B------:R-:W4:Y:S01]  /*48840*/  LDL.LU R21, [R1+0xa4] ;  /* 0x0000a40001157983 */ /* 0x000f220000300800 */
[----:B------:R-:W-:-:S03]  /*48850*/  F2FP.BF16.PACK_AB R11, R22, R11 ;  /* 0x0000000b160b723e */ /* 0x000fc600000010ff */
[----:B------:R-:W5:Y:S04]  /*48860*/  LDL.LU R3, [R1+0xe8] ;  /* 0x0000e80001037983 */ /* 0x000f680000300800 */
[----:B------:R-:W5:Y:S01]  /*48870*/  LDL.LU R5, [R1+0xe4] ;  /* 0x0000e40001057983 */ /* 0x000f620000300800 */
[----:B------:R-:W-:-:S03]  /*48880*/  F2FP.BF16.PACK_AB R27, R0, R27 ;  /* 0x0000001b001b723e */ /* 0x000fc600000010ff */
[----:B------:R-:W4:Y:S04]  /*48890*/  LDL.LU R22, [R1+0xac] ;  /* 0x0000ac0001167983 */ /* 0x000f280000300800 */
[----:B------:R-:W4:Y:S04]  /*488a0*/  LDL.LU R6, [R1+0xec] ;  /* 0x0000ec0001067983 */ /* 0x000f280000300800 */
[----:B------:R-:W4:Y:S04]  /*488b0*/  LDL.LU R23, [R1+0xb4] ;  /* 0x0000b40001177983 */ /* 0x000f280000300800 */
[----:B------:R-:W4:Y:S04]  /*488c0*/  LDL.LU R7, [R1+0xf8] ;  /* 0x0000f80001077983 */ /* 0x000f280000300800 */
[----:B------:R-:W4:Y:S04]  /*488d0*/  LDL R0, [R1+0x6b4] ;  /* 0x0006b40001007983 */ /* 0x000f280000100800 */
[----:B------:R0:W-:Y:S04]  /*488e0*/  STS.128 [R28], R12 ;  /* 0x0000000c1c007388 */ /* 0x0001e80000000c00 */
[----:B------:R1:W-:Y:S04]  /*488f0*/  STS.128 [R28+0x80], R8 ;  /* 0x000080081c007388 */ /* 0x0003e80000000c00 */
[----:B------:R1:W-:Y:S04]  /*48900*/  STS.128 [R28+0x100], R16 ;  /* 0x000100101c007388 */ /* 0x0003e80000000c00 */
[----:B0-----:R-:W4:Y:S04]  /*48910*/  LDL.LU R12, [R1+0x190] ;  /* 0x00019000010c7983 */ /* 0x001f280000300800 */
[----:B------:R-:W4:Y:S04]  /*48920*/  LDL.LU R13, [R1+0x198] ;  /* 0x00019800010d7983 */ /* 0x000f280000300800 */
[----:B------:R-:W4:Y:S04]  /*48930*/  LDL.LU R14, [R1+0x1a0] ;  /* 0x0001a000010e7983 */ /* 0x000f280000300800 */
[----:B------:R-:W4:Y:S04]  /*48940*/  LDL.LU R15, [R1+0x1a8] ;  /* 0x0001a800010f7983 */ /* 0x000f280000300800 */
        /* <DEDUP_REMOVED lines=8> */
[----:B------:R0:W-:Y:S04]  /*489d0*/  STS.128 [R28+0x180], R24 ;  /* 0x000180181c007388 */ /* 0x0001e80000000c00 */
[----:B0-----:R-:W4:Y:S04]  /*489e0*/  LDL.LU R24, [R1+0x194] ;  /* 0x0001940001187983 */ /* 0x001f280000300800 */
[----:B------:R-:W4:Y:S04]  /*489f0*/  LDL.LU R25, [R1+0x118] ;  /* 0x0001180001197983 */ /* 0x000f280000300800 */
[----:B------:R-:W4:Y:S04]  /*48a00*/  LDL.LU R26, [R1+0x19c] ;  /* 0x00019c00011a7983 */ /* 0x000f280000300800 */
[----:B------:R-:W4:Y:S01]  /*48a10*/  LDL.LU R27, [R1+0x124] ;  /* 0x00012400011b7983 */ /* 0x000f220000300800 */
[----:B---3--:R-:W-:-:S03]  /*48a20*/  F2FP.BF16.PACK_AB R20, R29, R20 ;  /* 0x000000141d14723e */ /* 0x008fc600000010ff */
[----:B------:R-:W3:Y:S01]  /*48a30*/  LDL.LU R29, [R1+0x1548] ;  /* 0x00154800011d7983 */ /* 0x000ee20000300800 */
[----:B--2---:R-:W-:-:S03]  /*48a40*/  F2FP.BF16.PACK_AB R4, R2, R4 ;  /* 0x000000040204723e */ /* 0x004fc600000010ff */
[----:B------:R-:W4:Y:S02]  /*48a50*/  LDL.LU R2, [R1+0x1544] ;  /* 0x0015440001027983 */ /* 0x000f240000300800 */
[----:B----4-:R-:W-:Y:S02]  /*48a60*/  F2FP.BF16.PACK_AB R21, R2, R21 ;  /* 0x000000150215723e */ /* 0x010fe400000010ff */
[----:B------:R-:W2:Y:S01]  /*48a70*/  LDL.LU R2, [R1+0x1540] ;  /* 0x0015400001027983 */ /* 0x000ea20000300800 */
[----:B-----5:R-:W-:-:S03]  /*48a80*/  F2FP.BF16.PACK_AB R5, R3, R5 ;  /* 0x000000050305723e */ /* 0x020fc600000010ff */
[----:B------:R-:W4:Y:S01]  /*48a90*/  LDL.LU R3, [R1+0x153c] ;  /* 0x00153c0001037983 */ /* 0x000f220000300800 */
[----:B--2---:R-:W-:-:S03]  /*48aa0*/  F2FP.BF16.PACK_AB R22, R2, R22 ;  /* 0x000000160216723e */ /* 0x004fc600000010ff */
[----:B------:R-:W2:Y:S01]  /*48ab0*/  LDL.LU R2, [R1+0x1538] ;  /* 0x0015380001027983 */ /* 0x000ea20000300800 */
[----:B----4-:R-:W-:Y:S02]  /*48ac0*/  F2FP.BF16.PACK_AB R23, R3, R23 ;  /* 0x000000170317723e */ /* 0x010fe400000010ff */
[----:B--2---:R-:W-:Y:S02]  /*48ad0*/  F2FP.BF16.PACK_AB R6, R2, R6 ;  /* 0x000000060206723e */ /* 0x004fe400000010ff */
[----:B------:R-:W2:Y:S04]  /*48ae0*/  LDL.LU R2, [R1+0x1534] ;  /* 0x0015340001027983 */ /* 0x000ea80000300800 */
[----:B------:R-:W4:Y:S01]  /*48af0*/  LDL.LU R3, [R1+0x1530] ;  /* 0x0015300001037983 */ /* 0x000f220000300800 */
[----:B--2---:R-:W-:-:S03]  /*48b00*/  F2FP.BF16.PACK_AB R7, R7, R2 ;  /* 0x000000020707723e */ /* 0x004fc600000010ff */
[----:B------:R-:W2:Y:S01]  /*48b10*/  LDL.LU R2, [R1+0x152c] ;  /* 0x00152c0001027983 */ /* 0x000ea20000300800 */
[----:B------:R-:W-:Y:S02]  /*48b20*/  F2FP.BF16.PACK_AB R12, R24, R12 ;  /* 0x0000000c180c723e */ /* 0x000fe400000010ff */
[----:B----4-:R-:W-:Y:S02]  /*48b30*/  F2FP.BF16.PACK_AB R8, R8, R3 ;  /* 0x000000030808723e */ /* 0x010fe400000010ff */
[----:B------:R-:W4:Y:S01]  /*48b40*/  LDL.LU R3, [R1+0x1528] ;  /* 0x0015280001037983 */ /* 0x000f220000300800 */
[----:B------:R-:W-:Y:S02]  /*48b50*/  F2FP.BF16.PACK_AB R9, R25, R9 ;  /* 0x000000091909723e */ /* 0x000fe400000010ff */
[----:B------:R-:W-:Y:S01]  /*48b60*/  F2FP.BF16.PACK_AB R13, R26, R13 ;  /* 0x0000000d1a0d723e */ /* 0x000fe200000010ff */
[----:B------:R-:W5:Y:S01]  /*48b70*/  LDL.LU R24, [R1+0x210] ;  /* 0x0002100001187983 */ /* 0x000f620000300800 */
[----:B------:R-:W-:-:S03]  /*48b80*/  F2FP.BF16.PACK_AB R10, R27, R10 ;  /* 0x0000000a1b0a723e */ /* 0x000fc600000010ff */
[----:B------:R-:W3:Y:S04]  /*48b90*/  LDL.LU R25, [R1+0x218] ;  /* 0x0002180001197983 */ /* 0x000ee80000300800 */
[----:B------:R-:W3:Y:S04]  /*48ba0*/  LDL.LU R26, [R1+0x220] ;  /* 0x00022000011a7983 */ /* 0x000ee80000300800 */
[----:B------:R-:W3:Y:S01]  /*48bb0*/  LDL.LU R27, [R1+0x228] ;  /* 0x00022800011b7983 */ /* 0x000ee20000300800 */
[----:B--2---:R-:W-:-:S03]  /*48bc0*/  F2FP.BF16.PACK_AB R14, R2, R14 ;  /* 0x0000000e020e723e */ /* 0x004fc600000010ff */
[----:B------:R-:W2:Y:S01]  /*48bd0*/  LDL.LU R2, [R1+0x1524] ;  /* 0x0015240001027983 */ /* 0x000ea20000300800 */
[----:B----4-:R-:W-:-:S03]  /*48be0*/  F2FP.BF16.PACK_AB R11, R3, R11 ;  /* 0x0000000b030b723e */ /* 0x010fc600000010ff */
[----:B------:R-:W4:Y:S01]  /*48bf0*/  LDL.LU R3, [R1+0x1520] ;  /* 0x0015200001037983 */ /* 0x000f220000300800 */
[----:B--2---:R-:W-:-:S03]  /*48c00*/  F2FP.BF16.PACK_AB R15, R2, R15 ;  /* 0x0000000f020f723e */ /* 0x004fc600000010ff */
[----:B------:R-:W2:Y:S01]  /*48c10*/  LDL.LU R2, [R1+0x151c] ;  /* 0x00151c0001027983 */ /* 0x000ea20000300800 */
[----:B----4-:R-:W-:-:S03]  /*48c20*/  F2FP.BF16.PACK_AB R16, R3, R16 ;  /* 0x000000100310723e */ /* 0x010fc600000010ff */
[----:B------:R-:W4:Y:S01]  /*48c30*/  LDL.LU R3, [R1+0x1518] ;  /* 0x0015180001037983 */ /* 0x000f220000300800 */
[----:B--2---:R-:W-:-:S03]  /*48c40*/  F2FP.BF16.PACK_AB R17, R2, R17 ;  /* 0x000000110211723e */ /* 0x004fc600000010ff */
[----:B------:R-:W4:Y:S01]  /*48c50*/  LDL.LU R2, [R1+0x1514] ;  /* 0x0015140001027983 */ /* 0x000f220000300800 */
[----:B------:R-:W-:-:S03]  /*48c60*/  F2FP.BF16.PACK_AB R18, R18, R19 ;  /* 0x000000131212723e */ /* 0x000fc600000010ff */
[----:B------:R0:W-:Y:S04]  /*48c70*/  STS.128 [R28+0x200], R20 ;  /* 0x000200141c007388 */ /* 0x0001e80000000c00 */
[----:B------:R1:W-:Y:S01]  /*48c80*/  STS.128 [R28+0x280], R4 ;  /* 0x000280041c007388 */ /* 0x0003e20000000c00 */
[----:B----4-:R-:W-:-:S03]  /*48c90*/  F2FP.BF16.PACK_AB R19, R2, R3 ;  /* 0x000000030213723e */ /* 0x010fc600000010ff */
[----:B------:R-:W2:Y:S04]  /*48ca0*/  LDL.LU R2, [R1+0x1510] ;  /* 0x0015100001027983 */ /* 0x000ea80000300800 */
[----:B------:R-:W2:Y:S04]  /*48cb0*/  LDL.LU R3, [R1+0x150c] ;  /* 0x00150c0001037983 */ /* 0x000ea80000300800 */
[----:B0-----:R-:W4:Y:S04]  /*48cc0*/  LDL.LU R20, [R1+0x2a4] ;  /* 0x0002a40001147983 */ /* 0x001f280000300800 */
[----:B------:R-:W4:Y:S04]  /*48cd0*/  LDL.LU R21, [R1+0x2a0] ;  /* 0x0002a00001157983 */ /* 0x000f280000300800 */
[----:B------:R-:W2:Y:S04]  /*48ce0*/  LDL.LU R22, [R1+0x26c] ;  /* 0x00026c0001167983 */ /* 0x000ea80000300800 */
[----:B------:R-:W2:Y:S04]  /*48cf0*/  LDL.LU R23, [R1+0x268] ;  /* 0x0002680001177983 */ /* 0x000ea80000300800 */
[----:B-1----:R-:W3:Y:S04]  /*48d00*/  LDL.LU R4, [R1+0x22c] ;  /* 0x00022c0001047983 */ /* 0x002ee80000300800 */
[----:B------:R-:W4:Y:S04]  /*48d10*/  LDL.LU R5, [R1+0x258] ;  /* 0x0002580001057983 */ /* 0x000f280000300800 */
[----:B------:R-:W4:Y:S04]  /*48d20*/  LDL.LU R6, [R1+0x264] ;  /* 0x0002640001067983 */ /* 0x000f280000300800 */
[----:B------:R-:W4:Y:S04]  /*48d30*/  LDL.LU R7, [R1+0x260] ;  /* 0x0002600001077983 */ /* 0x000f280000300800 */
[----:B------:R0:W-:Y:S04]  /*48d40*/  STS.128 [R28+0x300], R8 ;  /* 0x000300081c007388 */ /* 0x0001e80000000c00 */
[----:B------:R1:W-:Y:S04]  /*48d50*/  STS.128 [R28+0x380], R12 ;  /* 0x0003800c1c007388 */ /* 0x0003e80000000c00 */
[----:B------:R1:W-:Y:S04]  /*48d60*/  STS.128 [R28+0x400], R16 ;  /* 0x000400101c007388 */ /* 0x0003e80000000c00 */
[----:B0-----:R-:W5:Y:S04]  /*48d70*/  LDL.LU R8, [R1+0x270] ;  /* 0x0002700001087983 */ /* 0x001f680000300800 */
[----:B------:R-:W5:Y:S04]  /*48d80*/  LDL.LU R9, [R1+0x25c] ;  /* 0x00025c0001097983 */ /* 0x000f680000300800 */
[----:B------:R-:W5:Y:S04]  /*48d90*/  LDL.LU R10, [R1+0x27c] ;  /* 0x00027c00010a7983 */ /* 0x000f680000300800 */
[----:B------:R-:W5:Y:S04]  /*48da0*/  LDL.LU R11, [R1+0x278] ;  /* 0x00027800010b7983 */ /* 0x000f680000300800 */
[----:B-1----:R-:W5:Y:S04]  /*48db0*/  LDL.LU R12, [R1+0x214] ;  /* 0x00021400010c7983 */ /* 0x002f680000300800 */
[----:B------:R-:W5:Y:S04]  /*48dc0*/  LDL.LU R13, [R1+0x21c] ;  /* 0x00021c00010d7983 */ /* 0x000f680000300800 */
[----:B------:R-:W5:Y:S04]  /*48dd0*/  LDL.LU R14, [R1+0x224] ;  /* 0x00022400010e7983 */ /* 0x000f680000300800 */
[----:B------:R-:W5:Y:S04]  /*48de0*/  LDL.LU R15, [R1+0x274] ;  /* 0x00027400010f7983 */ /* 0x000f680000300800 */
[----:B------:R-:W5:Y:S04]  /*48df0*/  LDL.LU R16, [R1+0x30c] ;  /* 0x00030c0001107983 */ /* 0x000f680000300800 */
[----:B------:R-:W5:Y:S01]  /*48e00*/  LDL.LU R17, [R1+0x308] ;  /* 0x0003080001117983 */ /* 0x000f620000300800 */
[----:B---3--:R-:W-:-:S02]  /*48e10*/  F2FP.BF16.PACK_AB R27, R4, R27 ;  /* 0x0000001b041b723e */ /* 0x008fc400000010ff */
[----:B--2---:R-:W-:Y:S02]  /*48e20*/  F2FP.BF16.PACK_AB R4, R3, R2 ;  /* 0x000000020304723e */ /* 0x004fe400000010ff */
[----:B------:R-:W2:Y:S04]  /*48e30*/  LDL.LU R3, [R1+0x1508] ;  /* 0x0015080001037983 */ /* 0x000ea80000300800 */
[----:B------:R-:W2:Y:S04]  /*48e40*/  LDL.LU R2, [R1+0x1504] ;  /* 0x0015040001027983 */ /* 0x000ea80000300800 */
[----:B------:R-:W3:Y:S01]  /*48e50*/  LDL.LU R18, [R1+0x2f4] ;  /* 0x0002f40001127983 */ /* 0x000ee20000300800 */
[----:B----4-:R-:W-:-:S02]  /*48e60*/  F2FP.BF16.PACK_AB R6, R6, R7 ;  /* 0x000000070606723e */ /* 0x010fc400000010ff */
[----:B------:R-:W-:Y:S02]  /*48e70*/  F2FP.BF16.PACK_AB R7, R22, R23 ;  /* 0x000000171607723e */ /* 0x000fe400000010ff */
[----:B-----5:R-:W-:Y:S02]  /*48e80*/  F2FP.BF16.PACK_AB R5, R9, R5 ;  /* 0x000000050905723e */ /* 0x020fe400000010ff */
[----:B------:R-:W-:Y:S02]  /*48e90*/  F2FP.BF16.PACK_AB R9, R10, R11 ;  /* 0x0000000b0a09723e */ /* 0x000fe400000010ff */
[----:B------:R-:W-:Y:S02]  /*48ea0*/  F2FP.BF16.PACK_AB R10, R20, R21 ;  /* 0x00000015140a723e */ /* 0x000fe400000010ff */
[----:B------:R-:W-:Y:S02]  /*48eb0*/  F2FP.BF16.PACK_AB R24, R12, R24 ;  /* 0x000000180c18723e */ /* 0x000fe400000010ff */
[----:B------:R-:W-:-:S02]  /*48ec0*/  F2FP.BF16.PACK_AB R25, R13, R25 ;  /* 0x000000190d19723e */ /* 0x000fc400000010ff */
[----:B------:R-:W-:Y:S02]  /*48ed0*/  F2FP.BF16.PACK_AB R26, R14, R26 ;  /* 0x0000001a0e1a723e */ /* 0x000fe400000010ff */
[----:B------:R-:W3:Y:S04]  /*48ee0*/  LDL.LU R14, [R1+0x2f0] ;  /* 0x0002f000010e7983 */ /* 0x000ee80000300800 */
[----:B------:R-:W4:Y:S01]  /*48ef0*/  LDL.LU R20, [R1+0x314] ;  /* 0x0003140001147983 */ /* 0x000f220000300800 */
[----:B------:R-:W-:-:S03]  /*48f00*/  F2FP.BF16.PACK_AB R8, R15, R8 ;  /* 0x000000080f08723e */ /* 0x000fc600000010ff */
[----:B------:R-:W4:Y:S04]  /*48f10*/  LDL.LU R22, [R1+0x310] ;  /* 0x0003100001167983 */ /* 0x000f280000300800 */
[----:B------:R0:W-:Y:S04]  /*48f20*/  STS.128 [R28+0x480], R24 ;  /* 0x000480181c007388 */ /* 0x0001e80000000c00 */
[----:B------:R1:W-:Y:S01]  /*48f30*/  STS.128 [R28+0x500], R4 ;  /* 0x000500041c007388 */ /* 0x0003e20000000c00 */
[----:B--2---:R-:W-:-:S03]  /*48f40*/  F2FP.BF16.PACK_AB R11, R2, R3 ;  /* 0x00000003020b723e */ /* 0x004fc600000010ff */
[----:B------:R-:W2:Y:S04]  /*48f50*/  LDL.LU R2, [R1+0x1500] ;  /* 0x0015000001027983 */ /* 0x000ea80000300800 */
[----:B------:R-:W5:Y:S04]  /*48f60*/  LDL.LU R3, [R1+0x14fc] ;  /* 0x0014fc0001037983 */ /* 0x000f680000300800 */
[----:B------:R-:W2:Y:S04]  /*48f70*/  LDL.LU R19, [R1+0x300] ;  /* 0x0003000001137983 */ /* 0x000ea80000300800 */
[----:B------:R-:W2:Y:S04]  /*48f80*/  LDL.LU R15, [R1+0x31c] ;  /* 0x00031c00010f7983 */ /* 0x000ea80000300800 */
[----:B------:R-:W2:Y:S04]  /*48f90*/  LDL.LU R23, [R1+0x318] ;  /* 0x0003180001177983 */ /* 0x000ea80000300800 */
[----:B0-----:R-:W2:Y:S04]  /*48fa0*/  LDL.LU R24, [R1+0x2fc] ;  /* 0x0002fc0001187983 */ /* 0x001ea80000300800 */
[----:B------:R-:W2:Y:S04]  /*48fb0*/  LDL.LU R25, [R1+0x2f8] ;  /* 0x0002f80001197983 */ /* 0x000ea80000300800 */
[----:B------:R-:W2:Y:S04]  /*48fc0*/  LDL.LU R26, [R1+0x2dc] ;  /* 0x0002dc00011a7983 */ /* 0x000ea80000300800 */
[----:B------:R-:W2:Y:S04]  /*48fd0*/  LDL.LU R27, [R1+0x2d8] ;  /* 0x0002d800011b7983 */ /* 0x000ea80000300800 */
[----:B-1----:R-:W2:Y:S04]  /*48fe0*/  LDL R7, [R1+0x78c] ;  /* 0x00078c0001077983 */ /* 0x002ea80000100800 */
[----:B------:R-:W3:Y:S04]  /*48ff0*/  LDL.LU R4, [R1+0x2d4] ;  /* 0x0002d40001047983 */ /* 0x000ee80000300800 */
[----:B------:R-:W3:Y:S01]  /*49000*/  LDL.LU R5, [R1+0x2d0] ;  /* 0x0002d00001057983 */ /* 0x000ee20000300800 */
[----:B------:R-:W-:-:S02]  /*49010*/  ISETP.GE.U32.AND P0, PT, R0, 0x7f800000, PT ;  /* 0x7f8000000000780c */ /* 0x000fc40003f06070 */
[----:B------:R-:W-:-:S04]  /*49020*/  MOV R21, c[0x0][0x1c8] ;  /* 0x0000720000157a02 */ /* 0x000fc80000000f00 */
[----:B------:R-:W-:-:S07]  /*49030*/  SHF.L.U32 R13, R21, 0x1, RZ ;  /* 0x00000001150d7819 */ /* 0x000fce00000006ff */
[----:B------:R-:W-:Y:S01]  /*49040*/  @P0 MOV R12, 0x7f800000 ;  /* 0x7f800000000c0802 */ /* 0x000fe20000000f00 */
[----:B------:R0:W-:Y:S02]  /*49050*/  STS.128 [R28+0x580], R8 ;  /* 0x000580081c007388 */ /* 0x0001e40000000c00 */
[----:B0-----:R-:W-:Y:S02]  /*49060*/  F2FP.BF16.PACK_AB R9, R16, R17 ;  /* 0x000000111009723e */ /* 0x001fe400000010ff */
[----:B--2---:R-:W-:Y:S02]  /*49070*/  @P0 FFMA.FTZ R7, R0, R12, +INF ;  /* 0x7f80000000070423 */ /* 0x004fe4000001000c */
[----:B------:R-:W2:Y:S04]  /*49080*/  LDL.LU R0, [R1+0x14f8] ;  /* 0x0014f80001007983 */ /* 0x000ea80000300800 */
[----:B------:R5:W-:Y:S01]  /*49090*/  @P0 STL [R1+0x78c], R7 ;  /* 0x00078c0701000387 */ /* 0x000be20000100800 */
[----:B------:R-:W-:Y:S01]  /*490a0*/  IADD3 R6, P0, R13, R2, RZ ;  /* 0x000000020d067210 */ /* 0x000fe20007f1e0ff */
[----:B------:R-:W-:Y:S01]  /*490b0*/  IMAD R12, R21, 0x6, RZ ;  /* 0x00000006150c7824 */ /* 0x000fe200078e02ff */
[----:B---3--:R-:W-:-:S02]  /*490c0*/  F2FP.BF16.PACK_AB R4, R4, R5 ;  /* 0x000000050404723e */ /* 0x008fc400000010ff */
[C---:B-----5:R-:W-:Y:S02]  /*490d0*/  LEA.HI.X.SX32 R7, R21.reuse, R3, 0x1, P0 ;  /* 0x0000000315077211 */ /* 0x060fe400000f0eff */
[----:B------:R-:W-:-:S03]  /*490e0*/  LEA R10, P0, R21, R2, 0x2 ;  /* 0x00000002150a7211 */ /* 0x000fc600078010ff */
[----:B------:R0:W-:Y:S01]  /*490f0*/  STL.64 [R1+0x150], R6 ;  /* 0x0001500601007387 */ /* 0x0001e20000100a00 */
[----:B------:R-:W-:Y:S02]  /*49100*/  LEA.HI.X.SX32 R11, R13, R3, 0x1, P0 ;  /* 0x000000030d0b7211 */ /* 0x000fe400000f0eff */
[----:B------:R-:W-:Y:S02]  /*49110*/  IADD3 R16, P0, R12, R2, RZ ;  /* 0x000000020c107210 */ /* 0x000fe40007f1e0ff */
[----:B------:R-:W-:Y:S02]  /*49120*/  F2FP.BF16.PACK_AB R5, R26, R27 ;  /* 0x0000001b1a05723e */ /* 0x000fe400000010ff */
[----:B------:R-:W3:Y:S01]  /*49130*/  LDL.LU R26, [R1+0x688] ;  /* 0x00068800011a7983 */ /* 0x000ee20000300800 */
[----:B0-----:R-:W-:-:S03]  /*49140*/  IMAD R7, R21, 0x3, RZ ;  /* 0x0000000315077824 */ /* 0x001fc600078e02ff */
[----:B------:R0:W-:Y:S04]  /*49150*/  STL.64 [R1+0x148], R10 ;  /* 0x0001480a01007387 */ /* 0x0001e80000100a00 */
[----:B------:R-:W3:Y:S01]  /*49160*/  LDL.LU R27, [R1+0x684] ;  /* 0x00068400011b7983 */ /* 0x000ee20000300800 */
[----:B------:R-:W-:-:S03]  /*49170*/  LEA.HI.X.SX32 R17, R7, R3, 0x1, P0 ;  /* 0x0000000307117211 */ /* 0x000fc600000f0eff */
[----:B------:R-:W5:Y:S01]  /*49180*/  LDL.LU R7, [R1+0x304] ;  /* 0x0003040001077983 */ /* 0x000f620000300800 */
[----:B------:R-:W-:Y:S02]  /*49190*/  F2FP.BF16.PACK_AB R8, R24, R25 ;  /* 0x000000191808723e */ /* 0x000fe400000010ff */
[C---:B------:R-:W-:Y:S01]  /*491a0*/  LEA R24, P0, R21.reuse, R2, 0x3 ;  /* 0x0000000215187211 */ /* 0x040fe200078018ff */
[C---:B0-----:R-:W-:Y:S01]  /*491b0*/  IMAD.SHL.U32 R11, R21.reuse, 0x4, RZ ;  /* 0x00000004150b7824 */ /* 0x041fe200078e00ff */
[----:B------:R0:W-:Y:S01]  /*491c0*/  STL.64 [R1+0x140], R16 ;  /* 0x0001401001007387 */ /* 0x0001e20000100a00 */
[----:B------:R-:W-:Y:S01]  /*491d0*/  F2FP.BF16.PACK_AB R6, R18, R14 ;  /* 0x0000000e1206723e */ /* 0x000fe200000010ff */
[----:B------:R-:W-:Y:S02]  /*491e0*/  IMAD R13, R21, 0xa, RZ ;  /* 0x0000000a150d7824 */ /* 0x000fe400078e02ff */
[----:B------:R-:W-:Y:S02]  /*491f0*/  LEA.HI.X.SX32 R25, R11, R3, 0x1, P0 ;  /* 0x000000030b197211 */ /* 0x000fe400000f0eff */
[----:B----4-:R-:W-:Y:S01]  /*49200*/  F2FP.BF16.PACK_AB R10, R20, R22 ;  /* 0x00000016140a723e */ /* 0x010fe200000010ff */
[----:B0-----:R-:W4:Y:S01]  /*49210*/  LDL.LU R17, [R1+0x708] ;  /* 0x0007080001117983 */ /* 0x001f220000300800 */
[----:B------:R-:W-:-:S03]  /*49220*/  IMAD R16, R21, 0x5, RZ ;  /* 0x0000000515107824 */ /* 0x000fc600078e02ff */
[----:B------:R-:W2:Y:S04]  /*49230*/  LDL.LU R18, [R1+0x68c] ;  /* 0x00068c0001127983 */ /* 0x000ea80000300800 */
[----:B------:R-:W2:Y:S04]  /*49240*/  LDL.LU R20, [R1+0x73c] ;  /* 0x00073c0001147983 */ /* 0x000ea80000300800 */
[----:B------:R-:W2:Y:S04]  /*49250*/  LDL.LU R22, [R1+0x738] ;  /* 0x0007380001167983 */ /* 0x000ea80000300800 */
[----:B------:R0:W-:Y:S01]  /*49260*/  STL.64 [R1+0x138], R24 ;  /* 0x0001381801007387 */ /* 0x0001e20000100a00 */
[----:B------:R-:W-:-:S02]  /*49270*/  F2FP.BF16.PACK_AB R11, R15, R23 ;  /* 0x000000170f0b723e */ /* 0x000fc400000010ff */
[----:B0-----:R-:W-:-:S04]  /*49280*/  IADD3 R24, P0, R13, R2, RZ ;  /* 0x000000020d187210 */ /* 0x001fc80007f1e0ff */
[----:B------:R-:W-:Y:S02]  /*49290*/  LEA.HI.X.SX32 R25, R16, R3, 0x1, P0 ;  /* 0x0000000310197211 */ /* 0x000fe400000f0eff */
[----:B-----5:R-:W-:Y:S02]  /*492a0*/  F2FP.BF16.PACK_AB R7, R7, R19 ;  /* 0x000000130707723e */ /* 0x020fe400000010ff */
[----:B------:R-:W5:Y:S04]  /*492b0*/  LDL.LU R19, [R1+0x698] ;  /* 0x0006980001137983 */ /* 0x000f680000300800 */
[----:B------:R-:W5:Y:S04]  /*492c0*/  LDL.LU R23, [R1+0x694] ;  /* 0x0006940001177983 */ /* 0x000f680000300800 */
[----:B------:R-:W-:Y:S04]  /*492d0*/  STL.64 [R1+0x130], R24 ;  /* 0x0001301801007387 */ /* 0x000fe80000100a00 */
[----:B------:R0:W-:Y:S04]  /*492e0*/  STS.128 [R28+0x600], R4 ;  /* 0x000600041c007388 */ /* 0x0001e80000000c00 */
[----:B0-----:R-:W4:Y:S01]  /*492f0*/  LDL.LU R7, [R1+0x70c] ;  /* 0x00070c0001077983 */ /* 0x001f220000300800 */
[----:B------:R-:W-:-:S02]  /*49300*/  IMAD R14, R21, 0xc, RZ ;  /* 0x0000000c150e7824 */ /* 0x000fc400078e02ff */
[----:B------:R-:W-:-:S03]  /*49310*/  IMAD R15, R21, 0xe, RZ ;  /* 0x0000000e150f7824 */ /* 0x000fc600078e02ff */
[-C--:B------:R-:W-:Y:S01]  /*49320*/  IADD3 R24, P0, R14, R2.reuse, RZ ;  /* 0x000000020e187210 */ /* 0x080fe20007f1e0ff */
[----:B------:R0:W-:Y:S01]  /*49330*/  STS.128 [R28+0x680], R8 ;  /* 0x000680081c007388 */ /* 0x0001e20000000c00 */
[C---:B------:R-:W-:Y:S02]  /*49340*/  IMAD R5, R21.reuse, 0x7, RZ ;  /* 0x0000000715057824 */ /* 0x040fe400078e02ff */
[----:B------:R-:W-:Y:S02]  /*49350*/  LEA.HI.X.SX32 R25, R12, R3, 0x1, P0 ;  /* 0x000000030c197211 */ /* 0x000fe400000f0eff */
[----:B---3--:R-:W-:Y:S01]  /*49360*/  F2FP.BF16.PACK_AB R4, R26, R27 ;  /* 0x0000001b1a04723e */ /* 0x008fe200000010ff */
[C---:B------:R-:W-:Y:S01]  /*49370*/  IMAD R16, R21.reuse, 0x12, RZ ;  /* 0x0000001215107824 */ /* 0x040fe200078e02ff */
[----:B------:R-:W-:Y:S02]  /*49380*/  SHF.L.U32 R6, R21, 0x3, RZ ;  /* 0x0000000315067819 */ /* 0x000fe400000006ff */
[-C--:B0-----:R-:W-:Y:S01]  /*49390*/  IADD3 R8, P0, R15, R2.reuse, RZ ;  /* 0x000000020f087210 */ /* 0x081fe20007f1e0ff */
[----:B------:R-:W3:Y:S03]  /*493a0*/  LDL.LU R11, [R1+0x690] ;  /* 0x00069000010b7983 */ /* 0x000ee60000300800 */
[----:B------:R-:W-:Y:S01]  /*493b0*/  LEA.HI.X.SX32 R9, R5, R3, 0x1, P0 ;  /* 0x0000000305097211 */ /* 0x000fe200000f0eff */
[----:B------:R0:W-:Y:S01]  /*493c0*/  STL.64 [R1+0x14f0], R28 ;  /* 0x0014f01c01007387 */ /* 0x0001e20000100a00 */
[----:B------:R-:W-:-:S03]  /*493d0*/  LEA R26, P0, R21, R2, 0x4 ;  /* 0x00000002151a7211 */ /* 0x000fc600078020ff */
[----:B------:R-:W3:Y:S04]  /*493e0*/  LDL.LU R10, [R1+0x748] ;  /* 0x00074800010a7983 */ /* 0x000ee80000300800 */
[----:B------:R1:W-:Y:S01]  /*493f0*/  STL.64 [R1+0x128], R24 ;  /* 0x0001281801007387 */ /* 0x0003e20000100a00 */
[----:B------:R-:W-:Y:S02]  /*49400*/  LEA.HI.X.SX32 R27, R6, R3, 0x1, P0 ;  /* 0x00000003061b7211 */ /* 0x000fe400000f0eff */
[----:B0-----:R-:W-:Y:S01]  /*49410*/  IADD3 R28, P0, R16, R2, RZ ;  /* 0x00000002101c7210 */ /* 0x001fe20007f1e0ff */
[----:B-1----:R-:W3:Y:S04]  /*49420*/  LDL.LU R24, [R1+0x69c] ;  /* 0x00069c0001187983 */ /* 0x002ee80000300800 */
[----:B------:R-:W3:Y:S04]  /*49430*/  LDL.LU R12, [R1+0x75c] ;  /* 0x00075c00010c7983 */ /* 0x000ee80000300800 */
[----:B------:R-:W3:Y:S04]  /*49440*/  LDL.LU R25, [R1+0x758] ;  /* 0x0007580001197983 */ /* 0x000ee80000300800 */
[----:B------:R2:W-:Y:S04]  /*49450*/  STL.64 [R1+0x120], R8 ;  /* 0x0001200801007387 */ /* 0x0005e80000100a00 */
[----:B------:R0:W-:Y:S01]  /*49460*/  STL.64 [R1+0x118], R26 ;  /* 0x0001181a01007387 */ /* 0x0001e20000100a00 */
[----:B--2---:R-:W-:-:S03]  /*49470*/  F2FP.BF16.PACK_AB R9, R20, R22 ;  /* 0x000000161409723e */ /* 0x004fc600000010ff */
[----:B0-----:R-:W2:Y:S04]  /*49480*/  LDL.LU R26, [R1+0x8] ;  /* 0x00000800011a7983 */ /* 0x001ea80000300800 */
[----:B------:R-:W2:Y:S04]  /*49490*/  LDL.LU R27, [R1+0x10] ;  /* 0x00001000011b7983 */ /* 0x000ea80000300800 */
[----:B------:R-:W2:Y:S04]  /*494a0*/  LDL.LU R20, [R1+0x38] ;  /* 0x0000380001147983 */ /* 0x000ea80000300800 */
[----:B------:R-:W2:Y:S01]  /*494b0*/  LDL.LU R22, [R1+0x14] ;  /* 0x0000140001167983 */ /* 0x000ea20000300800 */
[----:B-----5:R-:W-:-:S02]  /*494c0*/  F2FP.BF16.PACK_AB R6, R19, R23 ;  /* 0x000000171306723e */ /* 0x020fc400000010ff */
[----:B----4-:R-:W-:Y:S01]  /*494d0*/  F2FP.BF16.PACK_AB R8, R7, R17 ;  /* 0x000000110708723e */ /* 0x010fe200000010ff */
[C---:B------:R-:W-:Y:S02]  /*494e0*/  IMAD R7, R21.reuse, 0x9, RZ ;  /* 0x0000000915077824 */ /* 0x040fe400078e02ff */
[----:B------:R-:W-:-:S03]  /*494f0*/  IMAD R17, R21, 0x14, RZ ;  /* 0x0000001415117824 */ /* 0x000fc600078e02ff */
[----:B------:R-:W-:Y:S02]  /*49500*/  LEA.HI.X.SX32 R29, R7, R3, 0x1, P0 ;  /* 0x00000003071d7211 */ /* 0x000fe400000f0eff */
[----:B------:R-:W4:Y:S04]  /*49510*/  LDL.LU R7, [R1+0x700] ;  /* 0x0007000001077983 */ /* 0x000f280000300800 */
[----:B------:R0:W-:Y:S04]  /*49520*/  STL.64 [R1+0x110], R28 ;  /* 0x0001101c01007387 */ /* 0x0001e80000100a00 */
[----:B------:R-:W-:Y:S04]  /*49530*/  STL.64 [R1+0x14e8], R16 ;  /* 0x0014e81001007387 */ /* 0x000fe80000100a00 */
[----:B------:R-:W5:Y:S01]  /*49540*/  LDL.LU R23, [R1+0x44] ;  /* 0x0000440001177983 */ /* 0x000f620000300800 */
[----:B0-----:R-:W-:-:S04]  /*49550*/  IADD3 R28, P0, R17, R2, RZ ;  /* 0x00000002111c7210 */ /* 0x001fc80007f1e0ff */
[----:B------:R-:W-:-:S05]  /*49560*/  LEA.HI.X.SX32 R29, R13, R3, 0x1, P0 ;  /* 0x000000030d1d7211 */ /* 0x000fca00000f0eff */
[----:B------:R0:W-:Y:S04]  /*49570*/  STL.64 [R1+0x108], R28 ;  /* 0x0001081c01007387 */ /* 0x0001e80000100a00 */
[----:B0-----:R-:W2:Y:S04]  /*49580*/  LDL.LU.64 R28, [R1+0x14f0] ;  /* 0x0014f000011c7983 */ /* 0x001ea80000300a00 */
[----:B------:R-:W2:Y:S01]  /*49590*/  LDL.LU R13, [R1+0x74c] ;  /* 0x00074c00010d7983 */ /* 0x000ea20000300800 */
[----:B---3--:R-:W-:Y:S01]  /*495a0*/  F2FP.BF16.PACK_AB R5, R11, R18 ;  /* 0x000000120b05723e */ /* 0x008fe200000010ff */
[----:B------:R-:W-:-:S02]  /*495b0*/  IMAD R18, R21, 0x16, RZ ;  /* 0x0000001615127824 */ /* 0x000fc400078e02ff */
[----:B------:R-:W-:-:S03]  /*495c0*/  IMAD R11, R21, 0xb, RZ ;  /* 0x0000000b150b7824 */ /* 0x000fc600078e02ff */
[----:B------:R-:W-:Y:S01]  /*495d0*/  IADD3 R16, P0, R18, R2, RZ ;  /* 0x0000000212107210 */ /* 0x000fe20007f1e0ff */
[----:B------:R-:W-:-:S03]  /*495e0*/  IMAD R19, R21, 0x18, RZ ;  /* 0x0000001815137824 */ /* 0x000fc600078e02ff */
[----:B------:R-:W-:-:S05]  /*495f0*/  LEA.HI.X.SX32 R17, R11, R3, 0x1, P0 ;  /* 0x000000030b117211 */ /* 0x000fca00000f0eff */
[----:B------:R0:W-:Y:S01]  /*49600*/  STL.64 [R1+0x100], R16 ;  /* 0x0001001001007387 */ /* 0x0001e20000100a00 */
[----:B------:R-:W-:Y:S01]  /*49610*/  F2FP.BF16.PACK_AB R11, R12, R25 ;  /* 0x000000190c0b723e */ /* 0x000fe200000010ff */
[----:B------:R-:W-:Y:S02]  /*49620*/  IMAD R12, R21, 0xd, RZ ;  /* 0x0000000d150c7824 */ /* 0x000fe400078e02ff */
[----:B------:R-:W-:Y:S01]  /*49630*/  STL.64 [R1+0x14c8], R18 ;  /* 0x0014c81201007387 */ /* 0x000fe20000100a00 */
[----:B0-----:R-:W-:-:S04]  /*49640*/  IADD3 R16, P0, R19, R2, RZ ;  /* 0x0000000213107210 */ /* 0x001fc80007f1e0ff */
[----:B------:R-:W-:-:S05]  /*49650*/  LEA.HI.X.SX32 R17, R14, R3, 0x1, P0 ;  /* 0x000000030e117211 */ /* 0x000fca00000f0eff */
[----:B------:R0:W-:Y:S04]  /*49660*/  STL.64 [R1+0xf8], R16 ;  /* 0x0000f81001007387 */ /* 0x0001e80000100a00 */
[----:B0-----:R-:W3:Y:S01]  /*49670*/  LDL.LU.64 R16, [R1+0x14e8] ;  /* 0x0014e80001107983 */ /* 0x001ee20000300a00 */
[----:B----4-:R-:W-:Y:S01]  /*49680*/  F2FP.BF16.PACK_AB R7, R7, R24 ;  /* 0x000000180707723e */ /* 0x010fe200000010ff */
[----:B------:R-:W-:-:S05]  /*49690*/  IMAD R24, R21, 0x1a, RZ ;  /* 0x0000001a15187824 */ /* 0x000fca00078e02ff */
[----:B------:R-:W-:-:S04]  /*496a0*/  IADD3 R18, P0, R24, R2, RZ ;  /* 0x0000000218127210 */ /* 0x000fc80007f1e0ff */
[----:B------:R-:W-:-:S05]  /*496b0*/  LEA.HI.X.SX32 R19, R12, R3, 0x1, P0 ;  /* 0x000000030c137211 */ /* 0x000fca00000f0eff */
[----:B------:R-:W-:Y:S01]  /*496c0*/  STL.64 [R1+0xf0], R18 ;  /* 0x0000f01201007387 */ /* 0x000fe20000100a00 */
[----:B--2---:R-:W-:Y:S01]  /*496d0*/  F2FP.BF16.PACK_AB R10, R13, R10 ;  /* 0x0000000a0d0a723e */ /* 0x004fe200000010ff */
[----:B------:R-:W-:Y:S02]  /*496e0*/  IMAD R13, R21, 0x1c, RZ ;  /* 0x0000001c150d7824 */ /* 0x000fe400078e02ff */
[----:B------:R0:W-:Y:S03]  /*496f0*/  STS.128 [R28+0x700], R4 ;  /* 0x000700041c007388 */ /* 0x0001e60000000c00 */
[----:B0-----:R-:W-:Y:S02]  /*49700*/  IADD3 R6, P0, R13, R2, RZ ;  /* 0x000000020d067210 */ /* 0x001fe40007f1e0ff */
[----:B------:R-:W-:Y:S02]  /*49710*/  F2FP.BF16.PACK_AB R13, R27, R0 ;  /* 0x000000001b0d723e */ /* 0x000fe400000010ff */
[----:B------:R-:W5:Y:S01]  /*49720*/  LDL.LU R0, [R1+0x14e0] ;  /* 0x0014e00001007983 */ /* 0x000f620000300800 */
[----:B------:R-:W-:Y:S01]  /*49730*/  LEA.HI.X.SX32 R7, R15, R3, 0x1, P0 ;  /* 0x000000030f077211 */ /* 0x000fe200000f0eff */
[----:B------:R-:W-:-:S02]  /*49740*/  IMAD R14, R21, 0x1e, RZ ;  /* 0x0000001e150e7824 */ /* 0x000fc400078e02ff */
[----:B------:R-:W-:Y:S02]  /*49750*/  IMAD R4, R21, 0xf, RZ ;  /* 0x0000000f15047824 */ /* 0x000fe400078e02ff */
[----:B------:R0:W-:Y:S01]  /*49760*/  STL.64 [R1+0xe8], R6 ;  /* 0x0000e80601007387 */ /* 0x0001e20000100a00 */
[----:B------:R-:W-:-:S03]  /*49770*/  F2FP.BF16.PACK_AB R12, R26, R29 ;  /* 0x0000001d1a0c723e */ /* 0x000fc600000010ff */
[----:B------:R-:W-:Y:S04]  /*49780*/  STS.128 [R28+0x780], R8 ;  /* 0x000780081c007388 */ /* 0x000fe80000000c00 */
[----:B------:R-:W-:Y:S01]  /*49790*/  BAR.SYNC.DEFER_BLOCKING 0x0 ;  /* 0x0000000000007b1d */ /* 0x000fe20000010000 */
[----:B0-----:R-:W-:-:S04]  /*497a0*/  IADD3 R6, P0, R14, R2, RZ ;  /* 0x000000020e067210 */ /* 0x001fc80007f1e0ff */
[----:B------:R-:W-:Y:S01]  /*497b0*/  LEA.HI.X.SX32 R7, R4, R3, 0x1, P0 ;  /* 0x0000000304077211 */ /* 0x000fe200000f0eff */
[C---:B------:R-:W-:Y:S01]  /*497c0*/  IMAD R29, R21.reuse, 0x22, RZ ;  /* 0x00000022151d7824 */ /* 0x040fe200078e02ff */
[----:B------:R-:W-:-:S03]  /*497d0*/  SHF.L.U32 R5, R21, 0x4, RZ ;  /* 0x0000000415057819 */ /* 0x000fc600000006ff */
[----:B------:R0:W-:Y:S01]  /*497e0*/  STL.64 [R1+0xe0], R6 ;  /* 0x0000e00601007387 */ /* 0x0001e20000100a00 */
[C---:B------:R-:W-:Y:S01]  /*497f0*/  IMAD R4, R21.reuse, 0x11, RZ ;  /* 0x0000001115047824 */ /* 0x040fe200078e02ff */
[----:B------:R-:W-:Y:S02]  /*49800*/  F2FP.BF16.PACK_AB R14, R20, R22 ;  /* 0x00000016140e723e */ /* 0x000fe400000010ff */
[----:B0-----:R-:W-:-:S04]  /*49810*/  LEA R6, P0, R21, R2, 0x5 ;  /* 0x0000000215067211 */ /* 0x001fc800078028ff */
[----:B------:R-:W-:Y:S02]  /*49820*/  LEA.HI.X.SX32 R7, R5, R3, 0x1, P0 ;  /* 0x0000000305077211 */ /* 0x000fe400000f0eff */
[----:B------:R-:W-:-:S04]  /*49830*/  IADD3 R8, P0, R29, R2, RZ ;  /* 0x000000021d087210 */ /* 0x000fc80007f1e0ff */
[----:B------:R-:W-:Y:S01]  /*49840*/  LEA.HI.X.SX32 R9, R4, R3, 0x1, P0 ;  /* 0x0000000304097211 */ /* 0x000fe200000f0eff */
[----:B------:R-:W-:Y:S01]  /*49850*/  IMAD R20, R21, 0x13, RZ ;  /* 0x0000001315147824 */ /* 0x000fe200078e02ff */
[----:B-----5:R-:W-:Y:S02]  /*49860*/  F2FP.BF16.PACK_AB R15, R23, R0 ;  /* 0x00000000170f723e */ /* 0x020fe400000010ff */
[----:B------:R-:W0:Y:S01]  /*49870*/  S2R R23, SR_TID.X ;  /* 0x0000000000177919 */ /* 0x000e220000002100 */
[----:B------:R-:W-:-:S03]  /*49880*/  IMAD R0, R21, 0x24, RZ ;  /* 0x0000002415007824 */ /* 0x000fc600078e02ff */
[----:B------:R-:W-:Y:S04]  /*49890*/  STL.64 [R1+0x14d8], R14 ;  /* 0x0014d80e01007387 */ /* 0x000fe80000100a00 */
[----:B------:R-:W-:Y:S04]  /*498a0*/  STL.64 [R1+0x14d0], R12 ;  /* 0x0014d00c01007387 */ /* 0x000fe80000100a00 */
[----:B------:R-:W-:Y:S04]  /*498b0*/  STL.64 [R1+0xd8], R6 ;  /* 0x0000d80601007387 */ /* 0x000fe80000100a00 */
[----:B------:R1:W-:Y:S01]  /*498c0*/  STL.64 [R1+0xd0], R8 ;  /* 0x0000d00801007387 */ /* 0x0003e20000100a00 */
[----:B0-----:R-:W-:-:S02]  /*498d0*/  LOP3.LUT R22, R23, 0x7f, RZ, 0xc0, !PT ;  /* 0x0000007f17167812 */ /* 0x001fc400078ec0ff */
[----:B------:R-:W-:-:S04]  /*498e0*/  SHF.L.U32 R23, R23, 0xc, RZ ;  /* 0x0000000c17177819 */ /* 0x000fc800000006ff */
[----:B------:R-:W-:Y:S02]  /*498f0*/  LOP3.LUT R23, R23, 0x6000, RZ, 0xc0, !PT ;  /* 0x0000600017177812 */ /* 0x000fe400078ec0ff */
[----:B-1----:R-:W-:-:S03]  /*49900*/  IADD3 R8, P0, R0, R2, RZ ;  /* 0x0000000200087210 */ /* 0x002fc60007f1e0ff */
[----:B------:R-:W-:Y:S01]  /*49910*/  IMAD R23, R22, 0x10, R23 ;  /* 0x0000001016177824 */ /* 0x000fe200078e0217 */
[----:B---3--:R-:W-:-:S04]  /*49920*/  LEA.HI.X.SX32 R9, R16, R3, 0x1, P0 ;  /* 0x0000000310097211 */ /* 0x008fc800000f0eff */
[----:B------:R-:W0:Y:S04]  /*49930*/  LDS.128 R12, [R23] ;  /* 0x00000000170c7984 */ /* 0x000e280000000c00 */
[----:B------:R-:W-:Y:S04]  /*49940*/  STL.64 [R1+0x160], R8 ;  /* 0x0001600801007387 */ /* 0x000fe80000100a00 */
[----:B------:R-:W1:Y:S01]  /*49950*/  LDS.128 R8, [R23+0x800] ;  /* 0x0008000017087984 */ /* 0x000e620000000c00 */
[----:B------:R-:W-:-:S03]  /*49960*/  LOP3.LUT R5, R23, 0x20, RZ, 0x3c, !PT ;  /* 0x0000002017057812 */ /* 0x000fc600078e3cff */
[----:B------:R-:W2:Y:S04]  /*49970*/  LDS.128 R24, [R23+0x1000] ;  /* 0x0010000017187984 */ /* 0x000ea80000000c00 */
[----:B0-----:R-:W-:Y:S04]  /*49980*/  STL.64 [R1+0x90], R12 ;  /* 0x0000900c01007387 */ /* 0x001fe80000100a00 */
[----:B------:R-:W-:Y:S04]  /*49990*/  STL.64 [R1+0x98], R14 ;  /* 0x0000980e01007387 */ /* 0x000fe80000100a00 */
[----:B------:R-:W0:Y:S04]  /*499a0*/  LDS.128 R12, [R23+0x1800] ;  /* 0x00180000170c7984 */ /* 0x000e280000000c00 */
[----:B-1----:R-:W-:Y:S04]  /*499b0*/  STL.64 [R1+0x80], R8 ;  /* 0x0000800801007387 */ /* 0x002fe80000100a00 */
[----:B------:R-:W-:Y:S04]  /*499c0*/  STL.64 [R1+0x88], R10 ;  /* 0x0000880a01007387 */ /* 0x000fe80000100a00 */
[----:B------:R-:W1:Y:S04]  /*499d0*/  LDS.128 R8, [R5] ;  /* 0x0000000005087984 */ /* 0x000e680000000c00 */
[----:B--2---:R-:W-:Y:S04]  /*499e0*/  STL.64 [R1+0x70], R24 ;  /* 0x0000701801007387 */ /* 0x004fe80000100a00 */
[----:B------:R-:W-:Y:S04]  /*499f0*/  STL.64 [R1+0x78], R26 ;  /* 0x0000781a01007387 */ /* 0x000fe80000100a00 */
[----:B------:R-:W2:Y:S04]  /*49a00*/  LDS.128 R24, [R5+0x800] ;  /* 0x0008000005187984 */ /* 0x000ea80000000c00 */
[----:B0-----:R-:W-:Y:S04]  /*49a10*/  STL.64 [R1+0x60], R12 ;  /* 0x0000600c01007387 */ /* 0x001fe80000100a00 */
[----:B------:R-:W-:Y:S04]  /*49a20*/  STL.64 [R1+0x68], R14 ;  /* 0x0000680e01007387 */ /* 0x000fe80000100a00 */
[----:B------:R-:W0:Y:S04]  /*49a30*/  LDS.128 R12, [R5+0x1000] ;  /* 0x00100000050c7984 */ /* 0x000e280000000c00 */
[----:B-1----:R-:W-:Y:S04]  /*49a40*/  STL.64 [R1+0x50], R8 ;  /* 0x0000500801007387 */ /* 0x002fe80000100a00 */
[----:B------:R-:W-:Y:S04]  /*49a50*/  STL.64 [R1+0x58], R10 ;  /* 0x0000580a01007387 */ /* 0x000fe80000100a00 */
[----:B------:R-:W1:Y:S01]  /*49a60*/  LDS.128 R8, [R5+0x1800] ;  /* 0x0018000005087984 */ /* 0x000e620000000c00 */
[----:B------:R-:W-:-:S03]  /*49a70*/  LOP3.LUT R4, R23, 0x40, RZ, 0x3c, !PT ;  /* 0x0000004017047812 */ /* 0x000fc600078e3cff */
[----:B--2---:R-:W-:Y:S04]  /*49a80*/  STL.64 [R1+0x40], R24 ;  /* 0x0000401801007387 */ /* 0x004fe80000100a00 */
[----:B------:R-:W-:Y:S01]  /*49a90*/  STL.64 [R1+0x48], R26 ;  /* 0x0000481a01007387 */ /* 0x000fe20000100a00 */
[----:B------:R-:W-:-:S03]  /*49aa0*/  IMAD R6, R21, 0x26, RZ ;  /* 0x0000002615067824 */ /* 0x000fc600078e02ff */
[----:B------:R-:W2:Y:S02]  /*49ab0*/  LDS.128 R24, [R4] ;  /* 0x0000000004187984 */ /* 0x000ea40000000c00 */
[----:B------:R-:W-:Y:S02]  /*49ac0*/  IADD3 R18, P0, R6, R2, RZ ;  /* 0x0000000206127210 */ /* 0x000fe40007f1e0ff */
[----:B0-----:R-:W-:Y:S04]  /*49ad0*/  STL.64 [R1+0x30], R12 ;  /* 0x0000300c01007387 */ /* 0x001fe80000100a00 */
[----:B------:R-:W-:Y:S04]  /*49ae0*/  STL.64 [R1+0x38], R14 ;  /* 0x0000380e01007387 */ /* 0x000fe80000100a00 */
[----:B------:R-:W0:Y:S04]  /*49af0*/  LDS.128 R12, [R4+0x800] ;  /* 0x00080000040c7984 */ /* 0x000e280000000c00 */
[----:B-1----:R-:W-:Y:S04]  /*49b00*/  STL.64 [R1+0xa0], R8 ;  /* 0x0000a00801007387 */ /* 0x002fe80000100a00 */
[----:B------:R-:W-:Y:S04]  /*49b10*/  STL.64 [R1+0xa8], R10 ;  /* 0x0000a80a01007387 */ /* 0x000fe80000100a00 */
[----:B------:R-:W1:Y:S04]  /*49b20*/  LDS.128 R8, [R4+0x1000] ;  /* 0x0010000004087984 */ /* 0x000e680000000c00 */
[----:B------:R-:W3:Y:S01]  /*49b30*/  LDS.128 R4, [R4+0x1800] ;  /* 0x0018000004047984 */ /* 0x000ee20000000c00 */
[----:B------:R-:W-:-:S03]  /*49b40*/  LOP3.LUT R0, R23, 0x60, RZ, 0x3c, !PT ;  /* 0x0000006017007812 */ /* 0x000fc600078e3cff */
[----:B--2---:R-:W-:Y:S04]  /*49b50*/  STL.64 [R1+0x20], R24 ;  /* 0x0000201801007387 */ /* 0x004fe80000100a00 */
[----:B------:R-:W-:Y:S04]  /*49b60*/  STL.64 [R1+0x28], R26 ;  /* 0x0000281a01007387 */ /* 0x000fe80000100a00 */
[----:B------:R-:W2:Y:S04]  /*49b70*/  LDS.128 R24, [R0] ;  /* 0x0000000000187984 */ /* 0x000ea80000000c00 */
[----:B0-----:R-:W-:Y:S04]  /*49b80*/  STL.64 [R1+0x10], R12 ;  /* 0x0000100c01007387 */ /* 0x001fe80000100a00 */
[----:B------:R-:W-:Y:S04]  /*49b90*/  STL.64 [R1+0x18], R14 ;  /* 0x0000180e01007387 */ /* 0x000fe80000100a00 */
[----:B------:R-:W4:Y:S04]  /*49ba0*/  LDL.LU R16, [R1+0x178] ;  /* 0x0001780001107983 */ /* 0x000f280000300800 */
[----:B-1----:R-:W-:Y:S04]  /*49bb0*/  STL.64 [R1], R8 ;  /* 0x0000000801007387 */ /* 0x002fe80000100a00 */
[----:B------:R-:W-:Y:S04]  /*49bc0*/  STL.64 [R1+0x8], R10 ;  /* 0x0000080a01007387 */ /* 0x000fe80000100a00 */
[----:B------:R-:W0:Y:S04]  /*49bd0*/  LDS.128 R8, [R0+0x800] ;  /* 0x0008000000087984 */ /* 0x000e280000000c00 */
[----:B------:R-:W4:Y:S04]  /*49be0*/  LDL.LU R21, [R1+0x174] ;  /* 0x0001740001157983 */ /* 0x000f280000300800 */
[----:B---3--:R-:W-:Y:S04]  /*49bf0*/  STL.64 [R1+0xb0], R4 ;  /* 0x0000b00401007387 */ /* 0x008fe80000100a00 */
[----:B------:R-:W-:Y:S04]  /*49c00*/  STL.64 [R1+0xb8], R6 ;  /* 0x0000b80601007387 */ /* 0x000fe80000100a00 */
[----:B------:R-:W-:Y:S04]  /*49c10*/  LDS.128 R4, [R0+0x1000] ;  /* 0x0010000000047984 */ /* 0x000fe80000000c00 */
[----:B------:R-:W1:Y:S04]  /*49c20*/  LDS.128 R12, [R0+0x1800] ;  /* 0x00180000000c7984 */ /* 0x000e680000000c00 */
[----:B------:R-:W3:Y:S04]  /*49c30*/  LDL.LU R22, [R1+0x17c] ;  /* 0x00017c0001167983 */ /* 0x000ee80000300800 */
[----:B------:R-:W5:Y:S04]  /*49c40*/  LDL.LU R23, [R1+0x184] ;  /* 0x0001840001177983 */ /* 0x000f680000300800 */
[----:B--2---:R-:W-:Y:S04]  /*49c50*/  STL.64 [R1+0x1428], R24 ;  /* 0x0014281801007387 */ /* 0x004fe80000100a00 */
[----:B------:R2:W-:Y:S04]  /*49c60*/  STL [R1+0x1448], R25 ;  /* 0x0014481901007387 */ /* 0x0005e80000100800 */
[----:B--2---:R-:W5:Y:S04]  /*49c70*/  LDL.LU R25, [R1+0x188] ;  /* 0x0001880001197983 */ /* 0x004f680000300800 */
[----:B------:R2:W-:Y:S04]  /*49c80*/  STL.64 [R1+0x13c8], R26 ;  /* 0x0013c81a01007387 */ /* 0x0005e80000100a00 */
[----:B--2---:R-:W3:Y:S04]  /*49c90*/  LDL.LU R26, [R1+0x180] ;  /* 0x00018000011a7983 */ /* 0x004ee80000300800 */
[----:B0-----:R0:W-:Y:S01]  /*49ca0*/  STL.64 [R1+0x1410], R8 ;  /* 0x0014100801007387 */ /* 0x0011e20000100a00 */
[----:B-1----:R-:W-:-:S03]  /*49cb0*/  MOV R0, R15 ;  /* 0x0000000f00007202 */ /* 0x002fc60000000f00 */
[----:B0-----:R-:W2:Y:S04]  /*49cc0*/  LDL.LU R8, [R1+0x170] ;  /* 0x0001700001087983 */ /* 0x001ea80000300800 */
[----:B------:R-:W2:Y:S04]  /*49cd0*/  LDL.LU R9, [R1+0x15c] ;  /* 0x00015c0001097983 */ /* 0x000ea80000300800 */
[----:B------:R-:W-:Y:S04]  /*49ce0*/  STL.64 [R1+0x13c0], R10 ;  /* 0x0013c00a01007387 */ /* 0x000fe80000100a00 */
[----:B------:R-:W-:Y:S04]  /*49cf0*/  STL.64 [R1+0x1408], R4 ;  /* 0x0014080401007387 */ /* 0x000fe80000100a00 */
[----:B------:R-:W-:Y:S04]  /*49d00*/  STL.64 [R1+0x13b0], R6 ;  /* 0x0013b00601007387 */ /* 0x000fe80000100a00 */
[----:B------:R-:W-:Y:S04]  /*49d10*/  STL.64 [R1+0xc0], R12 ;  /* 0x0000c00c01007387 */ /* 0x000fe80000100a00 */
[----:B------:R0:W-:Y:S01]  /*49d20*/  STL [R1+0xc8], R14 ;  /* 0x0000c80e01007387 */ /* 0x0001e20000100800 */
[----:B------:R-:W-:-:S03]  /*49d30*/  LEA.HI.X.SX32 R19, R20, R3, 0x1, P0 ;  /* 0x0000000314137211 */ /* 0x000fc600000f0eff */
[----:B0-----:R-:W5:Y:S04]  /*49d40*/  LDL.LU.64 R14, [R1+0x14d8] ;  /* 0x0014d800010e7983 */ /* 0x001f680000300a00 */
[----:B------:R-:W5:Y:S04]  /*49d50*/  LDL.LU.64 R12, [R1+0x14d0] ;  /* 0x0014d000010c7983 */ /* 0x000f680000300a00 */
[----:B------:R-:W-:Y:S04]  /*49d60*/  STL.64 [R1+0x14c0], R28 ;  /* 0x0014c01c01007387 */ /* 0x000fe80000100a00 */
[----:B------:R0:W-:Y:S04]  /*49d70*/  STL.64 [R1+0x168], R18 ;  /* 0x0001681201007387 */ /* 0x0001e80000100a00 */
[----:B------:R-:W-:Y:S06]  /*49d80*/  BAR.SYNC.DEFER_BLOCKING 0x0 ;  /* 0x0000000000007b1d */ /* 0x000fec0000010000 */
[----:B0-----:R-:W5:Y:S01]  /*49d90*/  LDL.LU.64 R18, [R1+0x14c8] ;  /* 0x0014c80001127983 */ /* 0x001f620000300a00 */
[----:B------:R-:W-:-:S02]  /*49da0*/  MOV R27, c[0x0][0x1c8] ;  /* 0x00007200001b7a02 */ /* 0x000fc40000000f00 */
[----:B------:R-:W-:Y:S01]  /*49db0*/  MOV R6, c[0x0][0x1c8] ;  /* 0x0000720000067a02 */ /* 0x000fe20000000f00 */
[----:B------:R-:W5:Y:S02]  /*49dc0*/  LDL.LU R10, [R1+0x1b0] ;  /* 0x0001b000010a7983 */ /* 0x000f640000300800 */
[----:B------:R-:W-:Y:S02]  /*49dd0*/  IMAD R11, R27, 0x28, RZ ;  /* 0x000000281b0b7824 */ /* 0x000fe400078e02ff */
[----:B------:R-:W-:-:S03]  /*49de0*/  IMAD R24, R6, 0x2a, RZ ;  /* 0x0000002a06187824 */ /* 0x000fc600078e02ff */
[----:B------:R-:W-:-:S04]  /*49df0*/  IADD3 R4, P0, R11, R2, RZ ;  /* 0x000000020b047210 */ /* 0x000fc80007f1e0ff */
[----:B------:R-:W-:Y:S02]  /*49e00*/  LEA.HI.X.SX32 R5, R17, R3, 0x1, P0 ;  /* 0x0000000311057211 */ /* 0x000fe400000f0eff */
[----:B----4-:R-:W-:Y:S02]  /*49e10*/  F2FP.BF16.PACK_AB R21, R16, R21 ;  /* 0x000000151015723e */ /* 0x010fe400000010ff */
[----:B---3--:R-:W-:Y:S01]  /*49e20*/  F2FP.BF16.PACK_AB R22, R26, R22 ;  /* 0x000000161a16723e */ /* 0x008fe200000010ff */
[----:B------:R-:W-:Y:S01]  /*49e30*/  IMAD R26, R6, 0x2e, RZ ;  /* 0x0000002e061a7824 */ /* 0x000fe200078e02ff */
[----:B--2---:R-:W-:Y:S01]  /*49e40*/  F2FP.BF16.PACK_AB R20, R8, R9 ;  /* 0x000000090814723e */ /* 0x004fe200000010ff */
[C---:B------:R-:W-:Y:S01]  /*49e50*/  IMAD R9, R6.reuse, 0x2c, RZ ;  /* 0x0000002c06097824 */ /* 0x040fe200078e02ff */
[----:B------:R-:W2:Y:S04]  /*49e60*/  LDL.LU R8, [R1+0x18c] ;  /* 0x00018c0001087983 */ /* 0x000ea80000300800 */
[----:B------:R-:W-:Y:S04]  /*49e70*/  STL.64 [R1+0x1418], R4 ;  /* 0x0014180401007387 */ /* 0x000fe80000100a00 */
[----:B------:R-:W3:Y:S04]  /*49e80*/  LDL.LU R7, [R1+0x200] ;  /* 0x0002000001077983 */ /* 0x000ee80000300800 */
[----:B------:R-:W3:Y:S04]  /*49e90*/  LDL.LU R16, [R1+0x1cc] ;  /* 0x0001cc0001107983 */ /* 0x000ee80000300800 */
[----:B------:R-:W4:Y:S04]  /*49ea0*/  LDL.LU R17, [R1+0x204] ;  /* 0x0002040001117983 */ /* 0x000f280000300800 */
[----:B-----5:R0:W-:Y:S02]  /*49eb0*/  STS.128 [R28], R12 ;  /* 0x0000000c1c007388 */ /* 0x0201e40000000c00 */
[----:B0-----:R-:W-:Y:S01]  /*49ec0*/  IMAD R12, R6, 0x15, RZ ;  /* 0x00000015060c7824 */ /* 0x001fe200078e02ff */
[----:B------:R-:W-:-:S04]  /*49ed0*/  IADD3 R14, P0, R24, R2, RZ ;  /* 0x00000002180e7210 */ /* 0x000fc80007f1e0ff */
[----:B------:R-:W-:Y:S02]  /*49ee0*/  LEA.HI.X.SX32 R15, R12, R3, 0x1, P0 ;  /* 0x000000030c0f7211 */ /* 0x000fe400000f0eff */
[----:B------:R-:W-:-:S04]  /*49ef0*/  IADD3 R4, P0, R9, R2, RZ ;  /* 0x0000000209047210 */ /* 0x000fc80007f1e0ff */
[----:B------:R-:W-:Y:S01]  /*49f00*/  LEA.HI.X.SX32 R5, R18, R3, 0x1, P0 ;  /* 0x0000000312057211 */ /* 0x000fe200000f0eff */
[----:B------:R-:W-:Y:S01]  /*49f10*/  STL.64 [R1+0x1c0], R14 ;  /* 0x0001c00e01007387 */ /* 0x000fe20000100a00 */
[----:B------:R-:W-:-:S03]  /*49f20*/  IADD3 R28, P0, R26, R2, RZ ;  /* 0x000000021a1c7210 */ /* 0x000fc60007f1e0ff */
[----:B------:R0:W-:Y:S04]  /*49f30*/  STL.64 [R1+0x1d8], R4 ;  /* 0x0001d80401007387 */ /* 0x0001e80000100a00 */
[----:B0-----:R-:W5:Y:S04]  /*49f40*/  LDL.LU R5, [R1+0x1bc] ;  /* 0x0001bc0001057983 */ /* 0x001f680000300800 */
[----:B------:R-:W3:Y:S04]  /*49f50*/  LDL.LU R18, [R1+0x234] ;  /* 0x0002340001127983 */ /* 0x000ee80000300800 */
[----:B------:R-:W3:Y:S04]  /*49f60*/  LDL.LU R4, [R1+0x230] ;  /* 0x0002300001047983 */ /* 0x000ee80000300800 */
[----:B------:R-:W3:Y:S04]  /*49f70*/  LDL.LU R15, [R1+0x208] ;  /* 0x00020800010f7983 */ /* 0x000ee80000300800 */
[----:B------:R-:W3:Y:S04]  /*49f80*/  LDL.LU R9, [R1+0x1fc] ;  /* 0x0001fc0001097983 */ /* 0x000ee80000300800 */
[----:B------:R0:W-:Y:S04]  /*49f90*/  STL [R1+0x1f0], R28 ;  /* 0x0001f01c01007387 */ /* 0x0001e80000100800 */
[----:B0-----:R-:W3:Y:S01]  /*49fa0*/  LDL.LU.64 R28, [R1+0x14c0] ;  /* 0x0014c000011c7983 */ /* 0x001ee20000300a00 */
[----:B------:R-:W-:-:S03]  /*49fb0*/  F2FP.BF16.PACK_AB R23, R25, R23 ;  /* 0x000000171917723e */ /* 0x000fc600000010ff */
[----:B------:R0:W-:Y:S04]  /*49fc0*/  STL.64 [R1+0x1490], R26 ;  /* 0x0014901a01007387 */ /* 0x0001e80000100a00 */
[----:B0-----:R-:W4:Y:S04]  /*49fd0*/  LDL.LU R26, [R1+0x20c] ;  /* 0x00020c00011a7983 */ /* 0x001f280000300800 */
[----:B------:R-:W5:Y:S01]  /*49fe0*/  LDL.LU R27, [R1+0x1f8] ;  /* 0x0001f800011b7983 */ /* 0x000f620000300800 */
[----:B--2---:R-:W-:-:S03]  /*49ff0*/  F2FP.BF16.PACK_AB R12, R10, R8 ;  /* 0x000000080a0c723e */ /* 0x004fc600000010ff */
[----:B---3--:R0:W-:Y:S04]  /*4a000*/  STS.128 [R28+0x80], R20 ;  /* 0x000080141c007388 */ /* 0x0081e80000000c00 */
[----:B0-----:R-:W2:Y:S04]  /*4a010*/  LDL.LU R20, [R1+0x1b8] ;  /* 0x0001b80001147983 */ /* 0x001ea80000300800 */
[----:B------:R-:W2:Y:S04]  /*4a020*/  LDL.LU R21, [R1+0x1b4] ;  /* 0x0001b40001157983 */ /* 0x000ea80000300800 */
[----:B------:R-:W-:Y:S04]  /*4a030*/  STL.64 [R1+0x14b0], R28 ;  /* 0x0014b01c01007387 */ /* 0x000fe80000100a00 */
[----:B------:R0:W-:Y:S04]  /*4a040*/  STL [R1+0x14b8], R29 ;  /* 0x0014b81d01007387 */ /* 0x0001e80000100800 */
[----:B0-----:R-:W3:Y:S04]  /*4a050*/  LDL.64 R28, [R1+0x1f0] ;  /* 0x0001f000011c7983 */ /* 0x001ee80000100a00 */
[----:B------:R-:W2:Y:S04]  /*4a060*/  LDL.LU R10, [R1+0x23c] ;  /* 0x00023c00010a7983 */ /* 0x000ea80000300800 */
[----:B------:R-:W2:Y:S01]  /*4a070*/  LDL.LU R8, [R1+0x238] ;  /* 0x0002380001087983 */ /* 0x000ea20000300800 */
[----:B------:R-:W-:-:S02]  /*4a080*/  IMAD R13, R6, 0x17, RZ ;  /* 0x00000017060d7824 */ /* 0x000fc400078e02ff */
[C---:B------:R-:W-:Y:S02]  /*4a090*/  IMAD R25, R6.reuse, 0x30, RZ ;  /* 0x0000003006197824 */ /* 0x040fe400078e02ff */
[C---:B------:R-:W-:Y:S01]  /*4a0a0*/  IMAD R22, R6.reuse, 0x32, RZ ;  /* 0x0000003206167824 */ /* 0x040fe200078e02ff */
[----:B------:R-:W-:Y:S01]  /*4a0b0*/  F2FP.BF16.PACK_AB R16, R7, R16 ;  /* 0x000000100710723e */ /* 0x000fe200000010ff */
[C---:B------:R-:W-:Y:S02]  /*4a0c0*/  IMAD R14, R6.reuse, 0x19, RZ ;  /* 0x00000019060e7824 */ /* 0x040fe400078e02ff */
[----:B------:R-:W-:Y:S01]  /*4a0d0*/  IMAD R7, R6, 0x34, RZ ;  /* 0x0000003406077824 */ /* 0x000fe200078e02ff */
[----:B----4-:R-:W-:Y:S02]  /*4a0e0*/  F2FP.BF16.PACK_AB R17, R26, R17 ;  /* 0x000000111a11723e */ /* 0x010fe400000010ff */
[----:B------:R-:W-:Y:S02]  /*4a0f0*/  F2FP.BF16.PACK_AB R15, R15, R9 ;  /* 0x000000090f0f723e */ /* 0x000fe400000010ff */
[----:B------:R-:W-:-:S05]  /*4a100*/  MOV R9, c[0x0][0x1c8] ;  /* 0x0000720000097a02 */ /* 0x000fca0000000f00 */
[----:B------:R-:W-:Y:S01]  /*4a110*/  IMAD R9, R9, 0x1c, RZ ;  /* 0x0000001c09097824 */ /* 0x000fe200078e02ff */
[----:B---3--:R-:W-:Y:S02]  /*4a120*/  LEA.HI.X.SX32 R29, R13, R3, 0x1, P0 ;  /* 0x000000030d1d7211 */ /* 0x008fe400000f0eff */
[----:B------:R-:W-:-:S03]  /*4a130*/  IADD3 R28, P0, R25, R2, RZ ;  /* 0x00000002191c7210 */ /* 0x000fc60007f1e0ff */
[----:B------:R0:W-:Y:S04]  /*4a140*/  STL [R1+0x1f4], R29 ;  /* 0x0001f41d01007387 */ /* 0x0001e80000100800 */
[----:B------:R1:W-:Y:S01]  /*4a150*/  STL.64 [R1+0x1480], R24 ;  /* 0x0014801801007387 */ /* 0x0003e20000100a00 */
[----:B0-----:R-:W-:Y:S02]  /*4a160*/  LEA.HI.X.SX32 R29, R19, R3, 0x1, P0 ;  /* 0x00000003131d7211 */ /* 0x001fe400000f0eff */
[----:B------:R-:W-:-:S03]  /*4a170*/  IADD3 R22, P0, R22, R2, RZ ;  /* 0x0000000216167210 */ /* 0x000fc60007f1e0ff */
[----:B------:R0:W-:Y:S01]  /*4a180*/  STL.64 [R1+0x1c8], R28 ;  /* 0x0001c81c01007387 */ /* 0x0001e20000100a00 */
[----:B------:R-:W-:Y:S02]  /*4a190*/  LEA.HI.X.SX32 R23, R14, R3, 0x1, P0 ;  /* 0x000000030e177211 */ /* 0x000fe400000f0eff */
[----:B--2---:R-:W-:Y:S01]  /*4a1a0*/  F2FP.BF16.PACK_AB R13, R20, R21 ;  /* 0x00000015140d723e */ /* 0x004fe200000010ff */
[----:B-1----:R-:W2:Y:S01]  /*4a1b0*/  LDL.LU R24, [R1+0x248] ;  /* 0x0002480001187983 */ /* 0x002ea20000300800 */
[----:B0-----:R-:W-:Y:S01]  /*4a1c0*/  IADD3 R28, P0, R7, R2, RZ ;  /* 0x00000002071c7210 */ /* 0x001fe20007f1e0ff */
[----:B------:R-:W-:Y:S02]  /*4a1d0*/  IMAD.MOV.U32 R7, RZ, RZ, c[0x0][0x1c8] ;  /* 0x00007200ff077624 */ /* 0x000fe400078e00ff */
[----:B------:R-:W3:Y:S02]  /*4a1e0*/  LDL.LU R21, [R1+0x284] ;  /* 0x0002840001157983 */ /* 0x000ee40000300800 */
[----:B------:R-:W-:-:S02]  /*4a1f0*/  IMAD R26, R7, 0x1a, RZ ;  /* 0x0000001a071a7824 */ /* 0x000fc400078e02ff */
[----:B------:R0:W-:Y:S01]  /*4a200*/  STL.64 [R1+0x1e8], R22 ;  /* 0x0001e81601007387 */ /* 0x0001e20000100a00 */
[----:B------:R-:W-:Y:S01]  /*4a210*/  IMAD R20, R6, 0x36, RZ ;  /* 0x0000003606147824 */ /* 0x000fe200078e02ff */
[----:B-----5:R-:W-:Y:S02]  /*4a220*/  F2FP.BF16.PACK_AB R14, R27, R5 ;  /* 0x000000051b0e723e */ /* 0x020fe400000010ff */
[----:B------:R-:W-:Y:S01]  /*4a230*/  LEA.HI.X.SX32 R29, R26, R3, 0x1, P0 ;  /* 0x000000031a1d7211 */ /* 0x000fe200000f0eff */
[C---:B------:R-:W-:Y:S01]  /*4a240*/  IMAD R19, R6.reuse, 0x1b, RZ ;  /* 0x0000001b06137824 */ /* 0x040fe200078e02ff */
[----:B0-----:R-:W3:Y:S04]  /*4a250*/  LDL.LU R23, [R1+0x280] ;  /* 0x0002800001177983 */ /* 0x001ee80000300800 */
[----:B------:R-:W4:Y:S04]  /*4a260*/  LDL.LU R27, [R1+0x28c] ;  /* 0x00028c00011b7983 */ /* 0x000f280000300800 */
[----:B------:R-:W4:Y:S04]  /*4a270*/  LDL.LU R7, [R1+0x288] ;  /* 0x0002880001077983 */ /* 0x000f280000300800 */
[----:B------:R0:W-:Y:S01]  /*4a280*/  STL.64 [R1+0x200], R28 ;  /* 0x0002001c01007387 */ /* 0x0001e20000100a00 */
[----:B------:R-:W-:Y:S01]  /*4a290*/  IMAD R5, R6, 0x38, RZ ;  /* 0x0000003806057824 */ /* 0x000fe200078e02ff */
[----:B0-----:R-:W-:-:S04]  /*4a2a0*/  IADD3 R28, P0, R20, R2, RZ ;  /* 0x00000002141c7210 */ /* 0x001fc80007f1e0ff */
[----:B------:R-:W-:-:S05]  /*4a2b0*/  LEA.HI.X.SX32 R29, R19, R3, 0x1, P0 ;  /* 0x00000003131d7211 */ /* 0x000fca00000f0eff */
[----:B------:R0:W-:Y:S01]  /*4a2c0*/  STL.64 [R1+0x210], R28 ;  /* 0x0002101c01007387 */ /* 0x0001e20000100a00 */
[----:B------:R-:W-:Y:S02]  /*4a2d0*/  F2FP.BF16.PACK_AB R19, R10, R8 ;  /* 0x000000080a13723e */ /* 0x000fe400000010ff */
[----:B0-----:R-:W-:Y:S02]  /*4a2e0*/  IADD3 R28, P0, R5, R2, RZ ;  /* 0x00000002051c7210 */ /* 0x001fe40007f1e0ff */
[----:B------:R-:W5:Y:S02]  /*4a2f0*/  LDL.LU R5, [R1+0x294] ;  /* 0x0002940001057983 */ /* 0x000f640000300800 */
[----:B------:R-:W-:Y:S02]  /*4a300*/  LEA.HI.X.SX32 R29, R9, R3, 0x1, P0 ;  /* 0x00000003091d7211 */ /* 0x000fe400000f0eff */
[----:B------:R-:W5:Y:S04]  /*4a310*/  LDL.LU R8, [R1+0x290] ;  /* 0x0002900001087983 */ /* 0x000f680000300800 */
[----:B------:R0:W-:Y:S04]  /*4a320*/  STL.64 [R1+0x228], R28 ;  /* 0x0002281c01007387 */ /* 0x0001e80000100a00 */
[----:B0-----:R-:W2:Y:S01]  /*4a330*/  LDL.LU R29, [R1+0x14b8] ;  /* 0x0014b800011d7983 */ /* 0x001ea20000300800 */
[----:B------:R-:W-:Y:S01]  /*4a340*/  F2FP.BF16.PACK_AB R18, R18, R4 ;  /* 0x000000041212723e */ /* 0x000fe200000010ff */
[----:B------:R-:W-:-:S05]  /*4a350*/  IMAD R4, R6, 0x3a, RZ ;  /* 0x0000003a06047824 */ /* 0x000fca00078e02ff */
[----:B------:R-:W-:-:S05]  /*4a360*/  IADD3 R28, P0, R4, R2, RZ ;  /* 0x00000002041c7210 */ /* 0x000fca0007f1e0ff */
[----:B------:R2:W-:Y:S04]  /*4a370*/  STL [R1+0x240], R28 ;  /* 0x0002401c01007387 */ /* 0x0005e80000100800 */
[----:B--2---:R-:W2:Y:S01]  /*4a380*/  LDL.LU.64 R28, [R1+0x14b0] ;  /* 0x0014b000011c7983 */ /* 0x004ea20000300a00 */
[----:B------:R-:W-:-:S03]  /*4a390*/  IMAD R20, R6, 0x1d, RZ ;  /* 0x0000001d06147824 */ /* 0x000fc600078e02ff */
[----:B--2---:R0:W-:Y:S04]  /*4a3a0*/  STS.128 [R28+0x100], R12 ;  /* 0x0001000c1c007388 */ /* 0x0041e80000000c00 */
[----:B0-----:R-:W2:Y:S04]  /*4a3b0*/  LDL.64 R14, [R1+0x240] ;  /* 0x00024000010e7983 */ /* 0x001ea80000100a00 */
[----:B------:R-:W4:Y:S01]  /*4a3c0*/  LDL.LU R13, [R1+0x24c] ;  /* 0x00024c00010d7983 */ /* 0x000f220000300800 */
[----:B------:R-:W-:Y:S01]  /*4a3d0*/  IMAD R10, R6, 0x3c, RZ ;  /* 0x0000003c060a7824 */ /* 0x000fe200078e02ff */
[----:B------:R-:W-:-:S02]  /*4a3e0*/  MOV R26, c[0x0][0x1c8] ;  /* 0x00007200001a7a02 */ /* 0x000fc40000000f00 */
[----:B------:R-:W-:Y:S01]  /*4a3f0*/  STL.64 [R1+0x14a8], R28 ;  /* 0x0014a81c01007387 */ /* 0x000fe20000100a00 */
[----:B---3--:R-:W-:-:S03]  /*4a400*/  F2FP.BF16.PACK_AB R21, R21, R23 ;  /* 0x000000171515723e */ /* 0x008fc600000010ff */
[----:B------:R-:W3:Y:S01]  /*4a410*/  LDL.LU R9, [R1+0x298] ;  /* 0x0002980001097983 */ /* 0x000ee20000300800 */
[----:B------:R-:W-:-:S03]  /*4a420*/  IMAD R23, R26, 0x1e, RZ ;  /* 0x0000001e1a177824 */ /* 0x000fc600078e02ff */
[----:B------:R-:W-:Y:S01]  /*4a430*/  STS.128 [R28+0x180], R16 ;  /* 0x000180101c007388 */ /* 0x000fe20000000c00 */
[----:B--2---:R-:W-:-:S05]  /*4a440*/  LEA.HI.X.SX32 R15, R20, R3, 0x1, P0 ;  /* 0x00000003140f7211 */ /* 0x004fca00000f0eff */
[----:B------:R-:W-:Y:S01]  /*4a450*/  STL [R1+0x244], R15 ;  /* 0x0002440f01007387 */ /* 0x000fe20000100800 */
[----:B----4-:R-:W-:-:S03]  /*4a460*/  F2FP.BF16.PACK_AB R20, R13, R24 ;  /* 0x000000180d14723e */ /* 0x010fc600000010ff */
[----:B------:R0:W-:Y:S04]  /*4a470*/  STL.64 [R1+0x1498], R10 ;  /* 0x0014980a01007387 */ /* 0x0001e80000100a00 */
[----:B0-----:R-:W3:Y:S04]  /*4a480*/  LDL.LU R11, [R1+0x29c] ;  /* 0x00029c00010b7983 */ /* 0x001ee80000300800 */
[----:B------:R-:W2:Y:S04]  /*4a490*/  LDL.LU R16, [R1+0x2b4] ;  /* 0x0002b40001107983 */ /* 0x000ea80000300800 */
[----:B------:R-:W2:Y:S04]  /*4a4a0*/  LDL.LU R26, [R1+0x2b0] ;  /* 0x0002b000011a7983 */ /* 0x000ea80000300800 */
[----:B------:R-:W4:Y:S01]  /*4a4b0*/  LDL.LU R24, [R1+0x2bc] ;  /* 0x0002bc0001187983 */ /* 0x000f220000300800 */
[----:B------:R-:W-:Y:S01]  /*4a4c0*/  IMAD R22, R6, 0x3e, RZ ;  /* 0x0000003e06167824 */ /* 0x000fe200078e02ff */
[----:B------:R-:W-:Y:S01]  /*4a4d0*/  IADD3 R14, P0, R10, R2, RZ ;  /* 0x000000020a0e7210 */ /* 0x000fe20007f1e0ff */
[----:B------:R-:W-:-:S03]  /*4a4e0*/  IMAD R12, R6, 0x1f, RZ ;  /* 0x0000001f060c7824 */ /* 0x000fc600078e02ff */
[----:B------:R-:W-:Y:S02]  /*4a4f0*/  LEA.HI.X.SX32 R15, R23, R3, 0x1, P0 ;  /* 0x00000003170f7211 */ /* 0x000fe400000f0eff */
[-C--:B------:R-:W-:Y:S02]  /*4a500*/  IADD3 R18, P0, R22, R2.reuse, RZ ;  /* 0x0000000216127210 */ /* 0x080fe40007f1e0ff */
[----:B------:R-:W-:Y:S01]  /*4a510*/  F2FP.BF16.PACK_AB R22, R27, R7 ;  /* 0x000000071b16723e */ /* 0x000fe200000010ff */
[----:B------:R0:W-:Y:S01]  /*4a520*/  STL.64 [R1+0x1f8], R14 ;  /* 0x0001f80e01007387 */ /* 0x0001e20000100a00 */
[----:B------:R-:W-:Y:S02]  /*4a530*/  LEA.HI.X.SX32 R19, R12, R3, 0x1, P0 ;  /* 0x000000030c137211 */ /* 0x000fe400000f0eff */
[C---:B------:R-:W-:Y:S02]  /*4a540*/  SHF.L.U32 R13, R6.reuse, 0x5, RZ ;  /* 0x00000005060d7819 */ /* 0x040fe400000006ff */
[----:B------:R-:W-:-:S02]  /*4a550*/  LEA R28, P0, R6, R2, 0x6 ;  /* 0x00000002061c7211 */ /* 0x000fc400078030ff */
[----:B-----5:R-:W-:Y:S02]  /*4a560*/  F2FP.BF16.PACK_AB R23, R5, R8 ;  /* 0x000000080517723e */ /* 0x020fe400000010ff */
[----:B------:R-:W-:Y:S01]  /*4a570*/  LEA.HI.X.SX32 R29, R13, R3, 0x1, P0 ;  /* 0x000000030d1d7211 */ /* 0x000fe200000f0eff */
[----:B----4-:R-:W-:Y:S04]  /*4a580*/  STL.64 [R1+0x14a0], R24 ;  /* 0x0014a01801007387 */ /* 0x010fe80000100a00 */
[----:B------:R-:W4:Y:S04]  /*4a590*/  LDL.LU R7, [R1+0x2b8] ;  /* 0x0002b80001077983 */ /* 0x000f280000300800 */
[----:B0-----:R-:W5:Y:S04]  /*4a5a0*/  LDL.LU R15, [R1+0x2c4] ;  /* 0x0002c400010f7983 */ /* 0x001f680000300800 */
[----:B------:R-:W5:Y:S04]  /*4a5b0*/  LDL.LU R27, [R1+0x2c0] ;  /* 0x0002c000011b7983 */ /* 0x000f680000300800 */
[----:B------:R0:W-:Y:S04]  /*4a5c0*/  STL.64 [R1+0x208], R18 ;  /* 0x0002081201007387 */ /* 0x0001e80000100a00 */
[----:B0-----:R-:W2:Y:S04]  /*4a5d0*/  LDL.LU R19, [R1+0x2c8] ;  /* 0x0002c80001137983 */ /* 0x001ea80000300800 */
[----:B------:R-:W2:Y:S04]  /*4a5e0*/  LDL.LU R17, [R1+0x2e4] ;  /* 0x0002e40001117983 */ /* 0x000ea80000300800 */
[----:B------:R-:W2:Y:S04]  /*4a5f0*/  LDL.LU R18, [R1+0x2e0] ;  /* 0x0002e00001127983 */ /* 0x000ea80000300800 */
[----:B------:R-:W2:Y:S04]  /*4a600*/  LDL.LU R5, [R1+0x2ec] ;  /* 0x0002ec0001057983 */ /* 0x000ea80000300800 */
[----:B------:R-:W2:Y:S04]  /*4a610*/  LDL.LU R8, [R1+0x2e8] ;  /* 0x0002e80001087983 */ /* 0x000ea80000300800 */
[----:B------:R0:W-:Y:S04]  /*4a620*/  STL.64 [R1+0x220], R28 ;  /* 0x0002201c01007387 */ /* 0x0001e80000100a00 */
[----:B0-----:R-:W2:Y:S01]  /*4a630*/  LDL.LU.64 R28, [R1+0x14a8] ;  /* 0x0014a800011c7983 */ /* 0x001ea20000300a00 */
[----:B------:R-:W-:-:S02]  /*4a640*/  IMAD R25, R6, 0x42, RZ ;  /* 0x0000004206197824 */ /* 0x000fc400078e02ff */
[----:B------:R-:W-:-:S03]  /*4a650*/  IMAD R14, R6, 0x21, RZ ;  /* 0x00000021060e7824 */ /* 0x000fc600078e02ff */
[----:B------:R-:W-:-:S04]  /*4a660*/  IADD3 R24, P0, R25, R2, RZ ;  /* 0x0000000219187210 */ /* 0x000fc80007f1e0ff */
[----:B------:R-:W-:Y:S01]  /*4a670*/  LEA.HI.X.SX32 R25, R14, R3, 0x1, P0 ;  /* 0x000000030e197211 */ /* 0x000fe200000f0eff */
[----:B------:R-:W-:Y:S01]  /*4a680*/  IMAD R10, R6, 0x44, RZ ;  /* 0x00000044060a7824 */ /* 0x000fe200078e02ff */
[----:B--2---:R0:W-:Y:S04]  /*4a690*/  STS.128 [R28+0x200], R20 ;  /* 0x000200141c007388 */ /* 0x0041e80000000c00 */
[----:B0-----:R-:W2:Y:S04]  /*4a6a0*/  LDL.LU R21, [R1+0x2cc] ;  /* 0x0002cc0001157983 */ /* 0x001ea80000300800 */
[----:B------:R-:W4:Y:S04]  /*4a6b0*/  LDL.LU R20, [R1+0x324] ;  /* 0x0003240001147983 */ /* 0x000f280000300800 */
[----:B------:R-:W4:Y:S04]  /*4a6c0*/  LDL.LU R23, [R1+0x320] ;  /* 0x0003200001177983 */ /* 0x000f280000300800 */
[----:B------:R0:W-:Y:S04]  /*4a6d0*/  STL.64 [R1+0x238], R24 ;  /* 0x0002381801007387 */ /* 0x0001e80000100a00 */
[----:B0-----:R-:W4:Y:S01]  /*4a6e0*/  LDL.LU.64 R24, [R1+0x14a0] ;  /* 0x0014a00001187983 */ /* 0x001f220000300a00 */
[----:B------:R-:W-:-:S02]  /*4a6f0*/  IADD3 R10, P0, R10, R2, RZ ;  /* 0x000000020a0a7210 */ /* 0x000fc40007f1e0ff */
[----:B---3--:R-:W-:Y:S01]  /*4a700*/  F2FP.BF16.PACK_AB R12, R11, R9 ;  /* 0x000000090b0c723e */ /* 0x008fe200000010ff */
[----:B------:R-:W-:Y:S01]  /*4a710*/  IMAD R9, R6, 0x46, RZ ;  /* 0x0000004606097824 */ /* 0x000fe200078e02ff */
[----:B------:R-:W-:Y:S02]  /*4a720*/  LEA.HI.X.SX32 R11, R29, R3, 0x1, P0 ;  /* 0x000000031d0b7211 */ /* 0x000fe400000f0eff */
[----:B------:R-:W-:Y:S01]  /*4a730*/  F2FP.BF16.PACK_AB R13, R16, R26 ;  /* 0x0000001a100d723e */ /* 0x000fe200000010ff */
[C---:B------:R-:W-:Y:S02]  /*4a740*/  IMAD R16, R6.reuse, 0x23, RZ ;  /* 0x0000002306107824 */ /* 0x040fe400078e02ff */
[----:B------:R0:W-:Y:S01]  /*4a750*/  STL.64 [R1+0x218], R10 ;  /* 0x0002180a01007387 */ /* 0x0001e20000100a00 */
[----:B------:R-:W-:Y:S02]  /*4a760*/  IMAD R26, R6, 0x48, RZ ;  /* 0x00000048061a7824 */ /* 0x000fe400078e02ff */
[----:B------:R-:W-:-:S04]  /*4a770*/  IMAD.MOV.U32 R22, RZ, RZ, c[0x0][0x1c8] ;  /* 0x00007200ff167624 */ /* 0x000fc800078e00ff */
[----:B------:R-:W-:Y:S01]  /*4a780*/  IMAD R22, R22, 0x24, RZ ;  /* 0x0000002416167824 */ /* 0x000fe200078e02ff */
[----:B0-----:R-:W-:-:S04]  /*4a790*/  IADD3 R10, P0, R9, R2, RZ ;  /* 0x00000002090a7210 */ /* 0x001fc80007f1e0ff */
[----:B------:R-:W-:Y:S02]  /*4a7a0*/  LEA.HI.X.SX32 R11, R16, R3, 0x1, P0 ;  /* 0x00000003100b7211 */ /* 0x000fe400000f0eff */
[----:B------:R-:W-:Y:S01]  /*4a7b0*/  IADD3 R26, P0, R26, R2, RZ ;  /* 0x000000021a1a7210 */ /* 0x000fe20007f1e0ff */
[----:B------:R-:W-:Y:S01]  /*4a7c0*/  STL [R1+0x1460], R9 ;  /* 0x0014600901007387 */ /* 0x000fe20000100800 */
[----:B-----5:R-:W-:Y:S02]  /*4a7d0*/  F2FP.BF16.PACK_AB R15, R15, R27 ;  /* 0x0000001b0f0f723e */ /* 0x020fe400000010ff */
[----:B------:R-:W-:Y:S02]  /*4a7e0*/  LEA.HI.X.SX32 R27, R22, R3, 0x1, P0 ;  /* 0x00000003161b7211 */ /* 0x000fe400000f0eff */
[----:B------:R-:W-:Y:S02]  /*4a7f0*/  F2FP.BF16.PACK_AB R17, R17, R18 ;  /* 0x000000121111723e */ /* 0x000fe400000010ff */
[----:B------:R-:W-:-:S02]  /*4a800*/  F2FP.BF16.PACK_AB R18, R5, R8 ;  /* 0x000000080512723e */ /* 0x000fc400000010ff */
[----:B--2---:R-:W-:Y:S02]  /*4a810*/  F2FP.BF16.PACK_AB R16, R21, R19 ;  /* 0x000000131510723e */ /* 0x004fe400000010ff */
[----:B----4-:R-:W-:Y:S02]  /*4a820*/  F2FP.BF16.PACK_AB R14, R24, R7 ;  /* 0x00000007180e723e */ /* 0x010fe400000010ff */
[----:B------:R-:W2:Y:S04]  /*4a830*/  LDL.LU R24, [R1+0x32c] ;  /* 0x00032c0001187983 */ /* 0x000ea80000300800 */
[----:B------:R-:W2:Y:S04]  /*4a840*/  LDL.LU R7, [R1+0x328] ;  /* 0x0003280001077983 */ /* 0x000ea80000300800 */
[----:B------:R0:W-:Y:S04]  /*4a850*/  STL.64 [R1+0x230], R10 ;  /* 0x0002300a01007387 */ /* 0x0001e80000100a00 */
[----:B0-----:R-:W3:Y:S04]  /*4a860*/  LDL.LU.64 R10, [R1+0x1498] ;  /* 0x00149800010a7983 */ /* 0x001ee80000300a00 */
[----:B------:R0:W-:Y:S04]  /*4a870*/  STL.64 [R1+0x258], R26 ;  /* 0x0002581a01007387 */ /* 0x0001e80000100a00 */
[----:B------:R-:W4:Y:S04]  /*4a880*/  LDL.LU R9, [R1+0x334] ;  /* 0x0003340001097983 */ /* 0x000f280000300800 */
[----:B------:R-:W5:Y:S04]  /*4a890*/  LDL.LU R21, [R1+0x330] ;  /* 0x0003300001157983 */ /* 0x000f680000300800 */
[----:B------:R-:W2:Y:S04]  /*4a8a0*/  LDL.LU R22, [R1+0x33c] ;  /* 0x00033c0001167983 */ /* 0x000ea80000300800 */
[----:B------:R-:W4:Y:S01]  /*4a8b0*/  LDL.LU R8, [R1+0x338] ;  /* 0x0003380001087983 */ /* 0x000f220000300800 */
[----:B------:R-:W-:-:S02]  /*4a8c0*/  IMAD R29, R6, 0x4a, RZ ;  /* 0x0000004a061d7824 */ /* 0x000fc400078e02ff */
[----:B------:R-:W-:-:S03]  /*4a8d0*/  IMAD R19, R6, 0x25, RZ ;  /* 0x0000002506137824 */ /* 0x000fc600078e02ff */
[----:B0-----:R-:W-:-:S04]  /*4a8e0*/  IADD3 R26, P0, R29, R2, RZ ;  /* 0x000000021d1a7210 */ /* 0x001fc80007f1e0ff */
[----:B------:R-:W-:Y:S01]  /*4a8f0*/  LEA.HI.X.SX32 R27, R19, R3, 0x1, P0 ;  /* 0x00000003131b7211 */ /* 0x000fe200000f0eff */
[----:B----4-:R-:W-:Y:S04]  /*4a900*/  STL.64 [R1+0x1488], R8 ;  /* 0x0014880801007387 */ /* 0x010fe80000100a00 */
[----:B------:R0:W-:Y:S04]  /*4a910*/  STL.64 [R1+0x268], R26 ;  /* 0x0002681a01007387 */ /* 0x0001e80000100a00 */
[----:B0-----:R-:W4:Y:S01]  /*4a920*/  LDL.LU.64 R26, [R1+0x1490] ;  /* 0x00149000011a7983 */ /* 0x001f220000300a00 */
[----:B------:R-:W-:-:S05]  /*4a930*/  IMAD R9, R6, 0x4c, RZ ;  /* 0x0000004c06097824 */ /* 0x000fca00078e02ff */
[----:B------:R-:W-:Y:S01]  /*4a940*/  IADD3 R8, P0, R9, R2, RZ ;  /* 0x0000000209087210 */ /* 0x000fe20007f1e0ff */
[----:B------:R-:W-:Y:S01]  /*4a950*/  IMAD R5, R6, 0x4e, RZ ;  /* 0x0000004e06057824 */ /* 0x000fe200078e02ff */
[----:B------:R-:W-:Y:S02]  /*4a960*/  F2FP.BF16.PACK_AB R19, R20, R23 ;  /* 0x000000171413723e */ /* 0x000fe400000010ff */
[----:B------:R-:W2:Y:S01]  /*4a970*/  LDL.LU R23, [R1+0x344] ;  /* 0x0003440001177983 */ /* 0x000ea20000300800 */
[----:B------:R-:W-:-:S03]  /*4a980*/  IMAD R20, R6, 0x27, RZ ;  /* 0x0000002706147824 */ /* 0x000fc600078e02ff */
[----:B------:R0:W-:Y:S04]  /*4a990*/  STS.128 [R28+0x280], R12 ;  /* 0x0002800c1c007388 */ /* 0x0001e80000000c00 */
[----:B------:R-:W-:Y:S01]  /*4a9a0*/  STS.128 [R28+0x300], R16 ;  /* 0x000300101c007388 */ /* 0x000fe20000000c00 */
[----:B0-----:R-:W-:Y:S02]  /*4a9b0*/  IMAD R15, R6, 0x50, RZ ;  /* 0x00000050060f7824 */ /* 0x001fe400078e02ff */
[----:B----4-:R-:W-:Y:S02]  /*4a9c0*/  IMAD R9, R27, 0x26, RZ ;  /* 0x000000261b097824 */ /* 0x010fe400078e02ff */
[----:B------:R-:W4:Y:S03]  /*4a9d0*/  LDL.LU R27, [R1+0x340] ;  /* 0x00034000011b7983 */ /* 0x000f260000300800 */
[----:B------:R-:W-:-:S05]  /*4a9e0*/  LEA.HI.X.SX32 R9, R9, R3, 0x1, P0 ;  /* 0x0000000309097211 */ /* 0x000fca00000f0eff */
[----:B------:R0:W-:Y:S02]  /*4a9f0*/  STL.64 [R1+0x280], R8 ;  /* 0x0002800801007387 */ /* 0x0001e40000100a00 */
[----:B0-----:R-:W-:-:S04]  /*4aa00*/  IADD3 R8, P0, R5, R2, RZ ;  /* 0x0000000205087210 */ /* 0x001fc80007f1e0ff */
[----:B------:R-:W-:Y:S02]  /*4aa10*/  LEA.HI.X.SX32 R9, R20, R3, 0x1, P0 ;  /* 0x0000000314097211 */ /* 0x000fe400000f0eff */
[----:B------:R-:W-:-:S04]  /*4aa20*/  IADD3 R14, P0, R15, R2, RZ ;  /* 0x000000020f0e7210 */ /* 0x000fc80007f1e0ff */
[----:B---3--:R-:W-:Y:S01]  /*4aa30*/  LEA.HI.X.SX32 R15, R11, R3, 0x1, P0 ;  /* 0x000000030b0f7211 */ /* 0x008fe200000f0eff */
[----:B------:R0:W-:Y:S04]  /*4aa40*/  STL.64 [R1+0x298], R8 ;  /* 0x0002980801007387 */ /* 0x0001e80000100a00 */
[----:B0-----:R-:W3:Y:S04]  /*4aa50*/  LDL.LU.64 R8, [R1+0x1488] ;  /* 0x0014880001087983 */ /* 0x001ee80000300a00 */
[----:B------:R-:W3:Y:S04]  /*4aa60*/  LDL.LU R18, [R1+0x36c] ;  /* 0x00036c0001127983 */ /* 0x000ee80000300800 */
[----:B------:R0:W-:Y:S04]  /*4aa70*/  STL.64 [R1+0x250], R14 ;  /* 0x0002500e01007387 */ /* 0x0001e80000100a00 */
[----:B0-----:R-:W3:Y:S04]  /*4aa80*/  LDL.LU R14, [R1+0x364] ;  /* 0x00036400010e7983 */ /* 0x001ee80000300800 */
[----:B------:R-:W3:Y:S01]  /*4aa90*/  LDL.LU R17, [R1+0x350] ;  /* 0x0003500001117983 */ /* 0x000ee20000300800 */
[----:B------:R-:W-:Y:S01]  /*4aaa0*/  IMAD R5, R6, 0x52, RZ ;  /* 0x0000005206057824 */ /* 0x000fe200078e02ff */
[----:B--2---:R-:W-:-:S04]  /*4aab0*/  F2FP.BF16.PACK_AB R20, R24, R7 ;  /* 0x000000071814723e */ /* 0x004fc800000010ff */
[----:B------:R-:W-:-:S05]  /*4aac0*/  IADD3 R24, P0, R5, R2, RZ ;  /* 0x0000000205187210 */ /* 0x000fca0007f1e0ff */
[----:B------:R-:W-:Y:S01]  /*4aad0*/  STL [R1+0x260], R24 ;  /* 0x0002601801007387 */ /* 0x000fe20000100800 */
[----:B------:R-:W-:-:S03]  /*4aae0*/  MOV R16, R24 ;  /* 0x0000001800107202 */ /* 0x000fc60000000f00 */
[----:B---3--:R0:W-:Y:S02]  /*4aaf0*/  STL [R1+0x1478], R17 ;  /* 0x0014781101007387 */ /* 0x0081e40000100800 */
[----:B0-----:R-:W-:Y:S02]  /*4ab00*/  MOV R17, R25 ;  /* 0x0000001900117202 */ /* 0x001fe40000000f00 */
[----:B------:R-:W2:Y:S04]  /*4ab10*/  LDL.LU.64 R24, [R1+0x1480] ;  /* 0x0014800001187983 */ /* 0x000ea80000300a00 */
[----:B------:R-:W3:Y:S01]  /*4ab20*/  LDL.LU R5, [R1+0x374] ;  /* 0x0003740001057983 */ /* 0x000ee20000300800 */
[----:B------:R-:W-:-:S05]  /*4ab30*/  IMAD R12, R6, 0x29, RZ ;  /* 0x00000029060c7824 */ /* 0x000fca00078e02ff */
[----:B------:R-:W-:Y:S01]  /*4ab40*/  LEA.HI.X.SX32 R17, R12, R3, 0x1, P0 ;  /* 0x000000030c117211 */ /* 0x000fe200000f0eff */
[----:B------:R-:W-:Y:S01]  /*4ab50*/  IMAD R7, R6, 0x54, RZ ;  /* 0x0000005406077824 */ /* 0x000fe200078e02ff */
[----:B------:R-:W-:-:S04]  /*4ab60*/  F2FP.BF16.PACK_AB R22, R22, R8 ;  /* 0x000000081616723e */ /* 0x000fc800000010ff */
[----:B------:R-:W-:Y:S01]  /*4ab70*/  IADD3 R16, P0, R7, R2, RZ ;  /* 0x0000000207107210 */ /* 0x000fe20007f1e0ff */
[----:B---3--:R0:W-:Y:S04]  /*4ab80*/  STL.64 [R1+0x1470], R4 ;  /* 0x0014700401007387 */ /* 0x0081e80000100a00 */
[----:B0-----:R-:W3:Y:S04]  /*4ab90*/  LDL.LU R5, [R1+0x348] ;  /* 0x0003480001057983 */ /* 0x001ee80000300800 */
[----:B------:R-:W3:Y:S04]  /*4aba0*/  LDL.LU R11, [R1+0x370] ;  /* 0x00037000010b7983 */ /* 0x000ee80000300800 */
[----:B------:R-:W3:Y:S01]  /*4abb0*/  LDL.LU R12, [R1+0x34c] ;  /* 0x00034c00010c7983 */ /* 0x000ee20000300800 */
[----:B-----5:R-:W-:-:S03]  /*4abc0*/  F2FP.BF16.PACK_AB R21, R9, R21 ;  /* 0x000000150915723e */ /* 0x020fc600000010ff */
[----:B------:R-:W5:Y:S01]  /*4abd0*/  LDL.LU R19, [R1+0x35c] ;  /* 0x00035c0001137983 */ /* 0x000f620000300800 */
[----:B------:R-:W-:-:S03]  /*4abe0*/  IMAD R9, R6, 0x56, RZ ;  /* 0x0000005606097824 */ /* 0x000fc600078e02ff */
[----:B------:R-:W5:Y:S04]  /*4abf0*/  LDL.LU R8, [R1+0x358] ;  /* 0x0003580001087983 */ /* 0x000f680000300800 */
[----:B------:R2:W-:Y:S01]  /*4ac00*/  STL [R1+0x264], R17 ;  /* 0x0002641101007387 */ /* 0x0005e20000100800 */
[----:B----4-:R-:W-:Y:S01]  /*4ac10*/  F2FP.BF16.PACK_AB R23, R23, R27 ;  /* 0x0000001b1717723e */ /* 0x010fe200000010ff */
[C---:B------:R-:W-:Y:S02]  /*4ac20*/  IMAD R13, R6.reuse, 0x2b, RZ ;  /* 0x0000002b060d7824 */ /* 0x040fe400078e02ff */
[----:B------:R-:W-:Y:S01]  /*4ac30*/  IMAD R4, R6, 0x58, RZ ;  /* 0x0000005806047824 */ /* 0x000fe200078e02ff */
[----:B--2---:R-:W-:Y:S01]  /*4ac40*/  LEA.HI.X.SX32 R17, R24, R3, 0x1, P0 ;  /* 0x0000000318117211 */ /* 0x004fe200000f0eff */
[----:B------:R-:W-:Y:S04]  /*4ac50*/  STS.128 [R28+0x380], R20 ;  /* 0x000380141c007388 */ /* 0x000fe80000000c00 */
[----:B------:R0:W-:Y:S04]  /*4ac60*/  STL.64 [R1+0x278], R16 ;  /* 0x0002781001007387 */ /* 0x0001e80000100a00 */
[----:B------:R-:W2:Y:S01]  /*4ac70*/  LDL.LU R15, [R1+0x37c] ;  /* 0x00037c00010f7983 */ /* 0x000ea20000300800 */
[----:B0-----:R-:W-:Y:S01]  /*4ac80*/  IADD3 R16, P0, R9, R2, RZ ;  /* 0x0000000209107210 */ /* 0x001fe20007f1e0ff */
[----:B------:R-:W-:-:S02]  /*4ac90*/  IMAD R23, R6, 0x2c, RZ ;  /* 0x0000002c06177824 */ /* 0x000fc400078e02ff */
[----:B------:R-:W2:Y:S01]  /*4aca0*/  LDL.LU R9, [R1+0x378] ;  /* 0x0003780001097983 */ /* 0x000ea20000300800 */
[----:B------:R-:W-:Y:S02]  /*4acb0*/  LEA.HI.X.SX32 R17, R13, R3, 0x1, P0 ;  /* 0x000000030d117211 */ /* 0x000fe400000f0eff */
[----:B------:R-:W-:Y:S01]  /*4acc0*/  IADD3 R4, P0, R4, R2, RZ ;  /* 0x0000000204047210 */ /* 0x000fe20007f1e0ff */
[----:B------:R-:W4:Y:S04]  /*4acd0*/  LDL.LU R27, [R1+0x368] ;  /* 0x00036800011b7983 */ /* 0x000f280000300800 */
[----:B------:R-:W4:Y:S04]  /*4ace0*/  LDL.LU R24, [R1+0x360] ;  /* 0x0003600001187983 */ /* 0x000f280000300800 */
[----:B------:R0:W-:Y:S04]  /*4acf0*/  STL.64 [R1+0x1468], R28 ;  /* 0x0014681c01007387 */ /* 0x0001e80000100a00 */
[----:B0-----:R-:W2:Y:S04]  /*4ad00*/  LDL.LU R29, [R1+0x354] ;  /* 0x00035400011d7983 */ /* 0x001ea80000300800 */
[----:B------:R-:W2:Y:S04]  /*4ad10*/  LDL.LU R20, [R1+0x384] ;  /* 0x0003840001147983 */ /* 0x000ea80000300800 */
[----:B------:R-:W2:Y:S04]  /*4ad20*/  LDL.LU R21, [R1+0x380] ;  /* 0x0003800001157983 */ /* 0x000ea80000300800 */
[----:B------:R0:W-:Y:S04]  /*4ad30*/  STL.64 [R1+0x290], R16 ;  /* 0x0002901001007387 */ /* 0x0001e80000100a00 */
[----:B0-----:R-:W2:Y:S01]  /*4ad40*/  LDL.LU R17, [R1+0x1478] ;  /* 0x0014780001117983 */ /* 0x001ea20000300800 */
[----:B---3--:R-:W-:-:S02]  /*4ad50*/  F2FP.BF16.PACK_AB R12, R12, R5 ;  /* 0x000000050c0c723e */ /* 0x008fc400000010ff */
[----:B------:R-:W-:-:S05]  /*4ad60*/  LEA.HI.X.SX32 R5, R23, R3, 0x1, P0 ;  /* 0x0000000317057211 */ /* 0x000fca00000f0eff */
[----:B------:R0:W-:Y:S04]  /*4ad70*/  STL.64 [R1+0x270], R4 ;  /* 0x0002700401007387 */ /* 0x0001e80000100a00 */
[----:B0-----:R-:W3:Y:S01]  /*4ad80*/  LDL.LU.64 R4, [R1+0x1470] ;  /* 0x0014700001047983 */ /* 0x001ee20000300a00 */
[----:B--2---:R-:W-:Y:S02]  /*4ad90*/  F2FP.BF16.PACK_AB R13, R29, R17 ;  /* 0x000000111d0d723e */ /* 0x004fe400000010ff */
[----:B---3--:R-:W-:Y:S02]  /*4ada0*/  F2FP.BF16.PACK_AB R17, R5, R11 ;  /* 0x0000000b0511723e */ /* 0x008fe400000010ff */
[----:B------:R-:W2:Y:S01]  /*4adb0*/  LDL.LU R5, [R1+0x388] ;  /* 0x0003880001057983 */ /* 0x000ea20000300800 */
[----:B------:R-:W-:Y:S01]  /*4adc0*/  IMAD R22, R6, 0x5a, RZ ;  /* 0x0000005a06167824 */ /* 0x000fe200078e02ff */
[----:B------:R-:W-:Y:S01]  /*4add0*/  F2FP.BF16.PACK_AB R16, R18, R14 ;  /* 0x0000000e1210723e */ /* 0x000fe200000010ff */
[----:B------:R-:W-:-:S03]  /*4ade0*/  IMAD R14, R6, 0x2d, RZ ;  /* 0x0000002d060e7824 */ /* 0x000fc600078e02ff */
[----:B------:R-:W-:Y:S01]  /*4adf0*/  IADD3 R22, P0, R22, R2, RZ ;  /* 0x0000000216167210 */ /* 0x000fe20007f1e0ff */
[----:B------:R-:W-:-:S03]  /*4ae00*/  IMAD R18, R6, 0x5c, RZ ;  /* 0x0000005c06127824 */ /* 0x000fc600078e02ff */
[----:B------:R-:W-:Y:S01]  /*4ae10*/  LEA.HI.X.SX32 R23, R14, R3, 0x1, P0 ;  /* 0x000000030e177211 */ /* 0x000fe200000f0eff */
[C---:B------:R-:W-:Y:S01]  /*4ae20*/  IMAD R11, R6.reuse, 0x5e, RZ ;  /* 0x0000005e060b7824 */ /* 0x040fe200078e02ff */
[----:B-----5:R-:W-:Y:S01]  /*4ae30*/  F2FP.BF16.PACK_AB R14, R19, R8 ;  /* 0x00000008130e723e */ /* 0x020fe200000010ff */
[----:B------:R-:W-:Y:S01]  /*4ae40*/  IMAD R19, R6, 0x2f, RZ ;  /* 0x0000002f06137824 */ /* 0x000fe200078e02ff */
[----:B--2---:R-:W-:Y:S04]  /*4ae50*/  STL.64 [R1+0x1458], R4 ;  /* 0x0014580401007387 */ /* 0x004fe80000100a00 */
[----:B------:R0:W-:Y:S02]  /*4ae60*/  STL.64 [R1+0x288], R22 ;  /* 0x0002881601007387 */ /* 0x0001e40000100a00 */
[----:B0-----:R-:W-:-:S04]  /*4ae70*/  IADD3 R22, P0, R18, R2, RZ ;  /* 0x0000000212167210 */ /* 0x001fc80007f1e0ff */
[----:B------:R-:W-:Y:S02]  /*4ae80*/  LEA.HI.X.SX32 R23, R26, R3, 0x1, P0 ;  /* 0x000000031a177211 */ /* 0x000fe400000f0eff */
[----:B------:R-:W-:-:S03]  /*4ae90*/  IADD3 R28, P0, R11, R2, RZ ;  /* 0x000000020b1c7210 */ /* 0x000fc60007f1e0ff */
[----:B------:R0:W-:Y:S01]  /*4aea0*/  STL.64 [R1+0x2a8], R22 ;  /* 0x0002a81601007387 */ /* 0x0001e20000100a00 */
[----:B------:R-:W-:Y:S02]  /*4aeb0*/  LEA.HI.X.SX32 R29, R19, R3, 0x1, P0 ;  /* 0x00000003131d7211 */ /* 0x000fe400000f0eff */
[----:B------:R-:W-:Y:S02]  /*4aec0*/  F2FP.BF16.PACK_AB R18, R15, R9 ;  /* 0x000000090f12723e */ /* 0x000fe400000010ff */
[----:B----4-:R-:W-:Y:S01]  /*4aed0*/  F2FP.BF16.PACK_AB R15, R27, R24 ;  /* 0x000000181b0f723e */ /* 0x010fe200000010ff */
[----:B0-----:R-:W2:Y:S04]  /*4aee0*/  LDL.LU R22, [R1+0x394] ;  /* 0x0003940001167983 */ /* 0x001ea80000300800 */
[----:B------:R-:W2:Y:S04]  /*4aef0*/  LDL.LU R23, [R1+0x390] ;  /* 0x0003900001177983 */ /* 0x000ea80000300800 */
[----:B------:R-:W3:Y:S04]  /*4af00*/  LDL.LU R11, [R1+0x39c] ;  /* 0x00039c00010b7983 */ /* 0x000ee80000300800 */
[----:B------:R-:W3:Y:S04]  /*4af10*/  LDL.LU R26, [R1+0x398] ;  /* 0x00039800011a7983 */ /* 0x000ee80000300800 */
[----:B------:R-:W4:Y:S04]  /*4af20*/  LDL.LU R27, [R1+0x3a4] ;  /* 0x0003a400011b7983 */ /* 0x000f280000300800 */
[----:B------:R-:W4:Y:S04]  /*4af30*/  LDL.LU R24, [R1+0x3a0] ;  /* 0x0003a00001187983 */ /* 0x000f280000300800 */
[----:B------:R0:W-:Y:S04]  /*4af40*/  STL.64 [R1+0x2b8], R28 ;  /* 0x0002b81c01007387 */ /* 0x0001e80000100a00 */
[----:B0-----:R-:W5:Y:S01]  /*4af50*/  LDL.LU.64 R28, [R1+0x1468] ;  /* 0x00146800011c7983 */ /* 0x001f620000300a00 */
[----:B------:R-:W-:-:S02]  /*4af60*/  IMAD R8, R6, 0x60, RZ ;  /* 0x0000006006087824 */ /* 0x000fc400078e02ff */
[----:B------:R-:W-:-:S03]  /*4af70*/  IMAD R4, R6, 0x62, RZ ;  /* 0x0000006206047824 */ /* 0x000fc600078e02ff */
[----:B------:R-:W-:-:S04]  /*4af80*/  IADD3 R8, P0, R8, R2, RZ ;  /* 0x0000000208087210 */ /* 0x000fc80007f1e0ff */
[----:B------:R-:W-:Y:S02]  /*4af90*/  LEA.HI.X.SX32 R9, R25, R3, 0x1, P0 ;  /* 0x0000000319097211 */ /* 0x000fe400000f0eff */
[----:B------:R-:W-:-:S03]  /*4afa0*/  IADD3 R4, P0, R4, R2, RZ ;  /* 0x0000000204047210 */ /* 0x000fc60007f1e0ff */
[----:B------:R0:W-:Y:S04]  /*4afb0*/  STL.64 [R1+0x2d0], R8 ;  /* 0x0002d00801007387 */ /* 0x0001e80000100a00 */
[----:B0-----:R-:W2:Y:S04]  /*4afc0*/  LDL.LU R9, [R1+0x1460] ;  /* 0x0014600001097983 */ /* 0x001ea80000300800 */
[----:B------:R-:W-:Y:S04]  /*4afd0*/  STL [R1+0x2e8], R4 ;  /* 0x0002e80401007387 */ /* 0x000fe80000100800 */
[----:B-----5:R0:W-:Y:S02]  /*4afe0*/  STS.128 [R28+0x400], R12 ;  /* 0x0004000c1c007388 */ /* 0x0201e40000000c00 */
[----:B0-----:R-:W-:Y:S01]  /*4aff0*/  MOV R14, R4 ;  /* 0x00000004000e7202 */ /* 0x001fe20000000f00 */
[----:B------:R-:W-:-:S02]  /*4b000*/  IMAD.MOV.U32 R15, RZ, RZ, R5 ;  /* 0x000000ffff0f7224 */ /* 0x000fc400078e0005 */
[----:B------:R-:W5:Y:S04]  /*4b010*/  LDL.LU.64 R4, [R1+0x1458] ;  /* 0x0014580001047983 */ /* 0x000f680000300a00 */
[----:B------:R-:W5:Y:S01]  /*4b020*/  LDL.LU R13, [R1+0x38c] ;  /* 0x00038c00010d7983 */ /* 0x000f620000300800 */
[----:B------:R-:W-:Y:S01]  /*4b030*/  F2FP.BF16.PACK_AB R19, R20, R21 ;  /* 0x000000151413723e */ /* 0x000fe200000010ff */
[C---:B------:R-:W-:Y:S02]  /*4b040*/  IMAD R20, R6.reuse, 0x31, RZ ;  /* 0x0000003106147824 */ /* 0x040fe400078e02ff */
[----:B------:R-:W2:Y:S04]  /*4b050*/  LDL.LU R8, [R1+0x3ac] ;  /* 0x0003ac0001087983 */ /* 0x000ea80000300800 */
[----:B------:R0:W-:Y:S04]  /*4b060*/  STS.128 [R28+0x480], R16 ;  /* 0x000480101c007388 */ /* 0x0001e80000000c00 */
[----:B------:R-:W2:Y:S01]  /*4b070*/  LDL.LU R25, [R1+0x3a8] ;  /* 0x0003a80001197983 */ /* 0x000ea20000300800 */
[----:B0-----:R-:W-:Y:S01]  /*4b080*/  MOV R19, R15 ;  /* 0x0000000f00137202 */ /* 0x001fe20000000f00 */
[----:B------:R-:W-:Y:S01]  /*4b090*/  IMAD R15, R6, 0x64, RZ ;  /* 0x00000064060f7824 */ /* 0x000fe200078e02ff */
[----:B------:R-:W-:-:S02]  /*4b0a0*/  LEA.HI.X.SX32 R19, R20, R3, 0x1, P0 ;  /* 0x0000000314137211 */ /* 0x000fc400000f0eff */
[----:B------:R-:W-:Y:S02]  /*4b0b0*/  MOV R18, R14 ;  /* 0x0000000e00127202 */ /* 0x000fe40000000f00 */
[----:B------:R-:W-:Y:S01]  /*4b0c0*/  IADD3 R14, P0, R15, R2, RZ ;  /* 0x000000020f0e7210 */ /* 0x000fe20007f1e0ff */
[----:B------:R-:W-:Y:S04]  /*4b0d0*/  STL [R1+0x2ec], R19 ;  /* 0x0002ec1301007387 */ /* 0x000fe80000100800 */
[----:B------:R-:W2:Y:S01]  /*4b0e0*/  LDL.LU R16, [R1+0x3b4] ;  /* 0x0003b40001107983 */ /* 0x000ea20000300800 */
[----:B-----5:R-:W-:Y:S01]  /*4b0f0*/  F2FP.BF16.PACK_AB R20, R13, R5 ;  /* 0x000000050d14723e */ /* 0x020fe200000010ff */
[----:B------:R-:W-:-:S05]  /*4b100*/  IMAD R13, R6, 0x32, RZ ;  /* 0x00000032060d7824 */ /* 0x000fca00078e02ff */
[----:B------:R-:W-:-:S05]  /*4b110*/  LEA.HI.X.SX32 R15, R13, R3, 0x1, P0 ;  /* 0x000000030d0f7211 */ /* 0x000fca00000f0eff */
[----:B------:R0:W-:Y:S04]  /*4b120*/  STL.64 [R1+0x2a0], R14 ;  /* 0x0002a00e01007387 */ /* 0x0001e80000100a00 */
[----:B0-----:R-:W5:Y:S04]  /*4b130*/  LDL.LU R14, [R1+0x3bc] ;  /* 0x0003bc00010e7983 */ /* 0x001f680000300800 */
[----:B------:R-:W2:Y:S01]  /*4b140*/  LDL.LU R17, [R1+0x3c8] ;  /* 0x0003c80001117983 */ /* 0x000ea20000300800 */
[C---:B------:R-:W-:Y:S02]  /*4b150*/  IMAD R21, R6.reuse, 0x66, RZ ;  /* 0x0000006606157824 */ /* 0x040fe400078e02ff */
[----:B------:R-:W-:-:S02]  /*4b160*/  IMAD R12, R6, 0x33, RZ ;  /* 0x00000033060c7824 */ /* 0x000fc400078e02ff */
[C---:B------:R-:W-:Y:S02]  /*4b170*/  IMAD R5, R6.reuse, 0x68, RZ ;  /* 0x0000006806057824 */ /* 0x040fe400078e02ff */
[----:B------:R-:W-:Y:S01]  /*4b180*/  IMAD R13, R6, 0x35, RZ ;  /* 0x00000035060d7824 */ /* 0x000fe200078e02ff */
[----:B--2---:R0:W-:Y:S04]  /*4b190*/  STL.64 [R1+0x1450], R16 ;  /* 0x0014501001007387 */ /* 0x0041e80000100a00 */
[----:B------:R-:W2:Y:S04]  /*4b1a0*/  LDL.LU R15, [R1+0x3c4] ;  /* 0x0003c400010f7983 */ /* 0x000ea80000300800 */
[----:B------:R-:W2:Y:S01]  /*4b1b0*/  LDL.LU R19, [R1+0x3cc] ;  /* 0x0003cc0001137983 */ /* 0x000ea20000300800 */
[----:B0-----:R-:W-:-:S04]  /*4b1c0*/  IADD3 R16, P0, R21, R2, RZ ;  /* 0x0000000215107210 */ /* 0x001fc80007f1e0ff */
[----:B------:R-:W-:Y:S01]  /*4b1d0*/  LEA.HI.X.SX32 R17, R12, R3, 0x1, P0 ;  /* 0x000000030c117211 */ /* 0x000fe200000f0eff */
[----:B------:R-:W-:-:S04]  /*4b1e0*/  IMAD R12, R6, 0x34, RZ ;  /* 0x00000034060c7824 */ /* 0x000fc800078e02ff */
[----:B------:R0:W-:Y:S01]  /*4b1f0*/  STL.64 [R1+0x2b0], R16 ;  /* 0x0002b01001007387 */ /* 0x0001e20000100a00 */
[----:B------:R-:W-:Y:S02]  /*4b200*/  F2FP.BF16.PACK_AB R21, R22, R23 ;  /* 0x000000171615723e */ /* 0x000fe400000010ff */
[----:B---3--:R-:W-:Y:S01]  /*4b210*/  F2FP.BF16.PACK_AB R22, R11, R26 ;  /* 0x0000001a0b16723e */ /* 0x008fe200000010ff */
[----:B------:R-:W-:Y:S01]  /*4b220*/  IMAD R11, R6, 0x6a, RZ ;  /* 0x0000006a060b7824 */ /* 0x000fe200078e02ff */
[----:B------:R-:W3:Y:S01]  /*4b230*/  LDL.LU R18, [R1+0x3e8] ;  /* 0x0003e80001127983 */ /* 0x000ee20000300800 */
[----:B0-----:R-:W-:-:S03]  /*4b240*/  IADD3 R16, P0, R5, R2, RZ ;  /* 0x0000000205107210 */ /* 0x001fc60007f1e0ff */
[----:B------:R-:W3:Y:S01]  /*4b250*/  LDL.LU R5, [R1+0x3e4] ;  /* 0x0003e40001057983 */ /* 0x000ee20000300800 */
[----:B------:R-:W-:Y:S02]  /*4b260*/  LEA.HI.X.SX32 R17, R12, R3, 0x1, P0 ;  /* 0x000000030c117211 */ /* 0x000fe400000f0eff */
[----:B----4-:R-:W-:Y:S01]  /*4b270*/  F2FP.BF16.PACK_AB R23, R27, R24 ;  /* 0x000000181b17723e */ /* 0x010fe200000010ff */
[----:B------:R-:W4:Y:S04]  /*4b280*/  LDL.LU R26, [R1+0x3f0] ;  /* 0x0003f000011a7983 */ /* 0x000f280000300800 */
[----:B------:R-:W4:Y:S04]  /*4b290*/  LDL.LU R27, [R1+0x3ec] ;  /* 0x0003ec00011b7983 */ /* 0x000f280000300800 */
[----:B------:R0:W-:Y:S04]  /*4b2a0*/  STL.64 [R1+0x2c8], R16 ;  /* 0x0002c81001007387 */ /* 0x0001e80000100a00 */
[----:B------:R1:W-:Y:S01]  /*4b2b0*/  STS.128 [R28+0x500], R20 ;  /* 0x000500141c007388 */ /* 0x0003e20000000c00 */
[----:B------:R-:W-:-:S02]  /*4b2c0*/  F2FP.BF16.PACK_AB R12, R8, R25 ;  /* 0x00000019080c723e */ /* 0x000fc400000010ff */
[----:B0-----:R-:W-:-:S04]  /*4b2d0*/  IADD3 R16, P0, R11, R2, RZ ;  /* 0x000000020b107210 */ /* 0x001fc80007f1e0ff */
[----:B------:R-:W-:Y:S01]  /*4b2e0*/  LEA.HI.X.SX32 R17, R13, R3, 0x1, P0 ;  /* 0x000000030d117211 */ /* 0x000fe200000f0eff */
[----:B-1----:R-:W2:Y:S04]  /*4b2f0*/  LDL.LU R22, [R1+0x3b8] ;  /* 0x0003b80001167983 */ /* 0x002ea80000300800 */
[----:B------:R-:W5:Y:S04]  /*4b300*/  LDL.LU R21, [R1+0x3c0] ;  /* 0x0003c00001157983 */ /* 0x000f680000300800 */
[----:B------:R-:W2:Y:S04]  /*4b310*/  LDL.LU R23, [R1+0x3e0] ;  /* 0x0003e00001177983 */ /* 0x000ea80000300800 */
[----:B------:R-:W2:Y:S04]  /*4b320*/  LDL.LU R11, [R1+0x3f8] ;  /* 0x0003f800010b7983 */ /* 0x000ea80000300800 */
[----:B------:R-:W2:Y:S04]  /*4b330*/  LDL.LU R8, [R1+0x3f4] ;  /* 0x0003f40001087983 */ /* 0x000ea80000300800 */
[----:B------:R0:W-:Y:S04]  /*4b340*/  STL.64 [R1+0x2e0], R16 ;  /* 0x0002e01001007387 */ /* 0x0001e80000100a00 */
[----:B0-----:R-:W2:Y:S01]  /*4b350*/  LDL.LU.64 R16, [R1+0x1450] ;  /* 0x0014500001107983 */ /* 0x001ea20000300a00 */
[----:B------:R-:W-:-:S02]  /*4b360*/  IMAD R24, R6, 0x6c, RZ ;  /* 0x0000006c06187824 */ /* 0x000fc400078e02ff */
[----:B------:R-:W-:-:S03]  /*4b370*/  IMAD R25, R6, 0x36, RZ ;  /* 0x0000003606197824 */ /* 0x000fc600078e02ff */
[----:B------:R-:W-:Y:S01]  /*4b380*/  IADD3 R24, P0, R24, R2, RZ ;  /* 0x0000000218187210 */ /* 0x000fe20007f1e0ff */
[----:B------:R-:W-:-:S03]  /*4b390*/  IMAD R20, R6, 0x6e, RZ ;  /* 0x0000006e06147824 */ /* 0x000fc600078e02ff */
[----:B------:R-:W-:-:S05]  /*4b3a0*/  LEA.HI.X.SX32 R25, R25, R3, 0x1, P0 ;  /* 0x0000000319197211 */ /* 0x000fca00000f0eff */
[----:B------:R0:W-:Y:S02]  /*4b3b0*/  STL.64 [R1+0x2c0], R24 ;  /* 0x0002c01801007387 */ /* 0x0001e40000100a00 */
[----:B0-----:R-:W-:Y:S02]  /*4b3c0*/  IADD3 R24, P0, R20, R2, RZ ;  /* 0x0000000214187210 */ /* 0x001fe40007f1e0ff */
[----:B-----5:R-:W-:Y:S01]  /*4b3d0*/  F2FP.BF16.PACK_AB R14, R21, R14 ;  /* 0x0000000e150e723e */ /* 0x020fe200000010ff */
[----:B------:R-:W-:Y:S01]  /*4b3e0*/  IMAD R21, R6, 0x72, RZ ;  /* 0x0000007206157824 */ /* 0x000fe200078e02ff */
[----:B--2---:R-:W-:Y:S01]  /*4b3f0*/  F2FP.BF16.PACK_AB R13, R22, R16 ;  /* 0x00000010160d723e */ /* 0x004fe200000010ff */
[C---:B------:R-:W-:Y:S02]  /*4b400*/  IMAD R16, R6.reuse, 0x37, RZ ;  /* 0x0000003706107824 */ /* 0x040fe400078e02ff */
[----:B------:R-:W-:-:S03]  /*4b410*/  IMAD R22, R6, 0x70, RZ ;  /* 0x0000007006167824 */ /* 0x000fc600078e02ff */
[----:B------:R-:W-:Y:S02]  /*4b420*/  LEA.HI.X.SX32 R25, R16, R3, 0x1, P0 ;  /* 0x0000000310197211 */ /* 0x000fe400000f0eff */
[----:B------:R-:W-:Y:S01]  /*4b430*/  F2FP.BF16.PACK_AB R15, R17, R15 ;  /* 0x0000000f110f723e */ /* 0x000fe200000010ff */
[----:B------:R-:W-:Y:S02]  /*4b440*/  IMAD R17, R6, 0x38, RZ ;  /* 0x0000003806117824 */ /* 0x000fe400078e02ff */
[----:B------:R0:W-:Y:S02]  /*4b450*/  STL.64 [R1+0x2d8], R24 ;  /* 0x0002d81801007387 */ /* 0x0001e40000100a00 */
[----:B0-----:R-:W-:-:S04]  /*4b460*/  IADD3 R24, P0, R22, R2, RZ ;  /* 0x0000000216187210 */ /* 0x001fc80007f1e0ff */
[----:B------:R-:W-:-:S05]  /*4b470*/  LEA.HI.X.SX32 R25, R17, R3, 0x1, P0 ;  /* 0x0000000311197211 */ /* 0x000fca00000f0eff */
[----:B------:R0:W-:Y:S01]  /*4b480*/  STL.64 [R1+0x2f8], R24 ;  /* 0x0002f81801007387 */ /* 0x0001e20000100a00 */
[----:B---3--:R-:W-:Y:S02]  /*4b490*/  F2FP.BF16.PACK_AB R17, R18, R5 ;  /* 0x000000051211723e */ /* 0x008fe400000010ff */
[----:B----4-:R-:W-:Y:S02]  /*4b4a0*/  F2FP.BF16.PACK_AB R18, R26, R27 ;  /* 0x0000001b1a12723e */ /* 0x010fe400000010ff */
[----:B0-----:R-:W-:Y:S01]  /*4b4b0*/  IADD3 R24, P0, R21, R2, RZ ;  /* 0x0000000215187210 */ /* 0x001fe20007f1e0ff */
[----:B------:R-:W2:Y:S04]  /*4b4c0*/  LDL.LU R25, [R1+0x1448] ;  /* 0x0014480001197983 */ /* 0x000ea80000300800 */
[----:B------:R0:W-:Y:S04]  /*4b4d0*/  STL.64 [R1+0x13f0], R20 ;  /* 0x0013f01401007387 */ /* 0x0001e80000100a00 */
[----:B------:R-:W-:Y:S04]  /*4b4e0*/  STL [R1+0x318], R24 ;  /* 0x0003181801007387 */ /* 0x000fe80000100800 */
[----:B0-----:R-:W3:Y:S04]  /*4b4f0*/  LDL.LU R21, [R1+0x40c] ;  /* 0x00040c0001157983 */ /* 0x001ee80000300800 */
[----:B------:R-:W4:Y:S04]  /*4b500*/  LDL.LU R26, [R1+0x418] ;  /* 0x00041800011a7983 */ /* 0x000f280000300800 */
[----:B------:R-:W4:Y:S01]  /*4b510*/  LDL.LU R27, [R1+0x414] ;  /* 0x00041400011b7983 */ /* 0x000f220000300800 */
[----:B------:R-:W-:Y:S01]  /*4b520*/  F2FP.BF16.PACK_AB R16, R23, R19 ;  /* 0x000000131710723e */ /* 0x000fe200000010ff */
[----:B------:R-:W-:-:S02]  /*4b530*/  IMAD R19, R6, 0x39, RZ ;  /* 0x0000003906137824 */ /* 0x000fc400078e02ff */
[----:B------:R-:W-:Y:S01]  /*4b540*/  IMAD R23, R6, 0x74, RZ ;  /* 0x0000007406177824 */ /* 0x000fe200078e02ff */
[----:B------:R-:W-:-:S05]  /*4b550*/  MOV R20, c[0x0][0x1c8] ;  /* 0x0000720000147a02 */ /* 0x000fca0000000f00 */
[----:B------:R-:W-:Y:S01]  /*4b560*/  IMAD R5, R20, 0x76, RZ ;  /* 0x0000007614057824 */ /* 0x000fe200078e02ff */
[----:B------:R-:W-:Y:S04]  /*4b570*/  STS.128 [R28+0x580], R12 ;  /* 0x0005800c1c007388 */ /* 0x000fe80000000c00 */
[----:B----4-:R2:W-:Y:S02]  /*4b580*/  STL.64 [R1+0x1440], R26 ;  /* 0x0014401a01007387 */ /* 0x0105e40000100a00 */
[----:B--2---:R-:W-:Y:S01]  /*4b590*/  MOV R27, R25 ;  /* 0x00000019001b7202 */ /* 0x004fe20000000f00 */
[----:B------:R-:W-:Y:S01]  /*4b5a0*/  IMAD.MOV.U32 R26, RZ, RZ, R24 ;  /* 0x000000ffff1a7224 */ /* 0x000fe200078e0018 */
[----:B------:R-:W-:Y:S01]  /*4b5b0*/  LEA.HI.X.SX32 R27, R19, R3, 0x1, P0 ;  /* 0x00000003131b7211 */ /* 0x000fe200000f0eff */
[----:B------:R-:W2:Y:S01]  /*4b5c0*/  LDL.LU R24, [R1+0x730] ;  /* 0x0007300001187983 */ /* 0x000ea20000300800 */
[----:B------:R-:W-:-:S03]  /*4b5d0*/  IADD3 R26, P0, R23, R2, RZ ;  /* 0x00000002171a7210 */ /* 0x000fc60007f1e0ff */
[----:B------:R-:W2:Y:S04]  /*4b5e0*/  LDL.LU R25, [R1+0x704] ;  /* 0x0007040001197983 */ /* 0x000ea80000300800 */
[----:B------:R0:W-:Y:S01]  /*4b5f0*/  STL [R1+0x31c], R27 ;  /* 0x00031c1b01007387 */ /* 0x0001e20000100800 */
[----:B------:R-:W-:Y:S02]  /*4b600*/  F2FP.BF16.PACK_AB R19, R11, R8 ;  /* 0x000000080b13723e */ /* 0x000fe400000010ff */
[----:B0-----:R-:W-:Y:S02]  /*4b610*/  LEA.HI.X.SX32 R27, R4, R3, 0x1, P0 ;  /* 0x00000003041b7211 */ /* 0x001fe400000f0eff */
[----:B------:R-:W4:Y:S04]  /*4b620*/  LDL.LU R4, [R1+0x740] ;  /* 0x0007400001047983 */ /* 0x000f280000300800 */
[----:B------:R-:W4:Y:S04]  /*4b630*/  LDL.LU R11, [R1+0x734] ;  /* 0x00073400010b7983 */ /* 0x000f280000300800 */
[----:B------:R0:W-:Y:S02]  /*4b640*/  STL.64 [R1+0x320], R26 ;  /* 0x0003201a01007387 */ /* 0x0001e40000100a00 */
[----:B0-----:R-:W-:-:S02]  /*4b650*/  IADD3 R26, P0, R5, R2, RZ ;  /* 0x00000002051a7210 */ /* 0x001fc40007f1e0ff */
[----:B------:R-:W5:Y:S04]  /*4b660*/  LDL.LU R5, [R1+0x750] ;  /* 0x0007500001057983 */ /* 0x000f680000300800 */
[----:B------:R-:W5:Y:S04]  /*4b670*/  LDL.LU R8, [R1+0x744] ;  /* 0x0007440001087983 */ /* 0x000f680000300800 */
[----:B------:R-:W2:Y:S01]  /*4b680*/  LDL.LU R12, [R1+0x400] ;  /* 0x00040000010c7983 */ /* 0x000ea20000300800 */
[----:B------:R-:W-:-:S03]  /*4b690*/  IMAD R27, R20, 0x3b, RZ ;  /* 0x0000003b141b7824 */ /* 0x000fc600078e02ff */
[----:B------:R-:W2:Y:S04]  /*4b6a0*/  LDL.LU R15, [R1+0x3fc] ;  /* 0x0003fc00010f7983 */ /* 0x000ea80000300800 */
[----:B------:R-:W3:Y:S01]  /*4b6b0*/  LDL.LU R13, [R1+0x404] ;  /* 0x00040400010d7983 */ /* 0x000ee20000300800 */
[----:B------:R-:W-:-:S03]  /*4b6c0*/  LEA.HI.X.SX32 R27, R27, R3, 0x1, P0 ;  /* 0x000000031b1b7211 */ /* 0x000fc600000f0eff */
[----:B------:R-:W3:Y:S04]  /*4b6d0*/  LDL.LU R14, [R1+0x410] ;  /* 0x00041000010e7983 */ /* 0x000ee80000300800 */
[----:B------:R0:W-:Y:S04]  /*4b6e0*/  STS.128 [R28+0x600], R16 ;  /* 0x000600101c007388 */ /* 0x0001e80000000c00 */
[----:B0-----:R-:W4:Y:S04]  /*4b6f0*/  LDL.LU R17, [R1+0x408] ;  /* 0x0004080001117983 */ /* 0x001f280000300800 */
[----:B------:R-:W-:Y:S04]  /*4b700*/  STL.64 [R1+0x1438], R28 ;  /* 0x0014381c01007387 */ /* 0x000fe80000100a00 */
[----:B------:R0:W-:Y:S04]  /*4b710*/  STL.64 [R1+0x338], R26 ;  /* 0x0003381a01007387 */ /* 0x0001e80000100a00 */
[----:B0-----:R-:W5:Y:S01]  /*4b720*/  LDL.LU.64 R26, [R1+0x1440] ;  /* 0x00144000011a7983 */ /* 0x001f620000300a00 */
[----:B------:R-:W-:-:S05]  /*4b730*/  IMAD R19, R20, 0x78, RZ ;  /* 0x0000007814137824 */ /* 0x000fca00078e02ff */
[----:B------:R-:W-:Y:S01]  /*4b740*/  IADD3 R18, P0, R19, R2, RZ ;  /* 0x0000000213127210 */ /* 0x000fe20007f1e0ff */
[----:B------:R-:W-:-:S03]  /*4b750*/  IMAD R23, R20, 0x7a, RZ ;  /* 0x0000007a14177824 */ /* 0x000fc600078e02ff */
[----:B------:R-:W-:Y:S02]  /*4b760*/  LEA.HI.X.SX32 R19, R10, R3, 0x1, P0 ;  /* 0x000000030a137211 */ /* 0x000fe400000f0eff */
[----:B------:R-:W5:Y:S01]  /*4b770*/  LDL.LU R10, [R1+0x754] ;  /* 0x00075400010a7983 */ /* 0x000f620000300800 */
[----:B------:R-:W-:-:S03]  /*4b780*/  IMAD R16, R20, 0x7c, RZ ;  /* 0x0000007c14107824 */ /* 0x000fc600078e02ff */
[----:B------:R0:W-:Y:S04]  /*4b790*/  STL.64 [R1+0x310], R18 ;  /* 0x0003101201007387 */ /* 0x0001e80000100a00 */
[----:B------:R1:W-:Y:S01]  /*4b7a0*/  STL.64 [R1+0x13e8], R22 ;  /* 0x0013e81601007387 */ /* 0x0003e20000100a00 */
[----:B0-----:R-:W-:Y:S02]  /*4b7b0*/  IADD3 R18, P0, R23, R2, RZ ;  /* 0x0000000217127210 */ /* 0x001fe40007f1e0ff */
[----:B--2---:R-:W-:Y:S01]  /*4b7c0*/  F2FP.BF16.PACK_AB R12, R12, R15 ;  /* 0x0000000f0c0c723e */ /* 0x004fe200000010ff */
[----:B------:R-:W-:-:S05]  /*4b7d0*/  IMAD R15, R20, 0x3d, RZ ;  /* 0x0000003d140f7824 */ /* 0x000fca00078e02ff */
[----:B------:R-:W-:Y:S02]  /*4b7e0*/  LEA.HI.X.SX32 R19, R15, R3, 0x1, P0 ;  /* 0x000000030f137211 */ /* 0x000fe400000f0eff */
[----:B---3--:R-:W-:Y:S01]  /*4b7f0*/  F2FP.BF16.PACK_AB R14, R14, R21 ;  /* 0x000000150e0e723e */ /* 0x008fe200000010ff */
[----:B------:R-:W-:Y:S01]  /*4b800*/  IMAD R21, R6, 0x3e, RZ ;  /* 0x0000003e06157824 */ /* 0x000fe200078e02ff */
[----:B-1----:R-:W-:Y:S01]  /*4b810*/  IADD3 R22, P0, R16, R2, RZ ;  /* 0x0000000210167210 */ /* 0x002fe20007f1e0ff */
[----:B------:R0:W-:Y:S03]  /*4b820*/  STL.64 [R1+0x328], R18 ;  /* 0x0003281201007387 */ /* 0x0001e60000100a00 */
[----:B------:R-:W-:Y:S02]  /*4b830*/  LEA.HI.X.SX32 R23, R21, R3, 0x1, P0 ;  /* 0x0000000315177211 */ /* 0x000fe400000f0eff */
[----:B------:R-:W-:Y:S01]  /*4b840*/  F2FP.BF16.PACK_AB R16, R24, R25 ;  /* 0x000000191810723e */ /* 0x000fe200000010ff */
[C---:B0-----:R-:W-:Y:S01]  /*4b850*/  IMAD R18, R20.reuse, 0x3f, RZ ;  /* 0x0000003f14127824 */ /* 0x041fe200078e02ff */
[----:B----4-:R-:W-:Y:S01]  /*4b860*/  F2FP.BF16.PACK_AB R13, R17, R13 ;  /* 0x0000000d110d723e */ /* 0x010fe200000010ff */
[----:B------:R-:W-:-:S05]  /*4b870*/  IMAD R17, R20, 0x7e, RZ ;  /* 0x0000007e14117824 */ /* 0x000fca00078e02ff */
[----:B------:R-:W-:Y:S02]  /*4b880*/  IADD3 R28, P0, R17, R2, RZ ;  /* 0x00000002111c7210 */ /* 0x000fe40007f1e0ff */
[----:B------:R-:W-:Y:S02]  /*4b890*/  F2FP.BF16.PACK_AB R17, R4, R11 ;  /* 0x0000000b0411723e */ /* 0x000fe400000010ff */
[----:B------:R-:W-:Y:S02]  /*4b8a0*/  LEA.HI.X.SX32 R29, R18, R3, 0x1, P0 ;  /* 0x00000003121d7211 */ /* 0x000fe400000f0eff */
[----:B-----5:R-:W-:Y:S02]  /*4b8b0*/  F2FP.BF16.PACK_AB R15, R26, R27 ;  /* 0x0000001b1a0f723e */ /* 0x020fe400000010ff */
[----:B------:R-:W2:Y:S04]  /*4b8c0*/  LDL.LU R26, [R1+0x770] ;  /* 0x00077000011a7983 */ /* 0x000ea80000300800 */
[----:B------:R-:W2:Y:S04]  /*4b8d0*/  LDL.LU R27, [R1+0x76c] ;  /* 0x00076c00011b7983 */ /* 0x000ea80000300800 */
[----:B------:R-:W3:Y:S04]  /*4b8e0*/  LDL.LU R24, [R1+0x778] ;  /* 0x0007780001187983 */ /* 0x000ee80000300800 */
[----:B------:R-:W3:Y:S04]  /*4b8f0*/  LDL.LU R25, [R1+0x774] ;  /* 0x0007740001197983 */ /* 0x000ee80000300800 */
[----:B------:R-:W4:Y:S01]  /*4b900*/  LDL.LU R4, [R1+0x780] ;  /* 0x0007800001047983 */ /* 0x000f220000300800 */
[----:B------:R-:W-:-:S03]  /*4b910*/  SHF.L.U32 R19, R20, 0x6, RZ ;  /* 0x0000000614137819 */ /* 0x000fc600000006ff */
[----:B------:R-:W-:Y:S04]  /*4b920*/  STL.64 [R1+0x348], R22 ;  /* 0x0003481601007387 */ /* 0x000fe80000100a00 */
[----:B------:R-:W4:Y:S04]  /*4b930*/  LDL.LU R11, [R1+0x77c] ;  /* 0x00077c00010b7983 */ /* 0x000f280000300800 */
[----:B------:R0:W-:Y:S01]  /*4b940*/  STL.64 [R1+0x368], R28 ;  /* 0x0003681c01007387 */ /* 0x0001e20000100a00 */
[----:B------:R-:W-:-:S03]  /*4b950*/  F2FP.BF16.PACK_AB R18, R5, R8 ;  /* 0x000000080512723e */ /* 0x000fc600000010ff */
[----:B------:R-:W5:Y:S04]  /*4b960*/  LDL.LU R5, [R1+0x788] ;  /* 0x0007880001057983 */ /* 0x000f680000300800 */
[----:B------:R-:W5:Y:S01]  /*4b970*/  LDL.LU R8, [R1+0x784] ;  /* 0x0007840001087983 */ /* 0x000f620000300800 */
[----:B0-----:R-:W-:-:S04]  /*4b980*/  LEA R28, P0, R20, R2, 0x7 ;  /* 0x00000002141c7211 */ /* 0x001fc800078038ff */
[----:B------:R-:W-:-:S05]  /*4b990*/  LEA.HI.X.SX32 R29, R19, R3, 0x1, P0 ;  /* 0x00000003131d7211 */ /* 0x000fca00000f0eff */
[----:B------:R0:W-:Y:S04]  /*4b9a0*/  STL.64 [R1+0x370], R28 ;  /* 0x0003701c01007387 */ /* 0x0001e80000100a00 */
[----:B0-----:R-:W2:Y:S04]  /*4b9b0*/  LDL.LU.64 R28, [R1+0x1438] ;  /* 0x00143800011c7983 */ /* 0x001ea80000300a00 */
[----:B------:R-:W3:Y:S01]  /*4b9c0*/  LDL.LU R19, [R1+0x768] ;  /* 0x0007680001137983 */ /* 0x000ee20000300800 */
[C---:B------:R-:W-:Y:S02]  /*4b9d0*/  IMAD R22, R20.reuse, 0x82, RZ ;  /* 0x0000008214167824 */ /* 0x040fe400078e02ff */
[----:B------:R-:W-:-:S03]  /*4b9e0*/  IMAD R23, R20, 0x41, RZ ;  /* 0x0000004114177824 */ /* 0x000fc600078e02ff */
[----:B------:R-:W-:Y:S01]  /*4b9f0*/  IADD3 R22, P0, R22, R2, RZ ;  /* 0x0000000216167210 */ /* 0x000fe20007f1e0ff */
[----:B------:R-:W-:-:S03]  /*4ba00*/  IMAD R21, R20, 0x84, RZ ;  /* 0x0000008414157824 */ /* 0x000fc600078e02ff */
[----:B------:R-:W-:Y:S01]  /*4ba10*/  LEA.HI.X.SX32 R23, R23, R3, 0x1, P0 ;  /* 0x0000000317177211 */ /* 0x000fe200000f0eff */
[----:B--2---:R-:W-:Y:S01]  /*4ba20*/  STL.64 [R1+0x1430], R28 ;  /* 0x0014301c01007387 */ /* 0x004fe20000100a00 */
[----:B---3--:R-:W-:-:S03]  /*4ba30*/  F2FP.BF16.PACK_AB R19, R19, R10 ;  /* 0x0000000a1313723e */ /* 0x008fc600000010ff */
[----:B------:R0:W-:Y:S01]  /*4ba40*/  STL.64 [R1+0x388], R22 ;  /* 0x0003881601007387 */ /* 0x0001e20000100a00 */
[----:B------:R-:W-:-:S03]  /*4ba50*/  IMAD R10, R20, 0x86, RZ ;  /* 0x00000086140a7824 */ /* 0x000fc600078e02ff */
[----:B------:R1:W-:Y:S04]  /*4ba60*/  STS.128 [R28+0x680], R12 ;  /* 0x0006800c1c007388 */ /* 0x0003e80000000c00 */
[----:B------:R2:W-:Y:S01]  /*4ba70*/  STS.128 [R28+0x700], R16 ;  /* 0x000700101c007388 */ /* 0x0005e20000000c00 */
[----:B0-----:R-:W-:Y:S01]  /*4ba80*/  IMAD R23, R6, 0x42, RZ ;  /* 0x0000004206177824 */ /* 0x001fe200078e02ff */
[----:B-1----:R-:W-:Y:S02]  /*4ba90*/  IADD3 R12, P0, R21, R2, RZ ;  /* 0x00000002150c7210 */ /* 0x002fe40007f1e0ff */
[----:B--2---:R-:W-:Y:S02]  /*4baa0*/  MOV R19, c[0x0][0x1c8] ;  /* 0x0000720000137a02 */ /* 0x004fe40000000f00 */
[----:B------:R-:W-:-:S02]  /*4bab0*/  LEA.HI.X.SX32 R13, R23, R3, 0x1, P0 ;  /* 0x00000003170d7211 */ /* 0x000fc400000f0eff */
[----:B------:R-:W-:Y:S01]  /*4bac0*/  IADD3 R16, P0, R10, R2, RZ ;  /* 0x000000020a107210 */ /* 0x000fe20007f1e0ff */
[C---:B------:R-:W-:Y:S01]  /*4bad0*/  IMAD R14, R19.reuse, 0x43, RZ ;  /* 0x00000043130e7824 */ /* 0x040fe200078e02ff */
[----:B------:R-:W2:Y:S01]  /*4bae0*/  LDL.LU R10, [R1+0x90] ;  /* 0x00009000010a7983 */ /* 0x000ea20000300800 */
[----:B------:R-:W-:-:S03]  /*4baf0*/  IMAD R21, R19, 0x88, RZ ;  /* 0x0000008813157824 */ /* 0x000fc600078e02ff */
[----:B------:R0:W-:Y:S01]  /*4bb00*/  STL.64 [R1+0x380], R12 ;  /* 0x0003800c01007387 */ /* 0x0001e20000100a00 */
[----:B------:R-:W-:Y:S01]  /*4bb10*/  LEA.HI.X.SX32 R17, R14, R3, 0x1, P0 ;  /* 0x000000030e117211 */ /* 0x000fe200000f0eff */
[----:B------:R-:W-:Y:S01]  /*4bb20*/  IMAD R15, R19, 0x8a, RZ ;  /* 0x0000008a130f7824 */ /* 0x000fe200078e02ff */
[----:B0-----:R-:W-:Y:S02]  /*4bb30*/  F2FP.BF16.PACK_AB R12, R26, R27 ;  /* 0x0000001b1a0c723e */ /* 0x001fe400000010ff */
[----:B------:R-:W-:Y:S01]  /*4bb40*/  IADD3 R26, P0, R21, R2, RZ ;  /* 0x00000002151a7210 */ /* 0x000fe20007f1e0ff */
[----:B------:R-:W-:Y:S01]  /*4bb50*/  IMAD R21, R6, 0x44, RZ ;  /* 0x0000004406157824 */ /* 0x000fe200078e02ff */
[----:B------:R-:W-:Y:S02]  /*4bb60*/  F2FP.BF16.PACK_AB R13, R24, R25 ;  /* 0x00000019180d723e */ /* 0x000fe400000010ff */
[----:B------:R-:W3:Y:S02]  /*4bb70*/  LDL.LU.64 R24, [R1+0x150] ;  /* 0x0001500001187983 */ /* 0x000ee40000300a00 */
[----:B------:R-:W-:-:S02]  /*4bb80*/  LEA.HI.X.SX32 R27, R21, R3, 0x1, P0 ;  /* 0x00000003151b7211 */ /* 0x000fc400000f0eff */
[----:B------:R0:W-:Y:S01]  /*4bb90*/  STL.64 [R1+0x378], R16 ;  /* 0x0003781001007387 */ /* 0x0001e20000100a00 */
[----:B------:R-:W-:Y:S02]  /*4bba0*/  IADD3 R28, P0, R15, R2, RZ ;  /* 0x000000020f1c7210 */ /* 0x000fe40007f1e0ff */
[----:B----4-:R-:W-:Y:S02]  /*4bbb0*/  F2FP.BF16.PACK_AB R14, R4, R11 ;  /* 0x0000000b040e723e */ /* 0x010fe400000010ff */
[----:B------:R-:W4:Y:S01]  /*4bbc0*/  LDL.LU R11, [R1+0x50] ;  /* 0x00005000010b7983 */ /* 0x000f220000300800 */
[----:B0-----:R-:W-:-:S03]  /*4bbd0*/  IMAD R16, R19, 0x45, RZ ;  /* 0x0000004513107824 */ /* 0x001fc600078e02ff */
[----:B------:R-:W-:Y:S02]  /*4bbe0*/  STL.64 [R1+0x13d0], R26 ;  /* 0x0013d01a01007387 */ /* 0x000fe40000100a00 */
[----:B------:R-:W-:Y:S02]  /*4bbf0*/  LEA.HI.X.SX32 R29, R16, R3, 0x1, P0 ;  /* 0x00000003101d7211 */ /* 0x000fe400000f0eff */
[----:B------:R-:W2:Y:S04]  /*4bc00*/  LDL.LU.64 R22, [R1+0x140] ;  /* 0x0001400001167983 */ /* 0x000ea80000300a00 */
[----:B------:R0:W-:Y:S04]  /*4bc10*/  STL.64 [R1+0x3a0], R28 ;  /* 0x0003a01c01007387 */ /* 0x0001e80000100a00 */
[----:B0-----:R-:W2:Y:S01]  /*4bc20*/  LDL.LU.64 R28, [R1+0x1430] ;  /* 0x00143000011c7983 */ /* 0x001ea20000300a00 */
[----:B-----5:R-:W-:Y:S01]  /*4bc30*/  F2FP.BF16.PACK_AB R15, R5, R8 ;  /* 0x00000008050f723e */ /* 0x020fe200000010ff */
[----:B------:R-:W-:-:S02]  /*4bc40*/  IMAD R4, R19, 0x8c, RZ ;  /* 0x0000008c13047824 */ /* 0x000fc400078e02ff */
[----:B------:R-:W5:Y:S04]  /*4bc50*/  LDL.LU R5, [R1+0x20] ;  /* 0x0000200001057983 */ /* 0x000f680000300800 */
[----:B------:R0:W-:Y:S04]  /*4bc60*/  STL [R1+0x1420], R19 ;  /* 0x0014201301007387 */ /* 0x0001e80000100800 */
[----:B0-----:R-:W4:Y:S01]  /*4bc70*/  LDL.LU.64 R18, [R1+0x148] ;  /* 0x0001480001127983 */ /* 0x001f220000300a00 */
[----:B------:R-:W-:Y:S01]  /*4bc80*/  IADD3 R16, P0, R4, R2, RZ ;  /* 0x0000000204107210 */ /* 0x000fe20007f1e0ff */
[----:B------:R-:W-:-:S03]  /*4bc90*/  IMAD.MOV.U32 R27, RZ, RZ, c[0x0][0x1c8] ;  /* 0x00007200ff1b7624 */ /* 0x000fc600078e00ff */
[----:B------:R-:W-:Y:S01]  /*4bca0*/  LEA.HI.X.SX32 R17, R9, R3, 0x1, P0 ;  /* 0x0000000309117211 */ /* 0x000fe200000f0eff */
[C---:B------:R-:W-:Y:S02]  /*4bcb0*/  IMAD R8, R27.reuse, 0x8e, RZ ;  /* 0x0000008e1b087824 */ /* 0x040fe400078e02ff */
[C---:B------:R-:W-:Y:S02]  /*4bcc0*/  IMAD R4, R27.reuse, 0x90, RZ ;  /* 0x000000901b047824 */ /* 0x040fe400078e02ff */
[----:B------:R-:W-:Y:S01]  /*4bcd0*/  IMAD R21, R6, 0x48, RZ ;  /* 0x0000004806157824 */ /* 0x000fe200078e02ff */
[----:B--2---:R0:W-:Y:S04]  /*4bce0*/  STS.128 [R28+0x780], R12 ;  /* 0x0007800c1c007388 */ /* 0x0041e80000000c00 */
[----:B------:R-:W-:Y:S06]  /*4bcf0*/  BAR.SYNC.DEFER_BLOCKING 0x0 ;  /* 0x0000000000007b1d */ /* 0x000fec0000010000 */
[----:B0-----:R-:W2:Y:S01]  /*4bd00*/  LDL.LU.64 R14, [R1+0x138] ;  /* 0x00013800010e7983 */ /* 0x001ea20000300a00 */
[----:B------:R-:W-:-:S03]  /*4bd10*/  IMAD R13, R27, 0x47, RZ ;  /* 0x000000471b0d7824 */ /* 0x000fc600078e02ff */
[----:B------:R0:W-:Y:S02]  /*4bd20*/  STL.64 [R1+0x398], R16 ;  /* 0x0003981001007387 */ /* 0x0001e40000100a00 */
[----:B0-----:R-:W-:Y:S02]  /*4bd30*/  IADD3 R16, P0, R8, R2, RZ ;  /* 0x0000000208107210 */ /* 0x001fe40007f1e0ff */
[----:B------:R-:W2:Y:S02]  /*4bd40*/  LDL.LU.64 R8, [R1+0x130] ;  /* 0x0001300001087983 */ /* 0x000ea40000300a00 */
[----:B------:R-:W-:Y:S02]  /*4bd50*/  LEA.HI.X.SX32 R17, R13, R3, 0x1, P0 ;  /* 0x000000030d117211 */ /* 0x000fe400000f0eff */
[----:B------:R-:W-:-:S03]  /*4bd60*/  PRMT R12, R10, 0x7632, R12 ;  /* 0x000076320a0c7816 */ /* 0x000fc6000000000c */
[----:B------:R0:W-:Y:S04]  /*4bd70*/  STL.64 [R1+0x360], R16 ;  /* 0x0003601001007387 */ /* 0x0001e80000100a00 */
[----:B------:R1:W-:Y:S01]  /*4bd80*/  STG.E.U16 [R2.64], R10 ;  /* 0x0000000a02007986 */ /* 0x0003e2000c101504 */
[----:B0-----:R-:W-:-:S03]  /*4bd90*/  IADD3 R16, P0, R4, R2, RZ ;  /* 0x0000000204107210 */ /* 0x001fc60007f1e0ff */
[----:B---3--:R0:W-:Y:S01]  /*4bda0*/  STG.E.U16 [R24.64], R12 ;  /* 0x0000000c18007986 */ /* 0x0081e2000c101504 */
[----:B------:R-:W-:Y:S01]  /*4bdb0*/  LEA.HI.X.SX32 R17, R21, R3, 0x1, P0 ;  /* 0x0000000315117211 */ /* 0x000fe200000f0eff */
[C---:B-1----:R-:W-:Y:S02]  /*4bdc0*/  IMAD R10, R27.reuse, 0x92, RZ ;  /* 0x000000921b0a7824 */ /* 0x042fe400078e02ff */
[C---:B------:R-:W-:Y:S02]  /*4bdd0*/  IMAD R13, R27.reuse, 0x49, RZ ;  /* 0x000000491b0d7824 */ /* 0x040fe400078e02ff */
[----:B------:R-:W-:Y:S01]  /*4bde0*/  IMAD R4, R27, 0x94, RZ ;  /* 0x000000941b047824 */ /* 0x000fe200078e02ff */
[----:B0-----:R-:W3:Y:S04]  /*4bdf0*/  LDL.LU.64 R24, [R1+0x1428] ;  /* 0x0014280001187983 */ /* 0x001ee80000300a00 */
[----:B------:R0:W-:Y:S04]  /*4be00*/  STL.64 [R1+0x358], R16 ;  /* 0x0003581001007387 */ /* 0x0001e80000100a00 */
[----:B----4-:R1:W-:Y:S01]  /*4be10*/  STG.E.U16 [R18.64], R11 ;  /* 0x0000000b12007986 */ /* 0x0103e2000c101504 */
[----:B0-----:R-:W-:-:S04]  /*4be20*/  IADD3 R16, P0, R10, R2, RZ ;  /* 0x000000020a107210 */ /* 0x001fc80007f1e0ff */
[----:B------:R-:W-:Y:S02]  /*4be30*/  LEA.HI.X.SX32 R17, R13, R3, 0x1, P0 ;  /* 0x000000030d117211 */ /* 0x000fe400000f0eff */
[----:B-1----:R-:W-:-:S03]  /*4be40*/  IADD3 R18, P0, R4, R2, RZ ;  /* 0x0000000204127210 */ /* 0x002fc60007f1e0ff */
[----:B------:R0:W-:Y:S01]  /*4be50*/  STL.64 [R1+0x350], R16 ;  /* 0x0003501001007387 */ /* 0x0001e20000100a00 */
[----:B------:R-:W-:-:S03]  /*4be60*/  LEA.HI.X.SX32 R19, R29, R3, 0x1, P0 ;  /* 0x000000031d137211 */ /* 0x000fc600000f0eff */
[----:B0-----:R-:W4:Y:S04]  /*4be70*/  LDL.LU.64 R16, [R1+0x120] ;  /* 0x0001200001107983 */ /* 0x001f280000300a00 */
[----:B------:R-:W3:Y:S01]  /*4be80*/  LDL.LU.64 R28, [R1+0x128] ;  /* 0x00012800011c7983 */ /* 0x000ee20000300a00 */
[----:B------:R-:W-:Y:S01]  /*4be90*/  PRMT R12, R11, 0x7632, R12 ;  /* 0x000076320b0c7816 */ /* 0x000fe2000000000c */
[C---:B------:R-:W-:Y:S02]  /*4bea0*/  IMAD R10, R27.reuse, 0x96, RZ ;  /* 0x000000961b0a7824 */ /* 0x040fe400078e02ff */
[----:B------:R0:W-:Y:S01]  /*4beb0*/  STL.64 [R1+0x340], R18 ;  /* 0x0003401201007387 */ /* 0x0001e20000100a00 */
[----:B------:R-:W-:-:S03]  /*4bec0*/  IMAD R13, R27, 0x4b, RZ ;  /* 0x0000004b1b0d7824 */ /* 0x000fc600078e02ff */
[----:B------:R1:W-:Y:S01]  /*4bed0*/  STG.E.U16 [R22.64], R12 ;  /* 0x0000000c16007986 */ /* 0x0003e2000c101504 */
[----:B------:R-:W-:-:S03]  /*4bee0*/  IADD3 R10, P0, R10, R2, RZ ;  /* 0x000000020a0a7210 */ /* 0x000fc60007f1e0ff */
[----:B0-----:R-:W4:Y:S04]  /*4bef0*/  LDL.LU.64 R18, [R1+0x118] ;  /* 0x0001180001127983 */ /* 0x001f280000300a00 */
[----:B-1----:R-:W4:Y:S01]  /*4bf00*/  LDL.LU R23, [R1+0x80] ;  /* 0x0000800001177983 */ /* 0x002f220000300800 */
[----:B------:R-:W-:Y:S01]  /*4bf10*/  LEA.HI.X.SX32 R11, R13, R3, 0x1, P0 ;  /* 0x000000030d0b7211 */ /* 0x000fe200000f0eff */
[----:B------:R-:W-:Y:S01]  /*4bf20*/  IMAD R4, R27, 0x98, RZ ;  /* 0x000000981b047824 */ /* 0x000fe200078e02ff */
[----:B-----5:R-:W-:-:S03]  /*4bf30*/  PRMT R12, R5, 0x7632, R12 ;  /* 0x00007632050c7816 */ /* 0x020fc6000000000c */
[----:B------:R0:W-:Y:S01]  /*4bf40*/  STL.64 [R1+0x330], R10 ;  /* 0x0003300a01007387 */ /* 0x0001e20000100a00 */
[----:B------:R-:W-:Y:S01]  /*4bf50*/  IMAD R22, R6, 0x4c, RZ ;  /* 0x0000004c06167824 */ /* 0x000fe200078e02ff */
[----:B0-----:R-:W-:-:S04]  /*4bf60*/  IADD3 R10, P0, R4, R2, RZ ;  /* 0x00000002040a7210 */ /* 0x001fc80007f1e0ff */
[----:B------:R-:W-:Y:S01]  /*4bf70*/  LEA.HI.X.SX32 R11, R22, R3, 0x1, P0 ;  /* 0x00000003160b7211 */ /* 0x000fe200000f0eff */
[C---:B------:R-:W-:Y:S01]  /*4bf80*/  IMAD R6, R27.reuse, 0x9c, RZ ;  /* 0x0000009c1b067824 */ /* 0x040fe200078e02ff */
[----:B--2---:R0:W-:Y:S04]  /*4bf90*/  STG.E.U16 [R14.64], R5 ;  /* 0x000000050e007986 */ /* 0x0041e8000c101504 */
[----:B0-----:R-:W2:Y:S01]  /*4bfa0*/  LDL.LU.64 R4, [R1+0x110] ;  /* 0x0001100001047983 */ /* 0x001ea20000300a00 */
[----:B------:R-:W-:-:S03]  /*4bfb0*/  IMAD R14, R27, 0x9a, RZ ;  /* 0x0000009a1b0e7824 */ /* 0x000fc600078e02ff */
[----:B------:R0:W-:Y:S02]  /*4bfc0*/  STG.E.U16 [R8.64], R12 ;  /* 0x0000000c08007986 */ /* 0x0001e4000c101504 */
[----:B------:R-:W-:Y:S02]  /*4bfd0*/  IADD3 R14, P0, R14, R2, RZ ;  /* 0x000000020e0e7210 */ /* 0x000fe40007f1e0ff */
[----:B0-----:R-:W5:Y:S04]  /*4bfe0*/  LDL.LU.64 R8, [R1+0x108] ;  /* 0x0001080001087983 */ /* 0x001f680000300a00 */
[----:B------:R-:W5:Y:S01]  /*4bff0*/  LDL.LU R21, [R1+0x40] ;  /* 0x0000400001157983 */ /* 0x000f620000300800 */
[----:B------:R-:W-:-:S03]  /*4c000*/  IMAD R12, R27, 0x4d, RZ ;  /* 0x0000004d1b0c7824 */ /* 0x000fc600078e02ff */
[----:B------:R-:W-:Y:S02]  /*4c010*/  STL.64 [R1+0x13d8], R10 ;  /* 0x0013d80a01007387 */ /* 0x000fe40000100a00 */
[----:B------:R-:W-:Y:S02]  /*4c020*/  LEA.HI.X.SX32 R15, R12, R3, 0x1, P0 ;  /* 0x000000030c0f7211 */ /* 0x000fe400000f0eff */
[----:B---3--:R0:W-:Y:S04]  /*4c030*/  STG.E.U16 [R28.64], R24 ;  /* 0x000000181c007986 */ /* 0x0081e8000c101504 */
[----:B0-----:R-:W3:Y:S01]  /*4c040*/  LDL.LU.64 R28, [R1+0x100] ;  /* 0x00010000011c7983 */ /* 0x001ee20000300a00 */
[----:B------:R-:W-:-:S03]  /*4c050*/  PRMT R24, R24, 0x7632, R24 ;  /* 0x0000763218187816 */ /* 0x000fc60000000018 */
[----:B------:R0:W-:Y:S04]  /*4c060*/  STL.64 [R1+0x300], R14 ;  /* 0x0003000e01007387 */ /* 0x0001e80000100a00 */
[----:B----4-:R-:W-:Y:S01]  /*4c070*/  STG.E.U16 [R16.64], R24 ;  /* 0x0000001810007986 */ /* 0x010fe2000c101504 */
[----:B0-----:R-:W-:-:S03]  /*4c080*/  IADD3 R14, P0, R6, R2, RZ ;  /* 0x00000002060e7210 */ /* 0x001fc60007f1e0ff */
[----:B------:R-:W4:Y:S04]  /*4c090*/  LDL.LU R6, [R1+0x10] ;  /* 0x0000100001067983 */ /* 0x000f280000300800 */
[----:B------:R0:W-:Y:S04]  /*4c0a0*/  STL [R1+0x13f8], R25 ;  /* 0x0013f81901007387 */ /* 0x0001e80000100800 */
[----:B0-----:R-:W4:Y:S04]  /*4c0b0*/  LDL.LU.64 R24, [R1+0xf8] ;  /* 0x0000f80001187983 */ /* 0x001f280000300a00 */
[----:B------:R-:W4:Y:S01]  /*4c0c0*/  LDL.LU.64 R16, [R1+0xf0] ;  /* 0x0000f00001107983 */ /* 0x000f220000300a00 */
[----:B------:R-:W-:-:S05]  /*4c0d0*/  MOV R22, c[0x0][0x1c8] ;  /* 0x0000720000167a02 */ /* 0x000fca0000000f00 */
[----:B------:R-:W-:Y:S02]  /*4c0e0*/  IMAD R22, R22, 0x4e, RZ ;  /* 0x0000004e16167824 */ /* 0x000fe400078e02ff */
[----:B------:R-:W-:-:S03]  /*4c0f0*/  IMAD R11, R27, 0x9e, RZ ;  /* 0x0000009e1b0b7824 */ /* 0x000fc600078e02ff */
[----:B------:R-:W-:Y:S01]  /*4c100*/  LEA.HI.X.SX32 R15, R22, R3, 0x1, P0 ;  /* 0x00000003160f7211 */ /* 0x000fe200000f0eff */
[----:B------:R-:W-:-:S04]  /*4c110*/  IMAD R13, R27, 0x4f, RZ ;  /* 0x0000004f1b0d7824 */ /* 0x000fc800078e02ff */
[----:B------:R0:W-:Y:S01]  /*4c120*/  STL.64 [R1+0x2f0], R14 ;  /* 0x0002f00e01007387 */ /* 0x0001e20000100a00 */
[----:B------:R-:W-:-:S03]  /*4c130*/  IMAD R10, R27, 0xa0, RZ ;  /* 0x000000a01b0a7824 */ /* 0x000fc600078e02ff */
[----:B------:R1:W-:Y:S01]  /*4c140*/  STG.E.U16 [R18.64], R23 ;  /* 0x0000001712007986 */ /* 0x0003e2000c101504 */
[----:B0-----:R-:W-:Y:S02]  /*4c150*/  IADD3 R14, P0, R11, R2, RZ ;  /* 0x000000020b0e7210 */ /* 0x001fe40007f1e0ff */
[----:B-1----:R-:W-:Y:S01]  /*4c160*/  MOV R18, c[0x0][0x1c8] ;  /* 0x0000720000127a02 */ /* 0x002fe20000000f00 */
[----:B------:R-:W4:Y:S01]  /*4c170*/  LDL.LU R19, [R1+0x1420] ;  /* 0x0014200001137983 */ /* 0x000f220000300800 */
[----:B------:R-:W-:-:S03]  /*4c180*/  LEA.HI.X.SX32 R15, R13, R3, 0x1, P0 ;  /* 0x000000030d0f7211 */ /* 0x000fc600000f0eff */
[----:B------:R-:W-:Y:S02]  /*4c190*/  IMAD R18, R18, 0x50, RZ ;  /* 0x0000005012127824 */ /* 0x000fe400078e02ff */
[----:B------:R0:W-:Y:S01]  /*4c1a0*/  STL.64 [R1+0x248], R14 ;  /* 0x0002480e01007387 */ /* 0x0001e20000100a00 */
[----:B------:R-:W-:Y:S01]  /*4c1b0*/  PRMT R12, R23, 0x7632, R12 ;  /* 0x00007632170c7816 */ /* 0x000fe2000000000c */
[----:B------:R-:W-:Y:S02]  /*4c1c0*/  IMAD R11, R27, 0xa2, RZ ;  /* 0x000000a21b0b7824 */ /* 0x000fe400078e02ff */
[----:B------:R-:W4:Y:S01]  /*4c1d0*/  LDL.LU.64 R22, [R1+0xe8] ;  /* 0x0000e80001167983 */ /* 0x000f220000300a00 */
[----:B0-----:R-:W-:-:S04]  /*4c1e0*/  IADD3 R14, P0, R10, R2, RZ ;  /* 0x000000020a0e7210 */ /* 0x001fc80007f1e0ff */
[----:B------:R-:W-:Y:S01]  /*4c1f0*/  LEA.HI.X.SX32 R15, R18, R3, 0x1, P0 ;  /* 0x00000003120f7211 */ /* 0x000fe200000f0eff */
[C---:B------:R-:W-:Y:S02]  /*4c200*/  IMAD R13, R27.reuse, 0x51, RZ ;  /* 0x000000511b0d7824 */ /* 0x040fe400078e02ff */
[----:B------:R-:W-:Y:S01]  /*4c210*/  IMAD R10, R27, 0xa4, RZ ;  /* 0x000000a41b0a7824 */ /* 0x000fe200078e02ff */
[----:B--2---:R0:W-:Y:S04]  /*4c220*/  STG.E.U16 [R4.64], R12 ;  /* 0x0000000c04007986 */ /* 0x0041e8000c101504 */
[----:B0-----:R-:W2:Y:S04]  /*4c230*/  LDL.LU.64 R4, [R1+0x1418] ;  /* 0x0014180001047983 */ /* 0x001ea80000300a00 */
[----:B------:R0:W-:Y:S04]  /*4c240*/  STL.64 [R1+0x1e0], R14 ;  /* 0x0001e00e01007387 */ /* 0x0001e80000100a00 */
[----:B-----5:R1:W-:Y:S01]  /*4c250*/  STG.E.U16 [R8.64], R21 ;  /* 0x0000001508007986 */ /* 0x0203e2000c101504 */
[----:B------:R-:W-:-:S02]  /*4c260*/  PRMT R12, R21, 0x7632, R12 ;  /* 0x00007632150c7816 */ /* 0x000fc4000000000c */
[----:B0-----:R-:W-:-:S04]  /*4c270*/  IADD3 R14, P0, R11, R2, RZ ;  /* 0x000000020b0e7210 */ /* 0x001fc80007f1e0ff */
[----:B------:R-:W-:Y:S02]  /*4c280*/  LEA.HI.X.SX32 R15, R13, R3, 0x1, P0 ;  /* 0x000000030d0f7211 */ /* 0x000fe400000f0eff */
[----:B-1----:R-:W-:Y:S01]  /*4c290*/  MOV R21, c[0x0][0x1c8] ;  /* 0x0000720000157a02 */ /* 0x002fe20000000f00 */
[----:B------:R-:W5:Y:S04]  /*4c2a0*/  LDL.LU.64 R8, [R1+0x1410] ;  /* 0x0014100001087983 */ /* 0x000f680000300a00 */
[----:B------:R0:W-:Y:S01]  /*4c2b0*/  STL.64 [R1+0x1b8], R14 ;  /* 0x0001b80e01007387 */ /* 0x0001e20000100a00 */
[----:B------:R-:W-:Y:S02]  /*4c2c0*/  IMAD R21, R21, 0x52, RZ ;  /* 0x0000005215157824 */ /* 0x000fe400078e02ff */
[----:B------:R-:W-:Y:S01]  /*4c2d0*/  IMAD R11, R27, 0xa6, RZ ;  /* 0x000000a61b0b7824 */ /* 0x000fe200078e02ff */
[----:B0-----:R-:W-:-:S04]  /*4c2e0*/  IADD3 R14, P0, R10, R2, RZ ;  /* 0x000000020a0e7210 */ /* 0x001fc80007f1e0ff */
[----:B------:R-:W-:Y:S01]  /*4c2f0*/  LEA.HI.X.SX32 R15, R21, R3, 0x1, P0 ;  /* 0x00000003150f7211 */ /* 0x000fe200000f0eff */
[C---:B------:R-:W-:Y:S02]  /*4c300*/  IMAD R13, R27.reuse, 0x53, RZ ;  /* 0x000000531b0d7824 */ /* 0x040fe400078e02ff */
[----:B------:R-:W-:Y:S01]  /*4c310*/  IMAD R10, R27, 0xa8, RZ ;  /* 0x000000a81b0a7824 */ /* 0x000fe200078e02ff */
[----:B---3--:R0:W-:Y:S04]  /*4c320*/  STG.E.U16 [R28.64], R12 ;  /* 0x0000000c1c007986 */ /* 0x0081e8000c101504 */
[----:B0-----:R-:W3:Y:S04]  /*4c330*/  LDL.LU.64 R28, [R1+0xd8] ;  /* 0x0000d800011c7983 */ /* 0x001ee80000300a00 */
[----:B------:R-:W2:Y:S04]  /*4c340*/  LDL.LU R26, [R1+0x70] ;  /* 0x00007000011a7983 */ /* 0x000ea80000300800 */
[----:B------:R0:W-:Y:S01]  /*4c350*/  STL.64 [R1+0x1b0], R14 ;  /* 0x0001b00e01007387 */ /* 0x0001e20000100a00 */
[----:B----4-:R-:W-:-:S02]  /*4c360*/  PRMT R12, R6, 0x7632, R12 ;  /* 0x00007632060c7816 */ /* 0x010fc4000000000c */
[-C--:B0-----:R-:W-:Y:S01]  /*4c370*/  IADD3 R14, P0, R11, R2.reuse, RZ ;  /* 0x000000020b0e7210 */ /* 0x081fe20007f1e0ff */
[----:B------:R0:W-:Y:S03]  /*4c380*/  STG.E.U16 [R24.64], R6 ;  /* 0x0000000618007986 */ /* 0x0001e6000c101504 */
[-C--:B------:R-:W-:Y:S01]  /*4c390*/  LEA.HI.X.SX32 R15, R13, R3.reuse, 0x1, P0 ;  /* 0x000000030d0f7211 */ /* 0x080fe200000f0eff */
[----:B------:R1:W-:Y:S01]  /*4c3a0*/  STG.E.U16 [R16.64], R12 ;  /* 0x0000000c10007986 */ /* 0x0003e2000c101504 */
[-C--:B0-----:R-:W-:Y:S01]  /*4c3b0*/  IADD3 R24, P0, R10, R2.reuse, RZ ;  /* 0x000000020a187210 */ /* 0x081fe20007f1e0ff */
[----:B------:R-:W-:Y:S02]  /*4c3c0*/  IMAD R6, R27, 0xaa, RZ ;  /* 0x000000aa1b067824 */ /* 0x000fe400078e02ff */
[----:B------:R0:W-:Y:S01]  /*4c3d0*/  STL.64 [R1+0x1a8], R14 ;  /* 0x0001a80e01007387 */ /* 0x0001e20000100a00 */
[----:B------:R-:W-:Y:S01]  /*4c3e0*/  LEA.HI.X.SX32 R25, R7, R3, 0x1, P0 ;  /* 0x0000000307197211 */ /* 0x000fe200000f0eff */
[----:B-1----:R-:W-:Y:S01]  /*4c3f0*/  IMAD R12, R27, 0x55, RZ ;  /* 0x000000551b0c7824 */ /* 0x002fe200078e02ff */
[----:B------:R-:W-:-:S04]  /*4c400*/  IADD3 R6, P0, R6, R2, RZ ;  /* 0x0000000206067210 */ /* 0x000fc80007f1e0ff */
[----:B------:R-:W-:Y:S01]  /*4c410*/  LEA.HI.X.SX32 R7, R12, R3, 0x1, P0 ;  /* 0x000000030c077211 */ /* 0x000fe200000f0eff */
[----:B0-----:R-:W4:Y:S04]  /*4c420*/  LDL.LU.64 R14, [R1+0xd0] ;  /* 0x0000d000010e7983 */ /* 0x001f280000300a00 */
[----:B------:R-:W2:Y:S04]  /*4c430*/  LDL.LU.64 R16, [R1+0x160] ;  /* 0x0001600001107983 */ /* 0x000ea80000300a00 */
[----:B------:R-:W2:Y:S04]  /*4c440*/  LDL.LU R18, [R1+0x30] ;  /* 0x0000300001127983 */ /* 0x000ea80000300800 */
[----:B------:R0:W-:Y:S04]  /*4c450*/  STL.64 [R1+0x1a0], R24 ;  /* 0x0001a01801007387 */ /* 0x0001e80000100a00 */
[----:B0-----:R-:W2:Y:S04]  /*4c460*/  LDL.LU.64 R24, [R1+0x168] ;  /* 0x0001680001187983 */ /* 0x001ea80000300a00 */
[----:B------:R-:W2:Y:S01]  /*4c470*/  LDL.LU.64 R12, [R1+0xe0] ;  /* 0x0000e000010c7983 */ /* 0x000ea20000300a00 */
[----:B------:R-:W-:-:S03]  /*4c480*/  IMAD.MOV.U32 R21, RZ, RZ, c[0x0][0x1c8] ;  /* 0x00007200ff157624 */ /* 0x000fc600078e00ff */
[----:B------:R-:W-:Y:S04]  /*4c490*/  STL.64 [R1+0x13b8], R6 ;  /* 0x0013b80601007387 */ /* 0x000fe80000100a00 */
[----:B-----5:R0:W-:Y:S02]  /*4c4a0*/  STG.E.U16 [R22.64], R8 ;  /* 0x0000000816007986 */ /* 0x0201e4000c101504 */
[----:B0-----:R-:W-:-:S05]  /*4c4b0*/  PRMT R8, R8, 0x7632, R8 ;  /* 0x0000763208087816 */ /* 0x001fca0000000008 */
[----:B--2---:R0:W-:Y:S02]  /*4c4c0*/  STG.E.U16 [R12.64], R8 ;  /* 0x000000080c007986 */ /* 0x0041e4000c101504 */
[----:B0-----:R-:W-:Y:S02]  /*4c4d0*/  IMAD R13, R21, 0x56, RZ ;  /* 0x00000056150d7824 */ /* 0x001fe400078e02ff */
[----:B------:R-:W2:Y:S01]  /*4c4e0*/  LDL.LU R21, [R1] ;  /* 0x0000000001157983 */ /* 0x000ea20000300800 */
[----:B------:R-:W-:Y:S01]  /*4c4f0*/  IMAD R11, R27, 0xac, RZ ;  /* 0x000000ac1b0b7824 */ /* 0x000fe200078e02ff */
[----:B------:R-:W-:-:S04]  /*4c500*/  MOV R7, c[0x0][0x1c8] ;  /* 0x0000720000077a02 */ /* 0x000fc80000000f00 */
[----:B------:R-:W-:Y:S01]  /*4c510*/  IADD3 R22, P0, R11, R2, RZ ;  /* 0x000000020b167210 */ /* 0x000fe20007f1e0ff */
[----:B------:R-:W-:-:S03]  /*4c520*/  IMAD R10, R27, 0xae, RZ ;  /* 0x000000ae1b0a7824 */ /* 0x000fc600078e02ff */
[----:B------:R-:W-:Y:S01]  /*4c530*/  LEA.HI.X.SX32 R23, R13, R3, 0x1, P0 ;  /* 0x000000030d177211 */ /* 0x000fe200000f0eff */
[----:B------:R-:W-:-:S04]  /*4c540*/  IMAD R12, R7, 0x57, RZ ;  /* 0x00000057070c7824 */ /* 0x000fc800078e02ff */
[----:B------:R0:W-:Y:S01]  /*4c550*/  STL.64 [R1+0x190], R22 ;  /* 0x0001901601007387 */ /* 0x0001e20000100a00 */
[----:B------:R-:W-:Y:S01]  /*4c560*/  PRMT R8, R26, 0x7632, R8 ;  /* 0x000076321a087816 */ /* 0x000fe20000000008 */
[----:B------:R-:W-:Y:S02]  /*4c570*/  IMAD R11, R7, 0xb0, RZ ;  /* 0x000000b0070b7824 */ /* 0x000fe400078e02ff */
[----:B---3--:R1:W-:Y:S01]  /*4c580*/  STG.E.U16 [R28.64], R26 ;  /* 0x0000001a1c007986 */ /* 0x0083e2000c101504 */
[----:B0-----:R-:W-:-:S03]  /*4c590*/  IADD3 R22, P0, R10, R2, RZ ;  /* 0x000000020a167210 */ /* 0x001fc60007f1e0ff */
[----:B------:R-:W-:Y:S01]  /*4c5a0*/  STL [R1+0x13e4], R27 ;  /* 0x0013e41b01007387 */ /* 0x000fe20000100800 */
[----:B-1----:R-:W-:-:S03]  /*4c5b0*/  MOV R26, c[0x0][0x1c8] ;  /* 0x00007200001a7a02 */ /* 0x002fc60000000f00 */
[----:B------:R-:W3:Y:S01]  /*4c5c0*/  LDL.LU.64 R28, [R1+0x1c0] ;  /* 0x0001c000011c7983 */ /* 0x000ee20000300a00 */
[----:B------:R-:W-:Y:S01]  /*4c5d0*/  LEA.HI.X.SX32 R23, R12, R3, 0x1, P0 ;  /* 0x000000030c177211 */ /* 0x000fe200000f0eff */
[----:B------:R-:W-:-:S04]  /*4c5e0*/  IMAD R26, R26, 0x58, RZ ;  /* 0x000000581a1a7824 */ /* 0x000fc800078e02ff */
[----:B------:R0:W-:Y:S01]  /*4c5f0*/  STL.64 [R1+0x188], R22 ;  /* 0x0001881601007387 */ /* 0x0001e20000100a00 */
[----:B------:R-:W-:-:S03]  /*4c600*/  IMAD R10, R7, 0xb2, RZ ;  /* 0x000000b2070a7824 */ /* 0x000fc600078e02ff */
[----:B----4-:R1:W-:Y:S01]  /*4c610*/  STG.E.U16 [R14.64], R8 ;  /* 0x000000080e007986 */ /* 0x0103e2000c101504 */
[----:B0-----:R-:W-:-:S04]  /*4c620*/  IADD3 R22, P0, R11, R2, RZ ;  /* 0x000000020b167210 */ /* 0x001fc80007f1e0ff */
[----:B------:R-:W-:Y:S01]  /*4c630*/  LEA.HI.X.SX32 R23, R26, R3, 0x1, P0 ;  /* 0x000000031a177211 */ /* 0x000fe200000f0eff */
[----:B-1----:R-:W4:Y:S01]  /*4c640*/  LDL.LU.64 R14, [R1+0x1d8] ;  /* 0x0001d800010e7983 */ /* 0x002f220000300a00 */
[----:B------:R-:W-:-:S03]  /*4c650*/  IMAD R12, R7, 0x59, RZ ;  /* 0x00000059070c7824 */ /* 0x000fc600078e02ff */
[----:B------:R0:W-:Y:S01]  /*4c660*/  STL.64 [R1+0x180], R22 ;  /* 0x0001801601007387 */ /* 0x0001e20000100a00 */
[----:B------:R-:W-:Y:S01]  /*4c670*/  PRMT R8, R18, 0x7632, R8 ;  /* 0x0000763212087816 */ /* 0x000fe20000000008 */
[----:B------:R-:W-:Y:S02]  /*4c680*/  IMAD R11, R7, 0xb4, RZ ;  /* 0x000000b4070b7824 */ /* 0x000fe400078e02ff */
[----:B------:R1:W-:Y:S01]  /*4c690*/  STG.E.U16 [R16.64], R18 ;  /* 0x0000001210007986 */ /* 0x0003e2000c101504 */
[----:B0-----:R-:W-:-:S04]  /*4c6a0*/  IADD3 R22, P0, R10, R2, RZ ;  /* 0x000000020a167210 */ /* 0x001fc80007f1e0ff */
[----:B------:R-:W-:Y:S01]  /*4c6b0*/  LEA.HI.X.SX32 R23, R12, R3, 0x1, P0 ;  /* 0x000000030c177211 */ /* 0x000fe200000f0eff */
[----:B-1----:R-:W5:Y:S01]  /*4c6c0*/  LDL.LU.64 R16, [R1+0x1f0] ;  /* 0x0001f00001107983 */ /* 0x002f620000300a00 */
[----:B------:R-:W-:-:S03]  /*4c6d0*/  MOV R18, c[0x0][0x1c8] ;  /* 0x0000720000127a02 */ /* 0x000fc60000000f00 */
[----:B------:R0:W-:Y:S02]  /*4c6e0*/  STL.64 [R1+0x178], R22 ;  /* 0x0001781601007387 */ /* 0x0001e40000100a00 */
[----:B------:R-:W-:Y:S02]  /*4c6f0*/  IMAD R26, R18, 0x5a, RZ ;  /* 0x0000005a121a7824 */ /* 0x000fe400078e02ff */
[----:B------:R1:W-:Y:S01]  /*4c700*/  STG.E.U16 [R24.64], R8 ;  /* 0x0000000818007986 */ /* 0x0003e2000c101504 */
[----:B0-----:R-:W-:-:S04]  /*4c710*/  IADD3 R22, P0, R11, R2, RZ ;  /* 0x000000020b167210 */ /* 0x001fc80007f1e0ff */
[----:B------:R-:W-:Y:S01]  /*4c720*/  LEA.HI.X.SX32 R23, R26, R3, 0x1, P0 ;  /* 0x000000031a177211 */ /* 0x000fe200000f0eff */
[----:B-1----:R-:W4:Y:S04]  /*4c730*/  LDL.LU.64 R24, [R1+0x1c8] ;  /* 0x0001c80001187983 */ /* 0x002f280000300a00 */
[----:B------:R-:W4:Y:S04]  /*4c740*/  LDL.LU R18, [R1+0x60] ;  /* 0x0000600001127983 */ /* 0x000f280000300800 */
[----:B------:R0:W-:Y:S04]  /*4c750*/  STL.64 [R1+0x170], R22 ;  /* 0x0001701601007387 */ /* 0x0001e80000100a00 */
[----:B0-----:R-:W4:Y:S04]  /*4c760*/  LDL.LU.64 R22, [R1+0x1e8] ;  /* 0x0001e80001167983 */ /* 0x001f280000300a00 */
[----:B--2---:R0:W-:Y:S04]  /*4c770*/  STG.E.U16 [R4.64], R21 ;  /* 0x0000001504007986 */ /* 0x0041e8000c101504 */
[----:B0-----:R-:W4:Y:S01]  /*4c780*/  LDL.LU.64 R4, [R1+0x1408] ;  /* 0x0014080001047983 */ /* 0x001f220000300a00 */
[----:B------:R-:W-:Y:S01]  /*4c790*/  IMAD R10, R7, 0xb6, RZ ;  /* 0x000000b6070a7824 */ /* 0x000fe200078e02ff */
[----:B------:R-:W-:Y:S01]  /*4c7a0*/  PRMT R8, R21, 0x7632, R8 ;  /* 0x0000763215087816 */ /* 0x000fe20000000008 */
[----:B------:R-:W-:-:S02]  /*4c7b0*/  IMAD R12, R7, 0x5b, RZ ;  /* 0x0000005b070c7824 */ /* 0x000fc400078e02ff */
[----:B------:R-:W-:Y:S01]  /*4c7c0*/  IMAD R11, R7, 0xb8, RZ ;  /* 0x000000b8070b7824 */ /* 0x000fe200078e02ff */
[----:B------:R-:W-:Y:S01]  /*4c7d0*/  IADD3 R26, P0, R10, R2, RZ ;  /* 0x000000020a1a7210 */ /* 0x000fe20007f1e0ff */
[----:B------:R-:W-:-:S03]  /*4c7e0*/  IMAD.MOV.U32 R21, RZ, RZ, c[0x0][0x1c8] ;  /* 0x00007200ff157624 */ /* 0x000fc600078e00ff */
[----:B------:R-:W-:Y:S01]  /*4c7f0*/  LEA.HI.X.SX32 R27, R12, R3, 0x1, P0 ;  /* 0x000000030c1b7211 */ /* 0x000fe200000f0eff */
[----:B------:R-:W-:Y:S01]  /*4c800*/  IMAD R21, R21, 0x5c, RZ ;  /* 0x0000005c15157824 */ /* 0x000fe200078e02ff */
[----:B------:R-:W-:Y:S01]  /*4c810*/  IADD3 R12, P0, R11, R2, RZ ;  /* 0x000000020b0c7210 */ /* 0x000fe20007f1e0ff */
[----:B------:R-:W-:-:S03]  /*4c820*/  IMAD R10, R7, 0xba, RZ ;  /* 0x000000ba070a7824 */ /* 0x000fc600078e02ff */
[----:B------:R-:W-:Y:S01]  /*4c830*/  LEA.HI.X.SX32 R13, R21, R3, 0x1, P0 ;  /* 0x00000003150d7211 */ /* 0x000fe200000f0eff */
[----:B------:R-:W-:Y:S04]  /*4c840*/  STL.64 [R1+0x168], R26 ;  /* 0x0001681a01007387 */ /* 0x000fe80000100a00 */
[----:B---3--:R0:W-:Y:S01]  /*4c850*/  STG.E.U16 [R28.64], R8 ;  /* 0x000000081c007986 */ /* 0x0081e2000c101504 */
[----:B------:R-:W-:Y:S01]  /*4c860*/  MOV R21, c[0x0][0x1c8] ;  /* 0x0000720000157a02 */ /* 0x000fe20000000f00 */
[C---:B------:R-:W-:Y:S02]  /*4c870*/  IMAD R11, R7.reuse, 0xbc, RZ ;  /* 0x000000bc070b7824 */ /* 0x040fe400078e02ff */
[----:B0-----:R-:W2:Y:S01]  /*4c880*/  LDL.LU.64 R28, [R1+0x200] ;  /* 0x00020000011c7983 */ /* 0x001ea20000300a00 */
[----:B------:R-:W-:-:S03]  /*4c890*/  IMAD R8, R7, 0x5d, RZ ;  /* 0x0000005d07087824 */ /* 0x000fc600078e02ff */
[----:B------:R-:W2:Y:S04]  /*4c8a0*/  LDL.LU R26, [R1+0xa0] ;  /* 0x0000a000011a7983 */ /* 0x000ea80000300800 */
[----:B------:R0:W-:Y:S01]  /*4c8b0*/  STL.64 [R1+0x160], R12 ;  /* 0x0001600c01007387 */ /* 0x0001e20000100a00 */
[----:B------:R-:W-:Y:S01]  /*4c8c0*/  IMAD R27, R21, 0x5e, RZ ;  /* 0x0000005e151b7824 */ /* 0x000fe200078e02ff */
[----:B0-----:R-:W-:-:S04]  /*4c8d0*/  IADD3 R12, P0, R10, R2, RZ ;  /* 0x000000020a0c7210 */ /* 0x001fc80007f1e0ff */
[----:B------:R-:W-:Y:S01]  /*4c8e0*/  LEA.HI.X.SX32 R13, R8, R3, 0x1, P0 ;  /* 0x00000003080d7211 */ /* 0x000fe200000f0eff */
[C---:B------:R-:W-:Y:S02]  /*4c8f0*/  IMAD R10, R7.reuse, 0xbe, RZ ;  /* 0x000000be070a7824 */ /* 0x040fe400078e02ff */
[----:B------:R-:W-:Y:S01]  /*4c900*/  IMAD R8, R7, 0x5f, RZ ;  /* 0x0000005f07087824 */ /* 0x000fe200078e02ff */
[----:B----4-:R0:W-:Y:S04]  /*4c910*/  STG.E.U16 [R14.64], R4 ;  /* 0x000000040e007986 */ /* 0x0101e8000c101504 */
[----:B0-----:R-:W3:Y:S01]  /*4c920*/  LDL.LU.64 R14, [R1+0x210] ;  /* 0x00021000010e7983 */ /* 0x001ee20000300a00 */
[----:B------:R-:W-:-:S03]  /*4c930*/  PRMT R4, R4, 0x7632, R4 ;  /* 0x0000763204047816 */ /* 0x000fc60000000004 */
[----:B------:R0:W-:Y:S04]  /*4c940*/  STL.64 [R1+0x158], R12 ;  /* 0x0001580c01007387 */ /* 0x0001e80000100a00 */
[----:B-----5:R1:W-:Y:S01]  /*4c950*/  STG.E.U16 [R16.64], R4 ;  /* 0x0000000410007986 */ /* 0x0203e2000c101504 */
[----:B0-----:R-:W-:-:S04]  /*4c960*/  IADD3 R12, P0, R11, R2, RZ ;  /* 0x000000020b0c7210 */ /* 0x001fc80007f1e0ff */
[----:B------:R-:W-:Y:S01]  /*4c970*/  LEA.HI.X.SX32 R13, R27, R3, 0x1, P0 ;  /* 0x000000031b0d7211 */ /* 0x000fe200000f0eff */
[----:B-1----:R-:W4:Y:S04]  /*4c980*/  LDL.LU.64 R16, [R1+0x228] ;  /* 0x0002280001107983 */ /* 0x002f280000300a00 */
[----:B------:R-:W5:Y:S04]  /*4c990*/  LDL.LU R21, [R1+0xb0] ;  /* 0x0000b00001157983 */ /* 0x000f680000300800 */
[----:B------:R0:W-:Y:S01]  /*4c9a0*/  STL.64 [R1+0x150], R12 ;  /* 0x0001500c01007387 */ /* 0x0001e20000100a00 */
[----:B------:R-:W-:-:S03]  /*4c9b0*/  PRMT R4, R18, 0x7632, R4 ;  /* 0x0000763212047816 */ /* 0x000fc60000000004 */
[----:B------:R-:W-:Y:S01]  /*4c9c0*/  STG.E.U16 [R24.64], R18 ;  /* 0x0000001218007986 */ /* 0x000fe2000c101504 */
[----:B0-----:R-:W-:-:S04]  /*4c9d0*/  IADD3 R12, P0, R10, R2, RZ ;  /* 0x000000020a0c7210 */ /* 0x001fc80007f1e0ff */
[----:B------:R-:W-:Y:S01]  /*4c9e0*/  LEA.HI.X.SX32 R13, R8, R3, 0x1, P0 ;  /* 0x00000003080d7211 */ /* 0x000fe200000f0eff */
[----:B------:R0:W-:Y:S04]  /*4c9f0*/  STG.E.U16 [R22.64], R4 ;  /* 0x0000000416007986 */ /* 0x0001e8000c101504 */
[----:B------:R1:W-:Y:S04]  /*4ca00*/  STL.64 [R1+0x148], R12 ;  /* 0x0001480c01007387 */ /* 0x0003e80000100a00 */
[----:B0-----:R-:W3:Y:S01]  /*4ca10*/  LDL.LU.64 R22, [R1+0x1f8] ;  /* 0x0001f80001167983 */ /* 0x001ee20000300a00 */
[----:B------:R-:W-:Y:S01]  /*4ca20*/  MOV R18, c[0x0][0x1c8] ;  /* 0x0000720000127a02 */ /* 0x000fe20000000f00 */
[----:B------:R-:W-:-:S04]  /*4ca30*/  IMAD R11, R7, 0xc0, RZ ;  /* 0x000000c0070b7824 */ /* 0x000fc800078e02ff */
[----:B------:R-:W-:Y:S01]  /*4ca40*/  IMAD R24, R18, 0x60, RZ ;  /* 0x0000006012187824 */ /* 0x000fe200078e02ff */
[----:B-1----:R-:W-:Y:S01]  /*4ca50*/  IADD3 R12, P0, R11, R2, RZ ;  /* 0x000000020b0c7210 */ /* 0x002fe20007f1e0ff */
[----:B------:R-:W-:-:S03]  /*4ca60*/  IMAD R10, R7, 0xc2, RZ ;  /* 0x000000c2070a7824 */ /* 0x000fc600078e02ff */
[----:B------:R-:W-:Y:S01]  /*4ca70*/  LEA.HI.X.SX32 R13, R24, R3, 0x1, P0 ;  /* 0x00000003180d7211 */ /* 0x000fe200000f0eff */
[C---:B------:R-:W-:Y:S01]  /*4ca80*/  IMAD R8, R7.reuse, 0x61, RZ ;  /* 0x0000006107087824 */ /* 0x040fe200078e02ff */
[----:B--2---:R0:W-:Y:S01]  /*4ca90*/  STG.E.U16 [R28.64], R26 ;  /* 0x0000001a1c007986 */ /* 0x0041e2000c101504 */
[----:B------:R-:W-:Y:S01]  /*4caa0*/  PRMT R4, R26, 0x7632, R4 ;  /* 0x000076321a047816 */ /* 0x000fe20000000004 */
[----:B------:R-:W-:Y:S01]  /*4cab0*/  IMAD R11, R7, 0xc4, RZ ;  /* 0x000000c4070b7824 */ /* 0x000fe200078e02ff */
[----:B0-----:R-:W-:Y:S01]  /*4cac0*/  MOV R26, c[0x0][0x1c8] ;  /* 0x00007200001a7a02 */ /* 0x001fe20000000f00 */
[----:B---3--:R0:W-:Y:S04]  /*4cad0*/  STL.64 [R1+0x1400], R22 ;  /* 0x0014001601007387 */ /* 0x0081e80000100a00 */
[----:B0-----:R-:W2:Y:S04]  /*4cae0*/  LDL.LU.64 R22, [R1+0x240] ;  /* 0x0002400001167983 */ /* 0x001ea80000300a00 */
[----:B------:R-:W3:Y:S04]  /*4caf0*/  LDL.LU R18, [R1+0xc0] ;  /* 0x0000c00001127983 */ /* 0x000ee80000300800 */
[----:B------:R0:W-:Y:S01]  /*4cb00*/  STL.64 [R1+0x140], R12 ;  /* 0x0001400c01007387 */ /* 0x0001e20000100a00 */
[----:B------:R-:W-:-:S03]  /*4cb10*/  IMAD R26, R26, 0x62, RZ ;  /* 0x000000621a1a7824 */ /* 0x000fc600078e02ff */
[----:B------:R-:W3:Y:S01]  /*4cb20*/  LDL.LU.64 R28, [R1+0x208] ;  /* 0x00020800011c7983 */ /* 0x000ee20000300a00 */
[----:B0-----:R-:W-:-:S04]  /*4cb30*/  IADD3 R12, P0, R10, R2, RZ ;  /* 0x000000020a0c7210 */ /* 0x001fc80007f1e0ff */
[----:B------:R-:W-:-:S05]  /*4cb40*/  LEA.HI.X.SX32 R13, R8, R3, 0x1, P0 ;  /* 0x00000003080d7211 */ /* 0x000fca00000f0eff */
[----:B------:R0:W-:Y:S01]  /*4cb50*/  STL.64 [R1+0x138], R12 ;  /* 0x0001380c01007387 */ /* 0x0001e20000100a00 */
[----:B------:R-:W-:-:S03]  /*4cb60*/  IMAD R10, R7, 0xc6, RZ ;  /* 0x000000c6070a7824 */ /* 0x000fc600078e02ff */
[----:B------:R1:W-:Y:S01]  /*4cb70*/  STG.E.U16 [R14.64], R4 ;  /* 0x000000040e007986 */ /* 0x0003e2000c101504 */
[----:B------:R-:W-:-:S03]  /*4cb80*/  IMAD R8, R7, 0x63, RZ ;  /* 0x0000006307087824 */ /* 0x000fc600078e02ff */
[----:B------:R-:W3:Y:S01]  /*4cb90*/  LDL.LU.64 R24, [R1+0x220] ;  /* 0x0002200001187983 */ /* 0x000ee20000300a00 */
[----:B0-----:R-:W-:-:S04]  /*4cba0*/  IADD3 R12, P0, R11, R2, RZ ;  /* 0x000000020b0c7210 */ /* 0x001fc80007f1e0ff */
[----:B------:R-:W-:Y:S01]  /*4cbb0*/  LEA.HI.X.SX32 R13, R26, R3, 0x1, P0 ;  /* 0x000000031a0d7211 */ /* 0x000fe200000f0eff */
[----:B-1----:R-:W3:Y:S04]  /*4cbc0*/  LDL.LU R15, [R1+0x94] ;  /* 0x00009400010f7983 */ /* 0x002ee80000300800 */
[----:B------:R0:W-:Y:S01]  /*4cbd0*/  STL.64 [R1+0x130], R12 ;  /* 0x0001300c01007387 */ /* 0x0001e20000100a00 */
[----:B-----5:R-:W-:-:S03]  /*4cbe0*/  PRMT R4, R21, 0x7632, R4 ;  /* 0x0000763215047816 */ /* 0x020fc60000000004 */
[----:B------:R-:W5:Y:S01]  /*4cbf0*/  LDL.LU.64 R26, [R1+0x238] ;  /* 0x00023800011a7983 */ /* 0x000f620000300a00 */
[----:B0-----:R-:W-:-:S04]  /*4cc00*/  IADD3 R12, P0, R10, R2, RZ ;  /* 0x000000020a0c7210 */ /* 0x001fc80007f1e0ff */
[----:B------:R-:W-:Y:S01]  /*4cc10*/  LEA.HI.X.SX32 R13, R8, R3, 0x1, P0 ;  /* 0x00000003080d7211 */ /* 0x000fe200000f0eff */
[----:B----4-:R0:W-:Y:S04]  /*4cc20*/  STG.E.U16 [R16.64], R21 ;  /* 0x0000001510007986 */ /* 0x0101e8000c101504 */
[----:B------:R-:W-:Y:S04]  /*4cc30*/  STL.64 [R1+0x128], R12 ;  /* 0x0001280c01007387 */ /* 0x000fe80000100a00 */
[----:B0-----:R-:W4:Y:S04]  /*4cc40*/  LDL.LU.64 R16, [R1+0x218] ;  /* 0x0002180001107983 */ /* 0x001f280000300a00 */
[----:B------:R-:W4:Y:S04]  /*4cc50*/  LDL.LU R21, [R1+0x54] ;  /* 0x0000540001157983 */ /* 0x000f280000300800 */
[----:B--2---:R0:W-:Y:S04]  /*4cc60*/  STG.E.U16 [R22.64], R4 ;  /* 0x0000000416007986 */ /* 0x0041e8000c101504 */
[----:B0-----:R-:W2:Y:S01]  /*4cc70*/  LDL.LU.64 R22, [R1+0x1400] ;  /* 0x0014000001167983 */ /* 0x001ea20000300a00 */
[----:B------:R-:W-:-:S02]  /*4cc80*/  IMAD R11, R7, 0xc8, RZ ;  /* 0x000000c8070b7824 */ /* 0x000fc400078e02ff */
[----:B------:R-:W-:-:S03]  /*4cc90*/  IMAD.MOV.U32 R14, RZ, RZ, c[0x0][0x1c8] ;  /* 0x00007200ff0e7624 */ /* 0x000fc600078e00ff */
[----:B------:R-:W-:Y:S01]  /*4cca0*/  IADD3 R12, P0, R11, R2, RZ ;  /* 0x000000020b0c7210 */ /* 0x000fe20007f1e0ff */
[----:B------:R-:W-:Y:S02]  /*4ccb0*/  IMAD R14, R14, 0x64, RZ ;  /* 0x000000640e0e7824 */ /* 0x000fe400078e02ff */
[----:B------:R-:W-:-:S03]  /*4ccc0*/  IMAD R10, R7, 0xca, RZ ;  /* 0x000000ca070a7824 */ /* 0x000fc600078e02ff */
[----:B------:R-:W-:Y:S01]  /*4ccd0*/  LEA.HI.X.SX32 R13, R14, R3, 0x1, P0 ;  /* 0x000000030e0d7211 */ /* 0x000fe200000f0eff */
[----:B------:R-:W-:-:S04]  /*4cce0*/  IMAD R8, R7, 0x65, RZ ;  /* 0x0000006507087824 */ /* 0x000fc800078e02ff */
[----:B------:R0:W-:Y:S01]  /*4ccf0*/  STL.64 [R1+0x120], R12 ;  /* 0x0001200c01007387 */ /* 0x0001e20000100a00 */
[----:B---3--:R-:W-:Y:S01]  /*4cd00*/  PRMT R4, R18, 0x7632, R4 ;  /* 0x0000763212047816 */ /* 0x008fe20000000004 */
[----:B------:R-:W-:Y:S01]  /*4cd10*/  IMAD R11, R7, 0xcc, RZ ;  /* 0x000000cc070b7824 */ /* 0x000fe200078e02ff */
[----:B0-----:R-:W-:-:S04]  /*4cd20*/  IADD3 R12, P0, R10, R2, RZ ;  /* 0x000000020a0c7210 */ /* 0x001fc80007f1e0ff */
[----:B------:R-:W-:Y:S01]  /*4cd30*/  LEA.HI.X.SX32 R13, R8, R3, 0x1, P0 ;  /* 0x00000003080d7211 */ /* 0x000fe200000f0eff */
[----:B--2---:R0:W-:Y:S02]  /*4cd40*/  STG.E.U16 [R22.64], R18 ;  /* 0x0000001216007986 */ /* 0x0041e4000c101504 */
[----:B0-----:R-:W-:Y:S02]  /*4cd50*/  MOV R18, c[0x0][0x1c8] ;  /* 0x0000720000127a02 */ /* 0x001fe40000000f00 */
[----:B------:R-:W2:Y:S04]  /*4cd60*/  LDL.LU.64 R22, [R1+0x230] ;  /* 0x0002300001167983 */ /* 0x000ea80000300a00 */
[----:B------:R0:W-:Y:S01]  /*4cd70*/  STL.64 [R1+0x118], R12 ;  /* 0x0001180c01007387 */ /* 0x0001e20000100a00 */
[----:B------:R-:W-:-:S03]  /*4cd80*/  IMAD R14, R18, 0x66, RZ ;  /* 0x00000066120e7824 */ /* 0x000fc600078e02ff */
[----:B------:R1:W-:Y:S01]  /*4cd90*/  STG.E.U16 [R28.64], R4 ;  /* 0x000000041c007986 */ /* 0x0003e2000c101504 */
[----:B0-----:R-:W-:-:S03]  /*4cda0*/  IADD3 R12, P0, R11, R2, RZ ;  /* 0x000000020b0c7210 */ /* 0x001fc60007f1e0ff */
[----:B-1----:R-:W3:Y:S01]  /*4cdb0*/  LDL.LU.64 R28, [R1+0x258] ;  /* 0x00025800011c7983 */ /* 0x002ee20000300a00 */
[----:B------:R-:W-:-:S03]  /*4cdc0*/  LEA.HI.X.SX32 R13, R14, R3, 0x1, P0 ;  /* 0x000000030e0d7211 */ /* 0x000fc600000f0eff */
[----:B------:R-:W3:Y:S04]  /*4cdd0*/  LDL.LU R18, [R1+0x24] ;  /* 0x0000240001127983 */ /* 0x000ee80000300800 */
[----:B------:R-:W-:Y:S04]  /*4cde0*/  STL.64 [R1+0x110], R12 ;  /* 0x0001100c01007387 */ /* 0x000fe80000100a00 */
[----:B------:R0:W-:Y:S04]  /*4cdf0*/  STG.E.U16 [R24.64], R15 ;  /* 0x0000000f18007986 */ /* 0x0001e8000c101504 */
[----:B0-----:R-:W3:Y:S01]  /*4ce00*/  LDL.LU.64 R24, [R1+0x268] ;  /* 0x0002680001187983 */ /* 0x001ee20000300a00 */
[----:B------:R-:W-:-:S02]  /*4ce10*/  IMAD R10, R7, 0xce, RZ ;  /* 0x000000ce070a7824 */ /* 0x000fc400078e02ff */
[C---:B------:R-:W-:Y:S02]  /*4ce20*/  IMAD R8, R7.reuse, 0x67, RZ ;  /* 0x0000006707087824 */ /* 0x040fe400078e02ff */
[----:B------:R-:W-:Y:S01]  /*4ce30*/  IMAD R11, R7, 0xd0, RZ ;  /* 0x000000d0070b7824 */ /* 0x000fe200078e02ff */
[----:B------:R-:W-:Y:S01]  /*4ce40*/  IADD3 R12, P0, R10, R2, RZ ;  /* 0x000000020a0c7210 */ /* 0x000fe20007f1e0ff */
[----:B------:R-:W-:-:S03]  /*4ce50*/  IMAD R20, R20, 0x68, RZ ;  /* 0x0000006814147824 */ /* 0x000fc600078e02ff */
[-C--:B------:R-:W-:Y:S02]  /*4ce60*/  LEA.HI.X.SX32 R13, R8, R3.reuse, 0x1, P0 ;  /* 0x00000003080d7211 */ /* 0x080fe400000f0eff */
[----:B------:R-:W-:Y:S02]  /*4ce70*/  IADD3 R14, P0, R11, R2, RZ ;  /* 0x000000020b0e7210 */ /* 0x000fe40007f1e0ff */
[----:B------:R-:W-:Y:S01]  /*4ce80*/  PRMT R4, R15, 0x7632, R4 ;  /* 0x000076320f047816 */ /* 0x000fe20000000004 */
[C---:B------:R-:W-:Y:S01]  /*4ce90*/  IMAD R10, R7.reuse, 0xd2, RZ ;  /* 0x000000d2070a7824 */ /* 0x040fe200078e02ff */
[----:B------:R-:W-:Y:S01]  /*4cea0*/  LEA.HI.X.SX32 R15, R20, R3, 0x1, P0 ;  /* 0x00000003140f7211 */ /* 0x000fe200000f0eff */
[----:B------:R0:W-:Y:S01]  /*4ceb0*/  STL.64 [R1+0x108], R12 ;  /* 0x0001080c01007387 */ /* 0x0001e20000100a00 */
[----:B------:R-:W-:-:S03]  /*4cec0*/  IMAD R8, R7, 0x69, RZ ;  /* 0x0000006907087824 */ /* 0x000fc600078e02ff */
[----:B-----5:R1:W-:Y:S01]  /*4ced0*/  STG.E.U16 [R26.64], R4 ;  /* 0x000000041a007986 */ /* 0x0203e2000c101504 */
[----:B------:R-:W-:-:S03]  /*4cee0*/  IMAD R11, R7, 0xd4, RZ ;  /* 0x000000d4070b7824 */ /* 0x000fc600078e02ff */
[----:B0-----:R-:W5:Y:S04]  /*4cef0*/  LDL.LU.64 R12, [R1+0x280] ;  /* 0x00028000010c7983 */ /* 0x001f680000300a00 */
[----:B------:R0:W-:Y:S01]  /*4cf00*/  STL.64 [R1+0x100], R14 ;  /* 0x0001000e01007387 */ /* 0x0001e20000100a00 */
[----:B-1----:R-:W-:-:S03]  /*4cf10*/  MOV R26, c[0x0][0x1c8] ;  /* 0x00007200001a7a02 */ /* 0x002fc60000000f00 */
[----:B----4-:R1:W-:Y:S02]  /*4cf20*/  STG.E.U16 [R16.64], R21 ;  /* 0x0000001510007986 */ /* 0x0103e4000c101504 */
[----:B------:R-:W-:Y:S01]  /*4cf30*/  IMAD R26, R26, 0x6a, RZ ;  /* 0x0000006a1a1a7824 */ /* 0x000fe200078e02ff */
[-C--:B0-----:R-:W-:Y:S02]  /*4cf40*/  IADD3 R14, P0, R10, R2.reuse, RZ ;  /* 0x000000020a0e7210 */ /* 0x081fe40007f1e0ff */
[----:B------:R-:W-:Y:S02]  /*4cf50*/  PRMT R4, R21, 0x7632, R4 ;  /* 0x0000763215047816 */ /* 0x000fe40000000004 */
[----:B------:R-:W-:Y:S01]  /*4cf60*/  LEA.HI.X.SX32 R15, R8, R3, 0x1, P0 ;  /* 0x00000003080f7211 */ /* 0x000fe200000f0eff */
[----:B-1----:R-:W4:Y:S01]  /*4cf70*/  LDL.LU.64 R20, [R1+0x298] ;  /* 0x0002980001147983 */ /* 0x002f220000300a00 */
[----:B------:R-:W-:Y:S01]  /*4cf80*/  IADD3 R16, P0, R11, R2, RZ ;  /* 0x000000020b107210 */ /* 0x000fe20007f1e0ff */
[----:B------:R-:W-:-:S03]  /*4cf90*/  IMAD R10, R7, 0xd6, RZ ;  /* 0x000000d6070a7824 */ /* 0x000fc600078e02ff */
[----:B------:R-:W-:Y:S01]  /*4cfa0*/  LEA.HI.X.SX32 R17, R26, R3, 0x1, P0 ;  /* 0x000000031a117211 */ /* 0x000fe200000f0eff */
[----:B------:R-:W-:Y:S01]  /*4cfb0*/  STL.64 [R1+0xf8], R14 ;  /* 0x0000f80e01007387 */ /* 0x000fe20000100a00 */
[----:B------:R-:W-:-:S03]  /*4cfc0*/  IMAD R8, R7, 0x6b, RZ ;  /* 0x0000006b07087824 */ /* 0x000fc600078e02ff */
[----:B--2---:R0:W-:Y:S04]  /*4cfd0*/  STG.E.U16 [R22.64], R4 ;  /* 0x0000000416007986 */ /* 0x0041e8000c101504 */
[----:B0-----:R-:W2:Y:S04]  /*4cfe0*/  LDL.LU.64 R22, [R1+0x250] ;  /* 0x0002500001167983 */ /* 0x001ea80000300a00 */
[----:B------:R-:W2:Y:S04]  /*4cff0*/  LDL.LU R27, [R1+0x84] ;  /* 0x00008400011b7983 */ /* 0x000ea80000300800 */
[----:B------:R0:W-:Y:S01]  /*4d000*/  STL.64 [R1+0xf0], R16 ;  /* 0x0000f01001007387 */ /* 0x0001e20000100a00 */
[----:B---3--:R-:W-:-:S03]  /*4d010*/  PRMT R4, R18, 0x7632, R4 ;  /* 0x0000763212047816 */ /* 0x008fc60000000004 */
[----:B------:R1:W-:Y:S01]  /*4d020*/  STG.E.U16 [R28.64], R18 ;  /* 0x000000121c007986 */ /* 0x0003e2000c101504 */
[----:B0-----:R-:W-:-:S03]  /*4d030*/  IADD3 R16, P0, R10, R2, RZ ;  /* 0x000000020a107210 */ /* 0x001fc60007f1e0ff */
[----:B------:R-:W3:Y:S01]  /*4d040*/  LDL.LU.64 R10, [R1+0x260] ;  /* 0x00026000010a7983 */ /* 0x000ee20000300a00 */
[----:B------:R-:W-:-:S03]  /*4d050*/  LEA.HI.X.SX32 R17, R8, R3, 0x1, P0 ;  /* 0x0000000308117211 */ /* 0x000fc600000f0eff */
[----:B-1----:R-:W2:Y:S04]  /*4d060*/  LDL.LU.64 R28, [R1+0x278] ;  /* 0x00027800011c7983 */ /* 0x002ea80000300a00 */
[----:B------:R-:W2:Y:S04]  /*4d070*/  LDL.LU R26, [R1+0x44] ;  /* 0x00004400011a7983 */ /* 0x000ea80000300800 */
[----:B------:R-:W-:Y:S04]  /*4d080*/  STL.64 [R1+0xe8], R16 ;  /* 0x0000e81001007387 */ /* 0x000fe80000100a00 */
[----:B------:R0:W-:Y:S04]  /*4d090*/  STG.E.U16 [R24.64], R4 ;  /* 0x0000000418007986 */ /* 0x0001e8000c101504 */
[----:B0-----:R-:W5:Y:S01]  /*4d0a0*/  LDL.LU R25, [R1+0x13f8] ;  /* 0x0013f80001197983 */ /* 0x001f620000300800 */
[----:B------:R-:W-:Y:S01]  /*4d0b0*/  MOV R18, c[0x0][0x1c8] ;  /* 0x0000720000127a02 */ /* 0x000fe20000000f00 */
[----:B------:R-:W-:-:S02]  /*4d0c0*/  IMAD R15, R7, 0xd8, RZ ;  /* 0x000000d8070f7824 */ /* 0x000fc400078e02ff */
[----:B------:R-:W-:Y:S02]  /*4d0d0*/  IMAD R14, R7, 0xda, RZ ;  /* 0x000000da070e7824 */ /* 0x000fe400078e02ff */
[----:B------:R-:W-:Y:S01]  /*4d0e0*/  IMAD R18, R18, 0x6c, RZ ;  /* 0x0000006c12127824 */ /* 0x000fe200078e02ff */
[----:B------:R-:W-:Y:S01]  /*4d0f0*/  IADD3 R16, P0, R15, R2, RZ ;  /* 0x000000020f107210 */ /* 0x000fe20007f1e0ff */
[----:B------:R-:W-:-:S03]  /*4d100*/  IMAD R4, R7, 0x6d, RZ ;  /* 0x0000006d07047824 */ /* 0x000fc600078e02ff */
[----:B------:R-:W-:Y:S02]  /*4d110*/  LEA.HI.X.SX32 R17, R18, R3, 0x1, P0 ;  /* 0x0000000312117211 */ /* 0x000fe400000f0eff */
[----:B------:R-:W-:-:S04]  /*4d120*/  IADD3 R14, P0, R14, R2, RZ ;  /* 0x000000020e0e7210 */ /* 0x000fc80007f1e0ff */
[----:B------:R-:W-:Y:S01]  /*4d130*/  LEA.HI.X.SX32 R15, R4, R3, 0x1, P0 ;  /* 0x00000003040f7211 */ /* 0x000fe200000f0eff */
[----:B------:R0:W-:Y:S04]  /*4d140*/  STL.64 [R1+0xe0], R16 ;  /* 0x0000e01001007387 */ /* 0x0001e80000100a00 */
[----:B0-----:R-:W2:Y:S04]  /*4d150*/  LDL.LU.64 R16, [R1+0x290] ;  /* 0x0002900001107983 */ /* 0x001ea80000300a00 */
[----:B------:R-:W-:Y:S04]  /*4d160*/  STL.64 [R1+0xd8], R14 ;  /* 0x0000d80e01007387 */ /* 0x000fe80000100a00 */
[----:B------:R-:W3:Y:S04]  /*4d170*/  LDL.LU R18, [R1+0x14] ;  /* 0x0000140001127983 */ /* 0x000ee80000300800 */
[----:B-----5:R0:W-:Y:S02]  /*4d180*/  STG.E.U16 [R12.64], R25 ;  /* 0x000000190c007986 */ /* 0x0201e4000c101504 */
[----:B0-----:R-:W-:-:S05]  /*4d190*/  PRMT R25, R25, 0x7632, R25 ;  /* 0x0000763219197816 */ /* 0x001fca0000000019 */
[----:B----4-:R0:W-:Y:S04]  /*4d1a0*/  STG.E.U16 [R20.64], R25 ;  /* 0x0000001914007986 */ /* 0x0101e8000c101504 */
[----:B0-----:R-:W4:Y:S01]  /*4d1b0*/  LDL.LU.64 R20, [R1+0x13f0] ;  /* 0x0013f00001147983 */ /* 0x001f220000300a00 */
[----:B------:R-:W-:-:S05]  /*4d1c0*/  IMAD R8, R7, 0xdc, RZ ;  /* 0x000000dc07087824 */ /* 0x000fca00078e02ff */
[----:B------:R-:W-:Y:S01]  /*4d1d0*/  IADD3 R14, P0, R8, R2, RZ ;  /* 0x00000002080e7210 */ /* 0x000fe20007f1e0ff */
[----:B--2---:R0:W-:Y:S01]  /*4d1e0*/  STG.E.U16 [R22.64], R27 ;  /* 0x0000001b16007986 */ /* 0x0041e2000c101504 */
[----:B------:R-:W-:Y:S02]  /*4d1f0*/  IMAD R12, R7, 0xde, RZ ;  /* 0x000000de070c7824 */ /* 0x000fe400078e02ff */
[----:B----4-:R-:W-:-:S05]  /*4d200*/  LEA.HI.X.SX32 R15, R20, R3, 0x1, P0 ;  /* 0x00000003140f7211 */ /* 0x010fca00000f0eff */
[----:B------:R1:W-:Y:S04]  /*4d210*/  STL.64 [R1+0xd0], R14 ;  /* 0x0000d00e01007387 */ /* 0x0003e80000100a00 */
[----:B------:R-:W2:Y:S04]  /*4d220*/  LDL.LU.64 R24, [R1+0x288] ;  /* 0x0002880001187983 */ /* 0x000ea80000300a00 */
[----:B0-----:R-:W4:Y:S01]  /*4d230*/  LDL.LU.64 R22, [R1+0x13e8] ;  /* 0x0013e80001167983 */ /* 0x001f220000300a00 */
[C---:B------:R-:W-:Y:S01]  /*4d240*/  IMAD R8, R7.reuse, 0x6f, RZ ;  /* 0x0000006f07087824 */ /* 0x040fe200078e02ff */
[----:B-1----:R-:W-:Y:S01]  /*4d250*/  IADD3 R14, P0, R12, R2, RZ ;  /* 0x000000020c0e7210 */ /* 0x002fe20007f1e0ff */
[----:B------:R-:W-:-:S03]  /*4d260*/  IMAD R13, R7, 0xe0, RZ ;  /* 0x000000e0070d7824 */ /* 0x000fc600078e02ff */
[----:B------:R-:W-:Y:S02]  /*4d270*/  LEA.HI.X.SX32 R15, R8, R3, 0x1, P0 ;  /* 0x00000003080f7211 */ /* 0x000fe400000f0eff */
[----:B------:R-:W-:-:S03]  /*4d280*/  PRMT R4, R27, 0x7632, R4 ;  /* 0x000076321b047816 */ /* 0x000fc60000000004 */
[----:B------:R0:W-:Y:S01]  /*4d290*/  STL.64 [R1+0x90], R14 ;  /* 0x0000900e01007387 */ /* 0x0001e20000100a00 */
[----:B------:R-:W-:-:S03]  /*4d2a0*/  IMAD R12, R7, 0xe2, RZ ;  /* 0x000000e2070c7824 */ /* 0x000fc600078e02ff */
[----:B---3--:R1:W-:Y:S01]  /*4d2b0*/  STG.E.U16 [R10.64], R4 ;  /* 0x000000040a007986 */ /* 0x0083e2000c101504 */
[----:B0-----:R-:W-:Y:S01]  /*4d2c0*/  IADD3 R14, P0, R13, R2, RZ ;  /* 0x000000020d0e7210 */ /* 0x001fe20007f1e0ff */
[C---:B------:R-:W-:Y:S02]  /*4d2d0*/  IMAD R8, R7.reuse, 0x71, RZ ;  /* 0x0000007107087824 */ /* 0x040fe400078e02ff */
[----:B-1----:R-:W3:Y:S01]  /*4d2e0*/  LDL.LU.64 R10, [R1+0x2a8] ;  /* 0x0002a800010a7983 */ /* 0x002ee20000300a00 */
[----:B------:R-:W-:Y:S01]  /*4d2f0*/  IMAD R13, R7, 0xe4, RZ ;  /* 0x000000e4070d7824 */ /* 0x000fe200078e02ff */
[----:B------:R-:W-:Y:S02]  /*4d300*/  PRMT R4, R26, 0x7632, R4 ;  /* 0x000076321a047816 */ /* 0x000fe40000000004 */
[----:B------:R0:W-:Y:S04]  /*4d310*/  STG.E.U16 [R28.64], R26 ;  /* 0x0000001a1c007986 */ /* 0x0001e8000c101504 */
[----:B------:R-:W-:Y:S01]  /*4d320*/  STG.E.U16 [R16.64], R4 ;  /* 0x0000000410007986 */ /* 0x000fe2000c101504 */
[----:B----4-:R-:W-:-:S05]  /*4d330*/  LEA.HI.X.SX32 R15, R22, R3, 0x1, P0 ;  /* 0x00000003160f7211 */ /* 0x010fca00000f0eff */
[----:B------:R1:W-:Y:S04]  /*4d340*/  STL.64 [R1+0x80], R14 ;  /* 0x0000800e01007387 */ /* 0x0003e80000100a00 */
[----:B0-----:R-:W4:Y:S01]  /*4d350*/  LDL.LU.64 R26, [R1+0x2b8] ;  /* 0x0002b800011a7983 */ /* 0x001f220000300a00 */
[----:B-1----:R-:W-:-:S04]  /*4d360*/  IADD3 R14, P0, R12, R2, RZ ;  /* 0x000000020c0e7210 */ /* 0x002fc80007f1e0ff */
[----:B------:R-:W-:Y:S02]  /*4d370*/  LEA.HI.X.SX32 R15, R8, R3, 0x1, P0 ;  /* 0x00000003080f7211 */ /* 0x000fe400000f0eff */
[----:B------:R-:W-:-:S03]  /*4d380*/  IADD3 R28, P0, R13, R2, RZ ;  /* 0x000000020d1c7210 */ /* 0x000fc60007f1e0ff */
[----:B------:R0:W-:Y:S01]  /*4d390*/  STL.64 [R1+0x50], R14 ;  /* 0x0000500e01007387 */ /* 0x0001e20000100a00 */
[----:B------:R-:W-:-:S03]  /*4d3a0*/  LEA.HI.X.SX32 R29, R21, R3, 0x1, P0 ;  /* 0x00000003151d7211 */ /* 0x000fc600000f0eff */
[----:B0-----:R-:W5:Y:S04]  /*4d3b0*/  LDL.LU.64 R14, [R1+0x2d0] ;  /* 0x0002d000010e7983 */ /* 0x001f680000300a00 */
[----:B------:R-:W2:Y:S04]  /*4d3c0*/  LDL.LU R16, [R1+0x74] ;  /* 0x0000740001107983 */ /* 0x000ea80000300800 */
[----:B------:R-:W2:Y:S01]  /*4d3d0*/  LDL.LU.64 R20, [R1+0x270] ;  /* 0x0002700001147983 */ /* 0x000ea20000300a00 */
[C---:B------:R-:W-:Y:S02]  /*4d3e0*/  IMAD R12, R7.reuse, 0xe6, RZ ;  /* 0x000000e6070c7824 */ /* 0x040fe400078e02ff */
[C---:B------:R-:W-:Y:S01]  /*4d3f0*/  IMAD R8, R7.reuse, 0x73, RZ ;  /* 0x0000007307087824 */ /* 0x040fe200078e02ff */
[----:B------:R0:W-:Y:S01]  /*4d400*/  STL.64 [R1+0x40], R28 ;  /* 0x0000401c01007387 */ /* 0x0001e20000100a00 */
[----:B------:R-:W-:Y:S01]  /*4d410*/  PRMT R4, R18, 0x7632, R4 ;  /* 0x0000763212047816 */ /* 0x000fe20000000004 */
[----:B------:R-:W-:Y:S01]  /*4d420*/  IMAD R13, R7, 0xe8, RZ ;  /* 0x000000e8070d7824 */ /* 0x000fe200078e02ff */
[----:B0-----:R-:W-:-:S04]  /*4d430*/  IADD3 R28, P0, R12, R2, RZ ;  /* 0x000000020c1c7210 */ /* 0x001fc80007f1e0ff */
[----:B------:R-:W-:-:S05]  /*4d440*/  LEA.HI.X.SX32 R29, R8, R3, 0x1, P0 ;  /* 0x00000003081d7211 */ /* 0x000fca00000f0eff */
[----:B------:R0:W-:Y:S01]  /*4d450*/  STL.64 [R1+0x10], R28 ;  /* 0x0000101c01007387 */ /* 0x0001e20000100a00 */
[C---:B------:R-:W-:Y:S02]  /*4d460*/  IMAD R12, R7.reuse, 0xea, RZ ;  /* 0x000000ea070c7824 */ /* 0x040fe400078e02ff */
[----:B------:R-:W-:Y:S01]  /*4d470*/  IMAD R8, R7, 0xec, RZ ;  /* 0x000000ec07087824 */ /* 0x000fe200078e02ff */
[----:B------:R-:W3:Y:S01]  /*4d480*/  LDL.LU R17, [R1+0x34] ;  /* 0x0000340001117983 */ /* 0x000ee20000300800 */
[----:B0-----:R-:W-:Y:S01]  /*4d490*/  IADD3 R28, P0, R13, R2, RZ ;  /* 0x000000020d1c7210 */ /* 0x001fe20007f1e0ff */
[----:B------:R-:W-:Y:S02]  /*4d4a0*/  IMAD R19, R19, 0x76, RZ ;  /* 0x0000007613137824 */ /* 0x000fe400078e02ff */
[----:B--2---:R0:W-:Y:S02]  /*4d4b0*/  STG.E.U16 [R20.64], R18 ;  /* 0x0000001214007986 */ /* 0x0041e4000c101504 */
[----:B0-----:R-:W-:-:S04]  /*4d4c0*/  IMAD.MOV.U32 R18, RZ, RZ, c[0x0][0x1c8] ;  /* 0x00007200ff127624 */ /* 0x001fc800078e00ff */
[----:B------:R-:W-:Y:S01]  /*4d4d0*/  IMAD R18, R18, 0x74, RZ ;  /* 0x0000007412127824 */ /* 0x000fe200078e02ff */
[----:B------:R0:W-:Y:S04]  /*4d4e0*/  STG.E.U16 [R24.64], R4 ;  /* 0x0000000418007986 */ /* 0x0001e8000c101504 */
[----:B------:R-:W-:-:S05]  /*4d4f0*/  LEA.HI.X.SX32 R29, R18, R3, 0x1, P0 ;  /* 0x00000003121d7211 */ /* 0x000fca00000f0eff */
[----:B------:R1:W-:Y:S01]  /*4d500*/  STL.64 [R1+0x1358], R28 ;  /* 0x0013581c01007387 */ /* 0x0003e20000100a00 */
[----:B0-----:R-:W-:Y:S01]  /*4d510*/  IMAD R4, R7, 0x75, RZ ;  /* 0x0000007507047824 */ /* 0x001fe200078e02ff */
[-C--:B------:R-:W-:Y:S02]  /*4d520*/  IADD3 R24, P0, R12, R2.reuse, RZ ;  /* 0x000000020c187210 */ /* 0x080fe40007f1e0ff */
[----:B---3--:R0:W-:Y:S02]  /*4d530*/  STG.E.U16 [R10.64], R9 ;  /* 0x000000090a007986 */ /* 0x0081e4000c101504 */
[----:B------:R-:W-:Y:S02]  /*4d540*/  LEA.HI.X.SX32 R25, R4, R3, 0x1, P0 ;  /* 0x0000000304197211 */ /* 0x000fe400000f0eff */
[----:B-1----:R-:W-:Y:S02]  /*4d550*/  MOV R28, c[0x0][0x1c8] ;  /* 0x00007200001c7a02 */ /* 0x002fe40000000f00 */
[----:B------:R-:W-:-:S02]  /*4d560*/  IADD3 R20, P0, R8, R2, RZ ;  /* 0x0000000208147210 */ /* 0x000fc40007f1e0ff */
[----:B0-----:R-:W-:Y:S01]  /*4d570*/  PRMT R9, R9, 0x7632, R9 ;  /* 0x0000763209097816 */ /* 0x001fe20000000009 */
[C---:B------:R-:W-:Y:S01]  /*4d580*/  IMAD R13, R28.reuse, 0xee, RZ ;  /* 0x000000ee1c0d7824 */ /* 0x040fe200078e02ff */
[----:B------:R-:W2:Y:S01]  /*4d590*/  LDL.LU.64 R10, [R1+0x2b0] ;  /* 0x0002b000010a7983 */ /* 0x000ea20000300a00 */
[----:B------:R-:W-:Y:S01]  /*4d5a0*/  LEA.HI.X.SX32 R21, R19, R3, 0x1, P0 ;  /* 0x0000000313157211 */ /* 0x000fe200000f0eff */
[----:B------:R-:W-:Y:S02]  /*4d5b0*/  IMAD R8, R28, 0x77, RZ ;  /* 0x000000771c087824 */ /* 0x000fe400078e02ff */
[----:B------:R0:W-:Y:S01]  /*4d5c0*/  STL.64 [R1+0x1360], R24 ;  /* 0x0013601801007387 */ /* 0x0001e20000100a00 */
[----:B------:R-:W-:-:S03]  /*4d5d0*/  IADD3 R18, P0, R13, R2, RZ ;  /* 0x000000020d127210 */ /* 0x000fc60007f1e0ff */
[----:B----4-:R1:W-:Y:S01]  /*4d5e0*/  STG.E.U16 [R26.64], R9 ;  /* 0x000000091a007986 */ /* 0x0103e2000c101504 */
[----:B------:R-:W-:-:S03]  /*4d5f0*/  LEA.HI.X.SX32 R19, R8, R3, 0x1, P0 ;  /* 0x0000000308137211 */ /* 0x000fc600000f0eff */
[----:B0-----:R-:W3:Y:S04]  /*4d600*/  LDL.LU.64 R24, [R1+0x2a0] ;  /* 0x0002a00001187983 */ /* 0x001ee80000300a00 */
[----:B-1----:R-:W4:Y:S04]  /*4d610*/  LDL.LU R27, [R1+0x13e4] ;  /* 0x0013e400011b7983 */ /* 0x002f280000300800 */
[----:B------:R-:W2:Y:S04]  /*4d620*/  LDL.LU R26, [R1+0x4] ;  /* 0x00000400011a7983 */ /* 0x000ea80000300800 */
[----:B------:R0:W-:Y:S04]  /*4d630*/  STL.64 [R1+0x1350], R20 ;  /* 0x0013501401007387 */ /* 0x0001e80000100a00 */
[----:B0-----:R-:W2:Y:S04]  /*4d640*/  LDL.LU.64 R20, [R1+0x2e0] ;  /* 0x0002e00001147983 */ /* 0x001ea80000300a00 */
[----:B------:R-:W2:Y:S01]  /*4d650*/  LDL.LU.64 R8, [R1+0x2e8] ;  /* 0x0002e80001087983 */ /* 0x000ea20000300a00 */
[----:B------:R-:W-:Y:S01]  /*4d660*/  PRMT R4, R16, 0x7632, R4 ;  /* 0x0000763210047816 */ /* 0x000fe20000000004 */
[----:B------:R-:W-:-:S02]  /*4d670*/  IMAD R12, R28, 0xf0, RZ ;  /* 0x000000f01c0c7824 */ /* 0x000fc400078e02ff */
[----:B-----5:R0:W-:Y:S04]  /*4d680*/  STG.E.U16 [R14.64], R16 ;  /* 0x000000100e007986 */ /* 0x0201e8000c101504 */
[----:B------:R1:W-:Y:S01]  /*4d690*/  STL.64 [R1+0x1348], R18 ;  /* 0x0013481201007387 */ /* 0x0003e20000100a00 */
[----:B------:R-:W-:Y:S02]  /*4d6a0*/  IADD3 R12, P0, R12, R2, RZ ;  /* 0x000000020c0c7210 */ /* 0x000fe40007f1e0ff */
[----:B0-----:R-:W-:Y:S01]  /*4d6b0*/  MOV R16, c[0x0][0x1c8] ;  /* 0x0000720000107a02 */ /* 0x001fe20000000f00 */
[----:B------:R-:W-:Y:S01]  /*4d6c0*/  IMAD R14, R28, 0xf2, RZ ;  /* 0x000000f21c0e7824 */ /* 0x000fe200078e02ff */
[----:B-1----:R-:W-:-:S03]  /*4d6d0*/  MOV R18, c[0x0][0x1c8] ;  /* 0x0000720000127a02 */ /* 0x002fc60000000f00 */
[----:B------:R-:W-:Y:S02]  /*4d6e0*/  IMAD R16, R16, 0x78, RZ ;  /* 0x0000007810107824 */ /* 0x000fe400078e02ff */
[----:B------:R-:W-:-:S03]  /*4d6f0*/  IMAD R15, R18, 0xf4, RZ ;  /* 0x000000f4120f7824 */ /* 0x000fc600078e02ff */
[----:B------:R-:W-:-:S05]  /*4d700*/  LEA.HI.X.SX32 R13, R16, R3, 0x1, P0 ;  /* 0x00000003100d7211 */ /* 0x000fca00000f0eff */
[----:B------:R-:W-:Y:S04]  /*4d710*/  STL.64 [R1+0x1368], R12 ;  /* 0x0013680c01007387 */ /* 0x000fe80000100a00 */
[----:B--2---:R0:W-:Y:S02]  /*4d720*/  STG.E.U16 [R8.64], R4 ;  /* 0x0000000408007986 */ /* 0x0041e4000c101504 */
[----:B0-----:R-:W-:Y:S01]  /*4d730*/  IMAD R9, R18, 0x79, RZ ;  /* 0x0000007912097824 */ /* 0x001fe200078e02ff */
[----:B------:R-:W-:-:S04]  /*4d740*/  IADD3 R8, P0, R14, R2, RZ ;  /* 0x000000020e087210 */ /* 0x000fc80007f1e0ff */
[----:B------:R-:W-:Y:S02]  /*4d750*/  LEA.HI.X.SX32 R9, R9, R3, 0x1, P0 ;  /* 0x0000000309097211 */ /* 0x000fe400000f0eff */
[----:B------:R-:W-:Y:S01]  /*4d760*/  IADD3 R16, P0, R15, R2, RZ ;  /* 0x000000020f107210 */ /* 0x000fe20007f1e0ff */
[----:B---3--:R0:W-:Y:S01]  /*4d770*/  STG.E.U16 [R24.64], R17 ;  /* 0x0000001118007986 */ /* 0x0081e2000c101504 */
[----:B------:R-:W-:-:S03]  /*4d780*/  PRMT R4, R17, 0x7632, R4 ;  /* 0x0000763211047816 */ /* 0x000fc60000000004 */
[----:B------:R-:W-:Y:S04]  /*4d790*/  STL.64 [R1+0x1370], R8 ;  /* 0x0013700801007387 */ /* 0x000fe80000100a00 */
[----:B------:R-:W-:Y:S01]  /*4d7a0*/  STL [R1+0x13e0], R8 ;  /* 0x0013e00801007387 */ /* 0x000fe20000100800 */
[----:B0-----:R-:W-:-:S03]  /*4d7b0*/  LEA.HI.X.SX32 R17, R23, R3, 0x1, P0 ;  /* 0x0000000317117211 */ /* 0x001fc600000f0eff */
[----:B------:R-:W2:Y:S04]  /*4d7c0*/  LDL.LU.64 R24, [R1+0x2d8] ;  /* 0x0002d80001187983 */ /* 0x000ea80000300a00 */
[----:B------:R0:W-:Y:S04]  /*4d7d0*/  STG.E.U16 [R10.64], R4 ;  /* 0x000000040a007986 */ /* 0x0001e8000c101504 */
[----:B0-----:R-:W3:Y:S04]  /*4d7e0*/  LDL.LU.64 R10, [R1+0x2f8] ;  /* 0x0002f800010a7983 */ /* 0x001ee80000300a00 */
[----:B------:R0:W-:Y:S04]  /*4d7f0*/  STL.64 [R1+0x1378], R16 ;  /* 0x0013781001007387 */ /* 0x0001e80000100a00 */
[----:B0-----:R-:W5:Y:S01]  /*4d800*/  LDL.LU.64 R16, [R1+0x2c8] ;  /* 0x0002c80001107983 */ /* 0x001f620000300a00 */
[----:B------:R-:W-:Y:S01]  /*4d810*/  IMAD R14, R18, 0xf6, RZ ;  /* 0x000000f6120e7824 */ /* 0x000fe200078e02ff */
[----:B------:R-:W-:Y:S01]  /*4d820*/  PRMT R4, R26, 0x7632, R4 ;  /* 0x000076321a047816 */ /* 0x000fe20000000004 */
[----:B------:R-:W-:-:S02]  /*4d830*/  IMAD R15, R18, 0x7b, RZ ;  /* 0x0000007b120f7824 */ /* 0x000fc400078e02ff */
[----:B------:R-:W-:Y:S01]  /*4d840*/  IMAD R22, R18, 0xf8, RZ ;  /* 0x000000f812167824 */ /* 0x000fe200078e02ff */
[----:B------:R-:W-:-:S04]  /*4d850*/  IADD3 R14, P0, R14, R2, RZ ;  /* 0x000000020e0e7210 */ /* 0x000fc80007f1e0ff */
[----:B------:R-:W-:Y:S02]  /*4d860*/  LEA.HI.X.SX32 R15, R15, R3, 0x1, P0 ;  /* 0x000000030f0f7211 */ /* 0x000fe400000f0eff */
[----:B------:R-:W-:-:S03]  /*4d870*/  IADD3 R22, P0, R22, R2, RZ ;  /* 0x0000000216167210 */ /* 0x000fc60007f1e0ff */
[----:B------:R0:W-:Y:S04]  /*4d880*/  STL.64 [R1+0x1380], R14 ;  /* 0x0013800e01007387 */ /* 0x0001e80000100a00 */
[----:B0-----:R-:W2:Y:S04]  /*4d890*/  LDL.LU R15, [R1+0x64] ;  /* 0x00006400010f7983 */ /* 0x001ea80000300800 */
[----:B-----5:R0:W-:Y:S02]  /*4d8a0*/  STG.E.U16 [R16.64], R26 ;  /* 0x0000001a10007986 */ /* 0x0201e4000c101504 */
[----:B0-----:R-:W-:-:S04]  /*4d8b0*/  IMAD.MOV.U32 R26, RZ, RZ, c[0x0][0x1c8] ;  /* 0x00007200ff1a7624 */ /* 0x001fc800078e00ff */
[----:B------:R-:W-:Y:S01]  /*4d8c0*/  IMAD R26, R26, 0x7c, RZ ;  /* 0x0000007c1a1a7824 */ /* 0x000fe200078e02ff */
[----:B------:R0:W-:Y:S04]  /*4d8d0*/  STG.E.U16 [R20.64], R4 ;  /* 0x0000000414007986 */ /* 0x0001e8000c101504 */
[----:B------:R-:W-:Y:S01]  /*4d8e0*/  LEA.HI.X.SX32 R23, R26, R3, 0x1, P0 ;  /* 0x000000031a177211 */ /* 0x000fe200000f0eff */
[----:B0-----:R-:W5:Y:S04]  /*4d8f0*/  LDL.LU.64 R20, [R1+0x318] ;  /* 0x0003180001147983 */ /* 0x001f680000300a00 */
[----:B------:R-:W3:Y:S04]  /*4d900*/  LDL.LU.64 R16, [R1+0x320] ;  /* 0x0003200001107983 */ /* 0x000ee80000300a00 */
[----:B------:R-:W3:Y:S04]  /*4d910*/  LDL.LU R29, [R1+0xa4] ;  /* 0x0000a400011d7983 */ /* 0x000ee80000300800 */
[----:B------:R0:W-:Y:S04]  /*4d920*/  STL.64 [R1+0x1388], R22 ;  /* 0x0013881601007387 */ /* 0x0001e80000100a00 */
[----:B0-----:R-:W3:Y:S01]  /*4d930*/  LDL.LU.64 R22, [R1+0x2c0] ;  /* 0x0002c00001167983 */ /* 0x001ee20000300a00 */
[----:B------:R-:W-:Y:S01]  /*4d940*/  IMAD R9, R18, 0xfa, RZ ;  /* 0x000000fa12097824 */ /* 0x000fe200078e02ff */
[----:B------:R-:W-:-:S04]  /*4d950*/  MOV R26, c[0x0][0x1c8] ;  /* 0x00007200001a7a02 */ /* 0x000fc80000000f00 */
[----:B------:R-:W-:Y:S01]  /*4d960*/  IADD3 R4, P0, R9, R2, RZ ;  /* 0x0000000209047210 */ /* 0x000fe20007f1e0ff */
[----:B------:R-:W-:Y:S01]  /*4d970*/  IMAD R26, R26, 0x7e, RZ ;  /* 0x0000007e1a1a7824 */ /* 0x000fe200078e02ff */
[----:B------:R-:W-:Y:S01]  /*4d980*/  PRMT R13, R5, 0x7632, R13 ;  /* 0x00007632050d7816 */ /* 0x000fe2000000000d */
[C---:B------:R-:W-:Y:S01]  /*4d990*/  IMAD R9, R18.reuse, 0xfe, RZ ;  /* 0x000000fe12097824 */ /* 0x040fe200078e02ff */
[----:B--2---:R-:W-:Y:S01]  /*4d9a0*/  PRMT R8, R15, 0x7632, R8 ;  /* 0x000076320f087816 */ /* 0x004fe20000000008 */
[----:B---3--:R0:W-:Y:S02]  /*4d9b0*/  STG.E.U16 [R22.64], R5 ;  /* 0x0000000516007986 */ /* 0x0081e4000c101504 */
[C---:B0-----:R-:W-:Y:S02]  /*4d9c0*/  IMAD R22, R18.reuse, 0x7d, RZ ;  /* 0x0000007d12167824 */ /* 0x041fe400078e02ff */
[----:B------:R-:W-:-:S03]  /*4d9d0*/  IMAD R23, R18, 0xfc, RZ ;  /* 0x000000fc12177824 */ /* 0x000fc600078e02ff */
[----:B------:R-:W-:Y:S02]  /*4d9e0*/  LEA.HI.X.SX32 R5, R22, R3, 0x1, P0 ;  /* 0x0000000316057211 */ /* 0x000fe400000f0eff */
[----:B------:R-:W-:-:S04]  /*4d9f0*/  IADD3 R22, P0, R23, R2, RZ ;  /* 0x0000000217167210 */ /* 0x000fc80007f1e0ff */
[----:B------:R-:W-:Y:S01]  /*4da00*/  LEA.HI.X.SX32 R23, R26, R3, 0x1, P0 ;  /* 0x000000031a177211 */ /* 0x000fe200000f0eff */
[----:B------:R-:W-:Y:S04]  /*4da10*/  STL.64 [R1+0x1390], R4 ;  /* 0x0013900401007387 */ /* 0x000fe80000100a00 */
[----:B------:R0:W-:Y:S04]  /*4da20*/  STL.64 [R1+0x20], R22 ;  /* 0x0000201601007387 */ /* 0x0001e80000100a00 */
[----:B------:R-:W-:Y:S04]  /*4da30*/  STG.E.U16 [R24.64], R13 ;  /* 0x0000000d18007986 */ /* 0x000fe8000c101504 */
[----:B------:R1:W-:Y:S04]  /*4da40*/  STG.E.U16 [R10.64], R15 ;  /* 0x0000000f0a007986 */ /* 0x0003e8000c101504 */
[----:B0-----:R-:W2:Y:S04]  /*4da50*/  LDL.LU.64 R22, [R1+0x338] ;  /* 0x0003380001167983 */ /* 0x001ea80000300a00 */
[----:B-1----:R-:W3:Y:S04]  /*4da60*/  LDL.LU.64 R10, [R1+0x310] ;  /* 0x00031000010a7983 */ /* 0x002ee80000300a00 */
[----:B------:R-:W3:Y:S01]  /*4da70*/  LDL.LU R26, [R1+0xb4] ;  /* 0x0000b400011a7983 */ /* 0x000ee20000300800 */
[----:B------:R-:W-:Y:S01]  /*4da80*/  IMAD R25, R18, 0x7f, RZ ;  /* 0x0000007f12197824 */ /* 0x000fe200078e02ff */
[----:B------:R-:W-:-:S04]  /*4da90*/  IADD3 R24, P0, R9, R2, RZ ;  /* 0x0000000209187210 */ /* 0x000fc80007f1e0ff */
[----:B------:R-:W-:Y:S02]  /*4daa0*/  LEA.HI.X.SX32 R25, R25, R3, 0x1, P0 ;  /* 0x0000000319197211 */ /* 0x000fe400000f0eff */
[----:B------:R-:W-:-:S03]  /*4dab0*/  SHF.L.U32 R13, R18, 0x7, RZ ;  /* 0x00000007120d7819 */ /* 0x000fc600000006ff */
[----:B------:R0:W-:Y:S01]  /*4dac0*/  STL.64 [R1], R24 ;  /* 0x0000001801007387 */ /* 0x0001e20000100a00 */
[C---:B------:R-:W-:Y:S02]  /*4dad0*/  IMAD R9, R18.reuse, 0x102, RZ ;  /* 0x0000010212097824 */ /* 0x040fe400078e02ff */
[C---:B------:R-:W-:Y:S01]  /*4dae0*/  IMAD R15, R18.reuse, 0x81, RZ ;  /* 0x00000081120f7824 */ /* 0x040fe200078e02ff */
[----:B0-----:R-:W-:-:S04]  /*4daf0*/  LEA R24, P0, R18, R2, 0x8 ;  /* 0x0000000212187211 */ /* 0x001fc800078040ff */
[----:B------:R-:W-:-:S05]  /*4db00*/  LEA.HI.X.SX32 R25, R13, R3, 0x1, P0 ;  /* 0x000000030d197211 */ /* 0x000fca00000f0eff */
[----:B------:R0:W-:Y:S01]  /*4db10*/  STL.64 [R1+0x60], R24 ;  /* 0x0000601801007387 */ /* 0x0001e20000100a00 */
[----:B------:R-:W-:-:S03]  /*4db20*/  MOV R13, c[0x0][0x1c8] ;  /* 0x00007200000d7a02 */ /* 0x000fc60000000f00 */
[----:B-----5:R1:W-:Y:S01]  /*4db30*/  STG.E.U16 [R20.64], R8 ;  /* 0x0000000814007986 */ /* 0x0203e2000c101504 */
[----:B0-----:R-:W-:Y:S01]  /*4db40*/  IADD3 R24, P0, R9, R2, RZ ;  /* 0x0000000209187210 */ /* 0x001fe20007f1e0ff */
[----:B------:R-:W-:-:S03]  /*4db50*/  IMAD R9, R18, 0x104, RZ ;  /* 0x0000010412097824 */ /* 0x000fc600078e02ff */
[----:B------:R-:W-:Y:S01]  /*4db60*/  LEA.HI.X.SX32 R25, R15, R3, 0x1, P0 ;  /* 0x000000030f197211 */ /* 0x000fe200000f0eff */
[----:B-1----:R-:W5:Y:S01]  /*4db70*/  LDL.LU.64 R20, [R1+0x328] ;  /* 0x0003280001147983 */ /* 0x002f620000300a00 */
[----:B------:R-:W-:-:S03]  /*4db80*/  IMAD R8, R18, 0x106, RZ ;  /* 0x0000010612087824 */ /* 0x000fc600078e02ff */
[----:B------:R0:W-:Y:S04]  /*4db90*/  STL.64 [R1+0x30], R24 ;  /* 0x0000301801007387 */ /* 0x0001e80000100a00 */
[----:B------:R1:W-:Y:S01]  /*4dba0*/  STG.E.U16 [R16.64], R29 ;  /* 0x0000001d10007986 */ /* 0x0003e2000c101504 */
[----:B0-----:R-:W-:Y:S01]  /*4dbb0*/  IADD3 R24, P0, R9, R2, RZ ;  /* 0x0000000209187210 */ /* 0x001fe20007f1e0ff */
[----:B------:R-:W-:Y:S02]  /*4dbc0*/  IMAD R9, R13, 0x82, RZ ;  /* 0x000000820d097824 */ /* 0x000fe400078e02ff */
[----:B-1----:R-:W-:-:S03]  /*4dbd0*/  IMAD R16, R18, 0x83, RZ ;  /* 0x0000008312107824 */ /* 0x002fc600078e02ff */
[----:B------:R-:W-:Y:S02]  /*4dbe0*/  LEA.HI.X.SX32 R25, R9, R3, 0x1, P0 ;  /* 0x0000000309197211 */ /* 0x000fe400000f0eff */
[----:B------:R-:W-:-:S04]  /*4dbf0*/  IADD3 R8, P0, R8, R2, RZ ;  /* 0x0000000208087210 */ /* 0x000fc80007f1e0ff */
[----:B------:R-:W-:Y:S01]  /*4dc00*/  LEA.HI.X.SX32 R9, R16, R3, 0x1, P0 ;  /* 0x0000000310097211 */ /* 0x000fe200000f0eff */
[----:B------:R0:W-:Y:S04]  /*4dc10*/  STL.64 [R1+0x70], R24 ;  /* 0x0000701801007387 */ /* 0x0001e80000100a00 */
[----:B0-----:R-:W5:Y:S04]  /*4dc20*/  LDL.LU R25, [R1+0xc4] ;  /* 0x0000c40001197983 */ /* 0x001f680000300800 */
[----:B------:R0:W-:Y:S04]  /*4dc30*/  STL.64 [R1+0xa0], R8 ;  /* 0x0000a00801007387 */ /* 0x0001e80000100a00 */
[----:B0-----:R-:W5:Y:S01]  /*4dc40*/  LDL.LU.64 R8, [R1+0x348] ;  /* 0x0003480001087983 */ /* 0x001f620000300a00 */
[----:B------:R-:W-:Y:S01]  /*4dc50*/  PRMT R6, R29, 0x7632, R6 ;  /* 0x000076321d067816 */ /* 0x000fe20000000006 */
[----:B------:R-:W-:-:S02]  /*4dc60*/  IMAD R13, R18, 0x108, RZ ;  /* 0x00000108120d7824 */ /* 0x000fc400078e02ff */
[----:B------:R-:W-:Y:S02]  /*4dc70*/  IMAD.MOV.U32 R29, RZ, RZ, c[0x0][0x1c8] ;  /* 0x00007200ff1d7624 */ /* 0x000fe400078e00ff */
[C---:B------:R-:W-:Y:S01]  /*4dc80*/  IMAD R15, R18.reuse, 0x10a, RZ ;  /* 0x0000010a120f7824 */ /* 0x040fe200078e02ff */
[----:B------:R-:W-:Y:S01]  /*4dc90*/  IADD3 R16, P0, R13, R2, RZ ;  /* 0x000000020d107210 */ /* 0x000fe20007f1e0ff */
[----:B------:R-:W-:Y:S02]  /*4dca0*/  IMAD R29, R29, 0x84, RZ ;  /* 0x000000841d1d7824 */ /* 0x000fe400078e02ff */
[----:B------:R-:W-:-:S03]  /*4dcb0*/  IMAD R13, R18, 0x85, RZ ;  /* 0x00000085120d7824 */ /* 0x000fc600078e02ff */
[-C--:B------:R-:W-:Y:S01]  /*4dcc0*/  LEA.HI.X.SX32 R17, R29, R3.reuse, 0x1, P0 ;  /* 0x000000031d117211 */ /* 0x080fe200000f0eff */
[----:B----4-:R-:W-:Y:S01]  /*4dcd0*/  IMAD R29, R27, 0x86, RZ ;  /* 0x000000861b1d7824 */ /* 0x010fe200078e02ff */
[----:B--2---:R0:W-:Y:S02]  /*4dce0*/  STG.E.U16 [R22.64], R6 ;  /* 0x0000000616007986 */ /* 0x0041e4000c101504 */
[-C--:B0-----:R-:W-:Y:S01]  /*4dcf0*/  IADD3 R22, P0, R15, R2.reuse, RZ ;  /* 0x000000020f167210 */ /* 0x081fe20007f1e0ff */
[----:B------:R-:W-:Y:S01]  /*4dd00*/  IMAD R6, R18, 0x10c, RZ ;  /* 0x0000010c12067824 */ /* 0x000fe200078e02ff */
[----:B---3--:R0:W-:Y:S02]  /*4dd10*/  STG.E.U16 [R10.64], R26 ;  /* 0x0000001a0a007986 */ /* 0x0081e4000c101504 */
[----:B------:R-:W-:Y:S02]  /*4dd20*/  LEA.HI.X.SX32 R23, R13, R3, 0x1, P0 ;  /* 0x000000030d177211 */ /* 0x000fe400000f0eff */
[----:B------:R-:W-:Y:S01]  /*4dd30*/  PRMT R14, R26, 0x7632, R14 ;  /* 0x000076321a0e7816 */ /* 0x000fe2000000000e */
[----:B0-----:R-:W2:Y:S04]  /*4dd40*/  LDL.LU.64 R10, [R1+0x368] ;  /* 0x00036800010a7983 */ /* 0x001ea80000300a00 */
[----:B------:R-:W-:Y:S04]  /*4dd50*/  STL.64 [R1+0x200], R16 ;  /* 0x0002001001007387 */ /* 0x000fe80000100a00 */
[----:B------:R0:W-:Y:S02]  /*4dd60*/  STL.64 [R1+0x210], R22 ;  /* 0x0002101601007387 */ /* 0x0001e40000100a00 */
[----:B0-----:R-:W-:-:S02]  /*4dd70*/  IADD3 R22, P0, R6, R2, RZ ;  /* 0x0000000206167210 */ /* 0x001fc40007f1e0ff */
[----:B------:R-:W3:Y:S04]  /*4dd80*/  LDL.LU R6, [R1+0x98] ;  /* 0x0000980001067983 */ /* 0x000ee80000300800 */
[----:B------:R-:W3:Y:S01]  /*4dd90*/  LDL.LU.64 R26, [R1+0x370] ;  /* 0x00037000011a7983 */ /* 0x000ee20000300a00 */
[C---:B------:R-:W-:Y:S01]  /*4dda0*/  IMAD R16, R18.reuse, 0x10e, RZ ;  /* 0x0000010e12107824 */ /* 0x040fe200078e02ff */
[----:B------:R-:W-:Y:S01]  /*4ddb0*/  LEA.HI.X.SX32 R23, R29, R3, 0x1, P0 ;  /* 0x000000031d177211 */ /* 0x000fe200000f0eff */
[----:B------:R-:W-:-:S03]  /*4ddc0*/  IMAD R15, R18, 0x87, RZ ;  /* 0x00000087120f7824 */ /* 0x000fc600078e02ff */
[-C--:B------:R-:W-:Y:S01]  /*4ddd0*/  IADD3 R16, P0, R16, R2.reuse, RZ ;  /* 0x0000000210107210 */ /* 0x080fe20007f1e0ff */
[----:B------:R-:W-:Y:S01]  /*4dde0*/  IMAD R13, R18, 0x110, RZ ;  /* 0x00000110120d7824 */ /* 0x000fe200078e02ff */
[----:B------:R-:W-:Y:S02]  /*4ddf0*/  MOV R29, c[0x0][0x1c8] ;  /* 0x00007200001d7a02 */ /* 0x000fe40000000f00 */
[----:B------:R-:W-:Y:S01]  /*4de00*/  LEA.HI.X.SX32 R17, R15, R3, 0x1, P0 ;  /* 0x000000030f117211 */ /* 0x000fe200000f0eff */
[----:B------:R0:W-:Y:S02]  /*4de10*/  STL.64 [R1+0x228], R22 ;  /* 0x0002281601007387 */ /* 0x0001e40000100a00 */
[----:B------:R-:W-:Y:S02]  /*4de20*/  IMAD R29, R29, 0x88, RZ ;  /* 0x000000881d1d7824 */ /* 0x000fe400078e02ff */
[----:B------:R1:W-:Y:S04]  /*4de30*/  STL.64 [R1+0xb0], R16 ;  /* 0x0000b01001007387 */ /* 0x0003e80000100a00 */
[----:B-----5:R4:W-:Y:S04]  /*4de40*/  STG.E.U16 [R20.64], R14 ;  /* 0x0000000e14007986 */ /* 0x0209e8000c101504 */
[----:B0-----:R-:W5:Y:S01]  /*4de50*/  LDL.LU.64 R22, [R1+0x388] ;  /* 0x0003880001167983 */ /* 0x001f620000300a00 */
[----:B-1----:R-:W-:-:S04]  /*4de60*/  IADD3 R16, P0, R13, R2, RZ ;  /* 0x000000020d107210 */ /* 0x002fc80007f1e0ff */
[----:B------:R-:W-:Y:S01]  /*4de70*/  LEA.HI.X.SX32 R17, R29, R3, 0x1, P0 ;  /* 0x000000031d117211 */ /* 0x000fe200000f0eff */
[----:B----4-:R-:W-:-:S04]  /*4de80*/  IMAD R14, R18, 0x112, RZ ;  /* 0x00000112120e7824 */ /* 0x010fc800078e02ff */
[----:B------:R0:W-:Y:S02]  /*4de90*/  STL.64 [R1+0x240], R16 ;  /* 0x0002401001007387 */ /* 0x0001e40000100a00 */
[----:B0-----:R-:W-:Y:S02]  /*4dea0*/  IADD3 R16, P0, R14, R2, RZ ;  /* 0x000000020e107210 */ /* 0x001fe40007f1e0ff */
[----:B------:R-:W4:Y:S04]  /*4deb0*/  LDL.LU.64 R14, [R1+0x380] ;  /* 0x00038000010e7983 */ /* 0x000f280000300a00 */
[----:B------:R-:W4:Y:S04]  /*4dec0*/  LDL.LU R20, [R1+0x58] ;  /* 0x0000580001147983 */ /* 0x000f280000300800 */
[----:B------:R0:W-:Y:S01]  /*4ded0*/  STG.E.U16 [R8.64], R25 ;  /* 0x0000001908007986 */ /* 0x0001e2000c101504 */
[----:B------:R-:W-:-:S03]  /*4dee0*/  IMAD R21, R18, 0x89, RZ ;  /* 0x0000008912157824 */ /* 0x000fc600078e02ff */
[----:B0-----:R-:W4:Y:S01]  /*4def0*/  LDL.LU R8, [R1+0x13e0] ;  /* 0x0013e00001087983 */ /* 0x001f220000300800 */
[----:B------:R-:W-:Y:S01]  /*4df00*/  MOV R29, c[0x0][0x1c8] ;  /* 0x00007200001d7a02 */ /* 0x000fe20000000f00 */
[C---:B------:R-:W-:Y:S01]  /*4df10*/  IMAD R13, R18.reuse, 0x114, RZ ;  /* 0x00000114120d7824 */ /* 0x040fe200078e02ff */
[----:B------:R-:W-:Y:S01]  /*4df20*/  LEA.HI.X.SX32 R17, R21, R3, 0x1, P0 ;  /* 0x0000000315117211 */ /* 0x000fe200000f0eff */
[C---:B------:R-:W-:Y:S02]  /*4df30*/  IMAD R9, R18.reuse, 0x116, RZ ;  /* 0x0000011612097824 */ /* 0x040fe400078e02ff */
[----:B------:R-:W-:Y:S02]  /*4df40*/  IMAD R29, R29, 0x8a, RZ ;  /* 0x0000008a1d1d7824 */ /* 0x000fe400078e02ff */
[----:B------:R0:W-:Y:S01]  /*4df50*/  STL.64 [R1+0x250], R16 ;  /* 0x0002501001007387 */ /* 0x0001e20000100a00 */
[----:B------:R-:W-:Y:S02]  /*4df60*/  PRMT R12, R25, 0x7632, R12 ;  /* 0x00007632190c7816 */ /* 0x000fe4000000000c */
[----:B0-----:R-:W-:Y:S01]  /*4df70*/  IADD3 R16, P0, R13, R2, RZ ;  /* 0x000000020d107210 */ /* 0x001fe20007f1e0ff */
[----:B------:R-:W-:-:S03]  /*4df80*/  IMAD R13, R18, 0x8b, RZ ;  /* 0x0000008b120d7824 */ /* 0x000fc600078e02ff */
[-C--:B------:R-:W-:Y:S02]  /*4df90*/  LEA.HI.X.SX32 R17, R29, R3.reuse, 0x1, P0 ;  /* 0x000000031d117211 */ /* 0x080fe400000f0eff */
[-C--:B------:R-:W-:Y:S01]  /*4dfa0*/  IADD3 R24, P0, R9, R2.reuse, RZ ;  /* 0x0000000209187210 */ /* 0x080fe20007f1e0ff */
[----:B------:R-:W-:Y:S01]  /*4dfb0*/  IMAD R9, R18, 0x118, RZ ;  /* 0x0000011812097824 */ /* 0x000fe200078e02ff */
[----:B------:R-:W-:Y:S02]  /*4dfc0*/  MOV R29, c[0x0][0x1c8] ;  /* 0x00007200001d7a02 */ /* 0x000fe40000000f00 */
[----:B------:R-:W-:Y:S01]  /*4dfd0*/  LEA.HI.X.SX32 R25, R13, R3, 0x1, P0 ;  /* 0x000000030d197211 */ /* 0x000fe200000f0eff */
[----:B------:R0:W-:Y:S02]  /*4dfe0*/  STL.64 [R1+0x270], R16 ;  /* 0x0002701001007387 */ /* 0x0001e40000100a00 */
[----:B------:R-:W-:Y:S02]  /*4dff0*/  IMAD R29, R29, 0x8c, RZ ;  /* 0x0000008c1d1d7824 */ /* 0x000fe400078e02ff */
[----:B0-----:R-:W5:Y:S04]  /*4e000*/  LDL.LU.64 R16, [R1+0x378] ;  /* 0x0003780001107983 */ /* 0x001f680000300a00 */
[----:B--2---:R0:W-:Y:S04]  /*4e010*/  STG.E.U16 [R10.64], R12 ;  /* 0x0000000c0a007986 */ /* 0x0041e8000c101504 */
[----:B0-----:R-:W2:Y:S04]  /*4e020*/  LDL.LU.64 R10, [R1+0x13d8] ;  /* 0x0013d800010a7983 */ /* 0x001ea80000300a00 */
[----:B------:R0:W-:Y:S02]  /*4e030*/  STL.64 [R1+0xc0], R24 ;  /* 0x0000c01801007387 */ /* 0x0001e40000100a00 */
[----:B0-----:R-:W-:-:S02]  /*4e040*/  IADD3 R24, P0, R9, R2, RZ ;  /* 0x0000000209187210 */ /* 0x001fc40007f1e0ff */
[----:B---3--:R0:W-:Y:S02]  /*4e050*/  STG.E.U16 [R26.64], R6 ;  /* 0x000000061a007986 */ /* 0x0081e4000c101504 */
[----:B------:R-:W-:Y:S02]  /*4e060*/  LEA.HI.X.SX32 R25, R29, R3, 0x1, P0 ;  /* 0x000000031d197211 */ /* 0x000fe400000f0eff */
[----:B0-----:R-:W3:Y:S04]  /*4e070*/  LDL.LU.64 R26, [R1+0x13d0] ;  /* 0x0013d000011a7983 */ /* 0x001ee80000300a00 */
[----:B------:R-:W3:Y:S01]  /*4e080*/  LDL.LU R29, [R1+0x28] ;  /* 0x00002800011d7983 */ /* 0x000ee20000300800 */
[C---:B------:R-:W-:Y:S02]  /*4e090*/  IMAD R12, R18.reuse, 0x11a, RZ ;  /* 0x0000011a120c7824 */ /* 0x040fe400078e02ff */
[----:B------:R-:W-:-:S03]  /*4e0a0*/  IMAD R21, R18, 0x8d, RZ ;  /* 0x0000008d12157824 */ /* 0x000fc600078e02ff */
[----:B------:R-:W-:Y:S01]  /*4e0b0*/  IADD3 R12, P0, R12, R2, RZ ;  /* 0x000000020c0c7210 */ /* 0x000fe20007f1e0ff */
[----:B------:R0:W-:Y:S01]  /*4e0c0*/  STL.64 [R1+0x288], R24 ;  /* 0x0002881801007387 */ /* 0x0001e20000100a00 */
[----:B------:R-:W-:Y:S02]  /*4e0d0*/  IMAD R9, R18, 0x11c, RZ ;  /* 0x0000011c12097824 */ /* 0x000fe400078e02ff */
[----:B------:R-:W-:-:S05]  /*4e0e0*/  LEA.HI.X.SX32 R13, R21, R3, 0x1, P0 ;  /* 0x00000003150d7211 */ /* 0x000fca00000f0eff */
[----:B------:R1:W-:Y:S01]  /*4e0f0*/  STL.64 [R1+0x290], R12 ;  /* 0x0002900c01007387 */ /* 0x0003e20000100a00 */
[----:B0-----:R-:W-:-:S04]  /*4e100*/  IMAD.MOV.U32 R25, RZ, RZ, c[0x0][0x1c8] ;  /* 0x00007200ff197624 */ /* 0x001fc800078e00ff */
[----:B------:R-:W-:Y:S01]  /*4e110*/  IMAD R25, R25, 0x8e, RZ ;  /* 0x0000008e19197824 */ /* 0x000fe200078e02ff */
[----:B-1----:R-:W-:-:S04]  /*4e120*/  IADD3 R12, P0, R9, R2, RZ ;  /* 0x00000002090c7210 */ /* 0x002fc80007f1e0ff */
[----:B------:R-:W-:Y:S01]  /*4e130*/  LEA.HI.X.SX32 R13, R25, R3, 0x1, P0 ;  /* 0x00000003190d7211 */ /* 0x000fe200000f0eff */
[----:B------:R-:W-:-:S04]  /*4e140*/  IMAD R9, R18, 0x8f, RZ ;  /* 0x0000008f12097824 */ /* 0x000fc800078e02ff */
[----:B------:R0:W-:Y:S01]  /*4e150*/  STL.64 [R1+0x2a8], R12 ;  /* 0x0002a80c01007387 */ /* 0x0001e20000100a00 */
[----:B------:R-:W-:-:S03]  /*4e160*/  MOV R21, c[0x0][0x1c8] ;  /* 0x0000720000157a02 */ /* 0x000fc60000000f00 */
[----:B------:R-:W2:Y:S01]  /*4e170*/  LDL.LU.64 R24, [R1+0x3a0] ;  /* 0x0003a00001187983 */ /* 0x000ea20000300a00 */
[----:B----4-:R-:W-:Y:S01]  /*4e180*/  PRMT R8, R6, 0x7632, R8 ;  /* 0x0000763206087816 */ /* 0x010fe20000000008 */
[----:B------:R-:W-:-:S05]  /*4e190*/  IMAD R6, R18, 0x11e, RZ ;  /* 0x0000011e12067824 */ /* 0x000fca00078e02ff */
[----:B0-----:R-:W-:Y:S01]  /*4e1a0*/  IADD3 R12, P0, R6, R2, RZ ;  /* 0x00000002060c7210 */ /* 0x001fe20007f1e0ff */
[----:B-----5:R0:W-:Y:S03]  /*4e1b0*/  STG.E.U16 [R22.64], R8 ;  /* 0x0000000816007986 */ /* 0x0201e6000c101504 */
[----:B------:R-:W-:Y:S01]  /*4e1c0*/  LEA.HI.X.SX32 R13, R9, R3, 0x1, P0 ;  /* 0x00000003090d7211 */ /* 0x000fe200000f0eff */
[----:B------:R1:W-:Y:S04]  /*4e1d0*/  STG.E.U16 [R14.64], R20 ;  /* 0x000000140e007986 */ /* 0x0003e8000c101504 */
[----:B------:R4:W-:Y:S01]  /*4e1e0*/  STL.64 [R1+0x2b8], R12 ;  /* 0x0002b80c01007387 */ /* 0x0009e20000100a00 */
[----:B0-----:R-:W-:-:S02]  /*4e1f0*/  IMAD R8, R18, 0x120, RZ ;  /* 0x0000012012087824 */ /* 0x001fc400078e02ff */
[----:B-1----:R-:W-:-:S03]  /*4e200*/  IMAD R15, R21, 0x90, RZ ;  /* 0x00000090150f7824 */ /* 0x002fc600078e02ff */
[----:B----4-:R-:W-:Y:S01]  /*4e210*/  IADD3 R12, P0, R8, R2, RZ ;  /* 0x00000002080c7210 */ /* 0x010fe20007f1e0ff */
[----:B------:R-:W-:-:S03]  /*4e220*/  IMAD R6, R18, 0x122, RZ ;  /* 0x0000012212067824 */ /* 0x000fc600078e02ff */
[----:B------:R-:W-:Y:S02]  /*4e230*/  LEA.HI.X.SX32 R13, R15, R3, 0x1, P0 ;  /* 0x000000030f0d7211 */ /* 0x000fe400000f0eff */
[----:B------:R-:W-:Y:S02]  /*4e240*/  PRMT R5, R20, 0x7632, R5 ;  /* 0x0000763214057816 */ /* 0x000fe40000000005 */
[----:B------:R-:W4:Y:S01]  /*4e250*/  LDL.LU.64 R20, [R1+0x398] ;  /* 0x0003980001147983 */ /* 0x000f220000300a00 */
[----:B------:R-:W-:-:S03]  /*4e260*/  IMAD R9, R18, 0x91, RZ ;  /* 0x0000009112097824 */ /* 0x000fc600078e02ff */
[----:B------:R0:W-:Y:S01]  /*4e270*/  STL.64 [R1+0x2c8], R12 ;  /* 0x0002c80c01007387 */ /* 0x0001e20000100a00 */
[----:B------:R-:W-:Y:S01]  /*4e280*/  IMAD R8, R18, 0x124, RZ ;  /* 0x0000012412087824 */ /* 0x000fe200078e02ff */
[-C--:B0-----:R-:W-:Y:S02]  /*4e290*/  IADD3 R12, P0, R6, R2.reuse, RZ ;  /* 0x00000002060c7210 */ /* 0x081fe40007f1e0ff */
[----:B------:R-:W-:Y:S02]  /*4e2a0*/  MOV R6, c[0x0][0x1c8] ;  /* 0x0000720000067a02 */ /* 0x000fe40000000f00 */
[-C--:B------:R-:W-:Y:S02]  /*4e2b0*/  LEA.HI.X.SX32 R13, R9, R3.reuse, 0x1, P0 ;  /* 0x00000003090d7211 */ /* 0x080fe400000f0eff */
[-C--:B------:R-:W-:Y:S01]  /*4e2c0*/  IADD3 R14, P0, R8, R2.reuse, RZ ;  /* 0x00000002080e7210 */ /* 0x080fe20007f1e0ff */
[----:B------:R-:W-:Y:S01]  /*4e2d0*/  IMAD R6, R6, 0x92, RZ ;  /* 0x0000009206067824 */ /* 0x000fe200078e02ff */
[----:B------:R-:W5:Y:S04]  /*4e2e0*/  LDL.LU.64 R8, [R1+0x360] ;  /* 0x0003600001087983 */ /* 0x000f680000300a00 */
[-C--:B------:R-:W-:Y:S01]  /*4e2f0*/  LEA.HI.X.SX32 R15, R6, R3.reuse, 0x1, P0 ;  /* 0x00000003060f7211 */ /* 0x080fe200000f0eff */
[----:B------:R-:W-:Y:S04]  /*4e300*/  STG.E.U16 [R16.64], R5 ;  /* 0x0000000510007986 */ /* 0x000fe8000c101504 */
[----:B------:R-:W-:Y:S04]  /*4e310*/  STL.64 [R1+0x2f8], R12 ;  /* 0x0002f80c01007387 */ /* 0x000fe80000100a00 */
[----:B------:R-:W-:Y:S04]  /*4e320*/  STL.64 [R1+0x310], R14 ;  /* 0x0003100e01007387 */ /* 0x000fe80000100a00 */
[----:B---3--:R0:W-:Y:S04]  /*4e330*/  STG.E.U16 [R26.64], R29 ;  /* 0x0000001d1a007986 */ /* 0x0081e8000c101504 */
[----:B0-----:R-:W4:Y:S01]  /*4e340*/  LDL.LU.64 R26, [R1+0x13c8] ;  /* 0x0013c800011a7983 */ /* 0x001f220000300a00 */
[C---:B------:R-:W-:Y:S01]  /*4e350*/  IMAD R5, R18.reuse, 0x126, RZ ;  /* 0x0000012612057824 */ /* 0x040fe200078e02ff */
[----:B------:R-:W-:Y:S01]  /*4e360*/  MOV R6, c[0x0][0x1c8] ;  /* 0x0000720000067a02 */ /* 0x000fe20000000f00 */
[C---:B------:R-:W-:Y:S01]  /*4e370*/  IMAD R13, R18.reuse, 0x93, RZ ;  /* 0x00000093120d7824 */ /* 0x040fe200078e02ff */
[----:B------:R-:W3:Y:S01]  /*4e380*/  LDL.LU.64 R22, [R1+0x358] ;  /* 0x0003580001167983 */ /* 0x000ee20000300a00 */
[----:B------:R-:W-:Y:S01]  /*4e390*/  IMAD R12, R18, 0x128, RZ ;  /* 0x00000128120c7824 */ /* 0x000fe200078e02ff */
[----:B------:R-:W-:Y:S01]  /*4e3a0*/  IADD3 R14, P0, R5, R2, RZ ;  /* 0x00000002050e7210 */ /* 0x000fe20007f1e0ff */
[----:B------:R-:W-:Y:S01]  /*4e3b0*/  IMAD R6, R6, 0x94, RZ ;  /* 0x0000009406067824 */ /* 0x000fe200078e02ff */
[----:B------:R-:W-:Y:S01]  /*4e3c0*/  PRMT R4, R29, 0x7632, R4 ;  /* 0x000076321d047816 */ /* 0x000fe20000000004 */
[----:B------:R-:W3:Y:S01]  /*4e3d0*/  LDL.LU R17, [R1+0x88] ;  /* 0x0000880001117983 */ /* 0x000ee20000300800 */
[----:B------:R-:W-:-:S02]  /*4e3e0*/  LEA.HI.X.SX32 R15, R13, R3, 0x1, P0 ;  /* 0x000000030d0f7211 */ /* 0x000fc400000f0eff */
[----:B------:R-:W-:-:S04]  /*4e3f0*/  IADD3 R12, P0, R12, R2, RZ ;  /* 0x000000020c0c7210 */ /* 0x000fc80007f1e0ff */
[----:B------:R-:W-:Y:S01]  /*4e400*/  LEA.HI.X.SX32 R13, R6, R3, 0x1, P0 ;  /* 0x00000003060d7211 */ /* 0x000fe200000f0eff */
[----:B------:R-:W-:Y:S01]  /*4e410*/  IMAD R5, R18, 0x12a, RZ ;  /* 0x0000012a12057824 */ /* 0x000fe200078e02ff */
[----:B------:R0:W-:Y:S04]  /*4e420*/  STL.64 [R1+0x338], R14 ;  /* 0x0003380e01007387 */ /* 0x0001e80000100a00 */
[----:B------:R1:W-:Y:S01]  /*4e430*/  STL.64 [R1+0x348], R12 ;  /* 0x0003480c01007387 */ /* 0x0003e20000100a00 */
[----:B------:R-:W-:-:S03]  /*4e440*/  IMAD.MOV.U32 R6, RZ, RZ, c[0x0][0x1c8] ;  /* 0x00007200ff067624 */ /* 0x000fc600078e00ff */
[----:B--2---:R2:W-:Y:S01]  /*4e450*/  STG.E.U16 [R24.64], R4 ;  /* 0x0000000418007986 */ /* 0x0045e2000c101504 */
[C---:B0-----:R-:W-:Y:S01]  /*4e460*/  IMAD R14, R18.reuse, 0x95, RZ ;  /* 0x00000095120e7824 */ /* 0x041fe200078e02ff */
[-C--:B-1----:R-:W-:Y:S01]  /*4e470*/  IADD3 R12, P0, R5, R2.reuse, RZ ;  /* 0x00000002050c7210 */ /* 0x082fe20007f1e0ff */
[----:B------:R-:W-:Y:S01]  /*4e480*/  IMAD R5, R18, 0x12c, RZ ;  /* 0x0000012c12057824 */ /* 0x000fe200078e02ff */
[----:B--2---:R-:W2:Y:S02]  /*4e490*/  LDL.LU.64 R24, [R1+0x350] ;  /* 0x0003500001187983 */ /* 0x004ea40000300a00 */
[-C--:B------:R-:W-:Y:S01]  /*4e4a0*/  LEA.HI.X.SX32 R13, R14, R3.reuse, 0x1, P0 ;  /* 0x000000030e0d7211 */ /* 0x080fe200000f0eff */
[----:B------:R-:W-:Y:S01]  /*4e4b0*/  IMAD R6, R6, 0x96, RZ ;  /* 0x0000009606067824 */ /* 0x000fe200078e02ff */
[----:B------:R-:W-:Y:S01]  /*4e4c0*/  IADD3 R14, P0, R5, R2, RZ ;  /* 0x00000002050e7210 */ /* 0x000fe20007f1e0ff */
[----:B------:R-:W-:Y:S02]  /*4e4d0*/  IMAD R4, R18, 0x12e, RZ ;  /* 0x0000012e12047824 */ /* 0x000fe400078e02ff */
[----:B------:R0:W-:Y:S01]  /*4e4e0*/  STL.64 [R1+0x380], R12 ;  /* 0x0003800c01007387 */ /* 0x0001e20000100a00 */
[----:B------:R-:W-:Y:S01]  /*4e4f0*/  LEA.HI.X.SX32 R15, R6, R3, 0x1, P0 ;  /* 0x00000003060f7211 */ /* 0x000fe200000f0eff */
[C---:B------:R-:W-:Y:S01]  /*4e500*/  IMAD R5, R18.reuse, 0x130, RZ ;  /* 0x0000013012057824 */ /* 0x040fe200078e02ff */
[----:B------:R-:W-:Y:S01]  /*4e510*/  MOV R6, c[0x0][0x1c8] ;  /* 0x0000720000067a02 */ /* 0x000fe20000000f00 */
[----:B0-----:R-:W-:-:S02]  /*4e520*/  IMAD R13, R18, 0x97, RZ ;  /* 0x00000097120d7824 */ /* 0x001fc400078e02ff */
[----:B------:R0:W-:Y:S02]  /*4e530*/  STL.64 [R1+0x3c0], R14 ;  /* 0x0003c00e01007387 */ /* 0x0001e40000100a00 */
[----:B------:R-:W-:Y:S02]  /*4e540*/  IMAD R6, R6, 0x98, RZ ;  /* 0x0000009806067824 */ /* 0x000fe400078e02ff */
[----:B0-----:R-:W2:Y:S04]  /*4e550*/  LDL.LU.64 R14, [R1+0x340] ;  /* 0x00034000010e7983 */ /* 0x001ea80000300a00 */
[----:B------:R-:W2:Y:S04]  /*4e560*/  LDL.LU R12, [R1+0x48] ;  /* 0x00004800010c7983 */ /* 0x000ea80000300800 */
[----:B----4-:R0:W-:Y:S02]  /*4e570*/  STG.E.U16 [R20.64], R26 ;  /* 0x0000001a14007986 */ /* 0x0101e4000c101504 */
[----:B0-----:R-:W-:-:S04]  /*4e580*/  IADD3 R20, P0, R4, R2, RZ ;  /* 0x0000000204147210 */ /* 0x001fc80007f1e0ff */
[----:B------:R-:W-:-:S05]  /*4e590*/  LEA.HI.X.SX32 R21, R13, R3, 0x1, P0 ;  /* 0x000000030d157211 */ /* 0x000fca00000f0eff */
[----:B------:R0:W-:Y:S02]  /*4e5a0*/  STL.64 [R1+0x3b8], R20 ;  /* 0x0003b81401007387 */ /* 0x0001e40000100a00 */
[----:B0-----:R-:W-:-:S04]  /*4e5b0*/  IADD3 R20, P0, R5, R2, RZ ;  /* 0x0000000205147210 */ /* 0x001fc80007f1e0ff */
[----:B------:R-:W-:-:S05]  /*4e5c0*/  LEA.HI.X.SX32 R21, R6, R3, 0x1, P0 ;  /* 0x0000000306157211 */ /* 0x000fca00000f0eff */
[----:B------:R0:W-:Y:S04]  /*4e5d0*/  STL.64 [R1+0x3d8], R20 ;  /* 0x0003d81401007387 */ /* 0x0001e80000100a00 */
[----:B0-----:R-:W4:Y:S04]  /*4e5e0*/  LDL.LU.64 R20, [R1+0x330] ;  /* 0x0003300001147983 */ /* 0x001f280000300a00 */
[----:B------:R-:W4:Y:S01]  /*4e5f0*/  LDL.LU R29, [R1+0x18] ;  /* 0x00001800011d7983 */ /* 0x000f220000300800 */
[----:B------:R-:W-:Y:S01]  /*4e600*/  PRMT R26, R26, 0x7632, R26 ;  /* 0x000076321a1a7816 */ /* 0x000fe2000000001a */
[----:B------:R-:W-:Y:S01]  /*4e610*/  IMAD R4, R18, 0x132, RZ ;  /* 0x0000013212047824 */ /* 0x000fe200078e02ff */
[----:B------:R-:W-:-:S03]  /*4e620*/  MOV R13, c[0x0][0x1c8] ;  /* 0x00007200000d7a02 */ /* 0x000fc60000000f00 */
[----:B-----5:R0:W-:Y:S01]  /*4e630*/  STG.E.U16 [R8.64], R26 ;  /* 0x0000001a08007986 */ /* 0x0201e2000c101504 */
[----:B------:R-:W-:Y:S01]  /*4e640*/  IADD3 R4, P0, R4, R2, RZ ;  /* 0x0000000204047210 */ /* 0x000fe20007f1e0ff */
[----:B------:R-:W-:Y:S02]  /*4e650*/  IMAD R13, R13, 0x9a, RZ ;  /* 0x0000009a0d0d7824 */ /* 0x000fe400078e02ff */
[C---:B0-----:R-:W-:Y:S02]  /*4e660*/  IMAD R8, R18.reuse, 0x99, RZ ;  /* 0x0000009912087824 */ /* 0x041fe400078e02ff */
[----:B------:R-:W-:-:S03]  /*4e670*/  IMAD R26, R18, 0x134, RZ ;  /* 0x00000134121a7824 */ /* 0x000fc600078e02ff */
[----:B------:R-:W-:Y:S02]  /*4e680*/  LEA.HI.X.SX32 R5, R8, R3, 0x1, P0 ;  /* 0x0000000308057211 */ /* 0x000fe400000f0eff */
[----:B------:R-:W-:Y:S01]  /*4e690*/  IADD3 R8, P0, R26, R2, RZ ;  /* 0x000000021a087210 */ /* 0x000fe20007f1e0ff */
[----:B------:R-:W-:-:S03]  /*4e6a0*/  IMAD R6, R18, 0x136, RZ ;  /* 0x0000013612067824 */ /* 0x000fc600078e02ff */
[----:B------:R-:W-:Y:S01]  /*4e6b0*/  LEA.HI.X.SX32 R9, R13, R3, 0x1, P0 ;  /* 0x000000030d097211 */ /* 0x000fe200000f0eff */
[----:B------:R0:W-:Y:S04]  /*4e6c0*/  STL.64 [R1+0x3e8], R4 ;  /* 0x0003e80401007387 */ /* 0x0001e80000100a00 */
[----:B------:R1:W-:Y:S01]  /*4e6d0*/  STL.64 [R1+0x438], R8 ;  /* 0x0004380801007387 */ /* 0x0003e20000100a00 */
[----:B---3--:R-:W-:Y:S01]  /*4e6e0*/  PRMT R26, R17, 0x7632, R26 ;  /* 0x00007632111a7816 */ /* 0x008fe2000000001a */
[----:B0-----:R-:W-:Y:S01]  /*4e6f0*/  IMAD R5, R18, 0x9b, RZ ;  /* 0x0000009b12057824 */ /* 0x001fe200078e02ff */
[----:B-1----:R-:W-:Y:S01]  /*4e700*/  IADD3 R8, P0, R6, R2, RZ ;  /* 0x0000000206087210 */ /* 0x002fe20007f1e0ff */
[----:B------:R-:W-:Y:S01]  /*4e710*/  IMAD R4, R18, 0x138, RZ ;  /* 0x0000013812047824 */ /* 0x000fe200078e02ff */
[----:B------:R-:W-:-:S02]  /*4e720*/  MOV R6, c[0x0][0x1c8] ;  /* 0x0000720000067a02 */ /* 0x000fc40000000f00 */
[----:B------:R-:W-:Y:S01]  /*4e730*/  LEA.HI.X.SX32 R9, R5, R3, 0x1, P0 ;  /* 0x0000000305097211 */ /* 0x000fe200000f0eff */
[----:B------:R0:W-:Y:S04]  /*4e740*/  STG.E.U16 [R22.64], R17 ;  /* 0x0000001116007986 */ /* 0x0001e8000c101504 */
[----:B--2---:R1:W-:Y:S04]  /*4e750*/  STG.E.U16 [R24.64], R26 ;  /* 0x0000001a18007986 */ /* 0x0043e8000c101504 */
[----:B------:R2:W-:Y:S01]  /*4e760*/  STL.64 [R1+0x468], R8 ;  /* 0x0004680801007387 */ /* 0x0005e20000100a00 */
[----:B------:R-:W-:-:S03]  /*4e770*/  IMAD R5, R18, 0x13c, RZ ;  /* 0x0000013c12057824 */ /* 0x000fc600078e02ff */
[----:B0-----:R-:W3:Y:S01]  /*4e780*/  LDL.LU.64 R16, [R1+0x300] ;  /* 0x0003000001107983 */ /* 0x001ee20000300a00 */
[----:B-1----:R-:W-:Y:S01]  /*4e790*/  IMAD R25, R6, 0x9c, RZ ;  /* 0x0000009c06197824 */ /* 0x002fe200078e02ff */
[----:B--2---:R-:W-:Y:S01]  /*4e7a0*/  IADD3 R8, P0, R4, R2, RZ ;  /* 0x0000000204087210 */ /* 0x004fe20007f1e0ff */
[----:B------:R-:W-:-:S03]  /*4e7b0*/  IMAD R26, R18, 0x13a, RZ ;  /* 0x0000013a121a7824 */ /* 0x000fc600078e02ff */
[----:B------:R-:W-:Y:S01]  /*4e7c0*/  LEA.HI.X.SX32 R9, R25, R3, 0x1, P0 ;  /* 0x0000000319097211 */ /* 0x000fe200000f0eff */
[----:B------:R-:W-:Y:S01]  /*4e7d0*/  IMAD R6, R18, 0x9d, RZ ;  /* 0x0000009d12067824 */ /* 0x000fe200078e02ff */
[----:B------:R-:W2:Y:S04]  /*4e7e0*/  LDL.LU.64 R24, [R1+0x2f0] ;  /* 0x0002f00001187983 */ /* 0x000ea80000300a00 */
[----:B------:R0:W-:Y:S01]  /*4e7f0*/  STL.64 [R1+0x460], R8 ;  /* 0x0004600801007387 */ /* 0x0001e20000100a00 */
[----:B------:R-:W-:Y:S01]  /*4e800*/  IMAD R13, R7, 0x9e, RZ ;  /* 0x0000009e070d7824 */ /* 0x000fe200078e02ff */
[----:B0-----:R-:W-:-:S04]  /*4e810*/  IADD3 R8, P0, R26, R2, RZ ;  /* 0x000000021a087210 */ /* 0x001fc80007f1e0ff */
[----:B------:R-:W-:Y:S02]  /*4e820*/  LEA.HI.X.SX32 R9, R6, R3, 0x1, P0 ;  /* 0x0000000306097211 */ /* 0x000fe400000f0eff */
[----:B------:R-:W-:Y:S01]  /*4e830*/  IADD3 R6, P0, R5, R2, RZ ;  /* 0x0000000205067210 */ /* 0x000fe20007f1e0ff */
[----:B------:R-:W-:-:S03]  /*4e840*/  IMAD R4, R18, 0x13e, RZ ;  /* 0x0000013e12047824 */ /* 0x000fc600078e02ff */
[----:B------:R-:W-:Y:S01]  /*4e850*/  LEA.HI.X.SX32 R7, R13, R3, 0x1, P0 ;  /* 0x000000030d077211 */ /* 0x000fe200000f0eff */
[----:B------:R-:W-:Y:S01]  /*4e860*/  STL.64 [R1+0x458], R8 ;  /* 0x0004580801007387 */ /* 0x000fe20000100a00 */
[----:B------:R-:W-:-:S03]  /*4e870*/  IMAD R5, R18, 0x9f, RZ ;  /* 0x0000009f12057824 */ /* 0x000fc600078e02ff */
[----:B------:R0:W-:Y:S01]  /*4e880*/  STL.64 [R1+0x450], R6 ;  /* 0x0004500601007387 */ /* 0x0001e20000100a00 */
[----:B------:R-:W-:-:S03]  /*4e890*/  PRMT R26, R12, 0x7632, R26 ;  /* 0x000076320c1a7816 */ /* 0x000fc6000000001a */
[----:B------:R-:W-:Y:S01]  /*4e8a0*/  STG.E.U16 [R14.64], R12 ;  /* 0x0000000c0e007986 */ /* 0x000fe2000c101504 */
[----:B0-----:R-:W-:-:S04]  /*4e8b0*/  IADD3 R6, P0, R4, R2, RZ ;  /* 0x0000000204067210 */ /* 0x001fc80007f1e0ff */
[----:B------:R-:W-:Y:S01]  /*4e8c0*/  LEA.HI.X.SX32 R7, R5, R3, 0x1, P0 ;  /* 0x0000000305077211 */ /* 0x000fe200000f0eff */
[----:B------:R-:W-:Y:S02]  /*4e8d0*/  IMAD R4, R18, 0x140, RZ ;  /* 0x0000014012047824 */ /* 0x000fe400078e02ff */
[----:B------:R-:W-:-:S04]  /*4e8e0*/  IMAD.MOV.U32 R13, RZ, RZ, c[0x0][0x1c8] ;  /* 0x00007200ff0d7624 */ /* 0x000fc800078e00ff */
[----:B------:R-:W-:Y:S02]  /*4e8f0*/  IMAD R13, R13, 0xa0, RZ ;  /* 0x000000a00d0d7824 */ /* 0x000fe400078e02ff */
[C---:B------:R-:W-:Y:S01]  /*4e900*/  IMAD R8, R18.reuse, 0xa1, RZ ;  /* 0x000000a112087824 */ /* 0x040fe200078e02ff */
[----:B----4-:R0:W-:Y:S04]  /*4e910*/  STG.E.U16 [R20.64], R26 ;  /* 0x0000001a14007986 */ /* 0x0101e8000c101504 */
[----:B------:R1:W-:Y:S04]  /*4e920*/  STG.E.U16 [R10.64], R29 ;  /* 0x0000001d0a007986 */ /* 0x0003e8000c101504 */
[----:B0-----:R-:W4:Y:S04]  /*4e930*/  LDL.LU.64 R20, [R1+0x248] ;  /* 0x0002480001147983 */ /* 0x001f280000300a00 */
[----:B------:R0:W-:Y:S04]  /*4e940*/  STL.64 [R1+0x448], R6 ;  /* 0x0004480601007387 */ /* 0x0001e80000100a00 */
[----:B-1----:R-:W2:Y:S01]  /*4e950*/  LDL.LU.64 R10, [R1+0x13c0] ;  /* 0x0013c000010a7983 */ /* 0x002ea20000300a00 */
[----:B------:R-:W-:Y:S01]  /*4e960*/  IMAD R26, R18, 0x142, RZ ;  /* 0x00000142121a7824 */ /* 0x000fe200078e02ff */
[----:B0-----:R-:W-:-:S04]  /*4e970*/  IADD3 R6, P0, R4, R2, RZ ;  /* 0x0000000204067210 */ /* 0x001fc80007f1e0ff */
[----:B------:R-:W-:-:S05]  /*4e980*/  LEA.HI.X.SX32 R7, R13, R3, 0x1, P0 ;  /* 0x000000030d077211 */ /* 0x000fca00000f0eff */
[----:B------:R0:W-:Y:S04]  /*4e990*/  STL.64 [R1+0x440], R6 ;  /* 0x0004400601007387 */ /* 0x0001e80000100a00 */
[----:B------:R-:W5:Y:S01]  /*4e9a0*/  LDL.LU R12, [R1+0x78] ;  /* 0x00007800010c7983 */ /* 0x000f620000300800 */
[----:B0-----:R-:W-:-:S04]  /*4e9b0*/  IADD3 R6, P0, R26, R2, RZ ;  /* 0x000000021a067210 */ /* 0x001fc80007f1e0ff */
[----:B------:R-:W-:-:S05]  /*4e9c0*/  LEA.HI.X.SX32 R7, R8, R3, 0x1, P0 ;  /* 0x0000000308077211 */ /* 0x000fca00000f0eff */
[----:B------:R0:W-:Y:S04]  /*4e9d0*/  STL.64 [R1+0x430], R6 ;  /* 0x0004300601007387 */ /* 0x0001e80000100a00 */
[----:B0-----:R-:W5:Y:S01]  /*4e9e0*/  LDL.LU.64 R6, [R1+0x1e0] ;  /* 0x0001e00001067983 */ /* 0x001f620000300a00 */
[----:B------:R-:W-:Y:S01]  /*4e9f0*/  PRMT R26, R29, 0x7632, R26 ;  /* 0x000076321d1a7816 */ /* 0x000fe2000000001a */
[----:B------:R-:W-:Y:S01]  /*4ea00*/  IMAD R5, R18, 0x144, RZ ;  /* 0x0000014412057824 */ /* 0x000fe200078e02ff */
[----:B------:R-:W-:-:S04]  /*4ea10*/  MOV R29, c[0x0][0x1c8] ;  /* 0x00007200001d7a02 */ /* 0x000fc80000000f00 */
[----:B------:R-:W-:Y:S01]  /*4ea20*/  IADD3 R8, P0, R5, R2, RZ ;  /* 0x0000000205087210 */ /* 0x000fe20007f1e0ff */
[----:B------:R-:W-:Y:S01]  /*4ea30*/  IMAD R29, R29, 0xa2, RZ ;  /* 0x000000a21d1d7824 */ /* 0x000fe200078e02ff */
[----:B---3--:R0:W-:Y:S04]  /*4ea40*/  STG.E.U16 [R16.64], R26 ;  /* 0x0000001a10007986 */ /* 0x0081e8000c101504 */
[----:B------:R-:W-:-:S05]  /*4ea50*/  LEA.HI.X.SX32 R9, R29, R3, 0x1, P0 ;  /* 0x000000031d097211 */ /* 0x000fca00000f0eff */
[----:B------:R1:W-:Y:S01]  /*4ea60*/  STL.64 [R1+0x428], R8 ;  /* 0x0004280801007387 */ /* 0x0003e20000100a00 */
[C---:B------:R-:W-:Y:S01]  /*4ea70*/  IMAD R4, R18.reuse, 0x146, RZ ;  /* 0x0000014612047824 */ /* 0x040fe200078e02ff */
[----:B------:R-:W-:Y:S01]  /*4ea80*/  MOV R13, c[0x0][0x1c8] ;  /* 0x00007200000d7a02 */ /* 0x000fe20000000f00 */
[C---:B------:R-:W-:Y:S02]  /*4ea90*/  IMAD R5, R18.reuse, 0xa3, RZ ;  /* 0x000000a312057824 */ /* 0x040fe400078e02ff */
[----:B0-----:R-:W-:Y:S02]  /*4eaa0*/  IMAD R26, R18, 0x148, RZ ;  /* 0x00000148121a7824 */ /* 0x001fe400078e02ff */
[----:B------:R-:W-:Y:S01]  /*4eab0*/  IMAD R13, R13, 0xa4, RZ ;  /* 0x000000a40d0d7824 */ /* 0x000fe200078e02ff */
[----:B-1----:R-:W-:Y:S01]  /*4eac0*/  IADD3 R8, P0, R4, R2, RZ ;  /* 0x0000000204087210 */ /* 0x002fe20007f1e0ff */
[----:B------:R-:W-:-:S03]  /*4ead0*/  IMAD R4, R18, 0x14a, RZ ;  /* 0x0000014a12047824 */ /* 0x000fc600078e02ff */
[----:B------:R-:W-:Y:S02]  /*4eae0*/  LEA.HI.X.SX32 R9, R5, R3, 0x1, P0 ;  /* 0x0000000305097211 */ /* 0x000fe400000f0eff */
[----:B------:R-:W-:-:S04]  /*4eaf0*/  IADD3 R16, P0, R26, R2, RZ ;  /* 0x000000021a107210 */ /* 0x000fc80007f1e0ff */
[----:B------:R-:W-:Y:S02]  /*4eb00*/  LEA.HI.X.SX32 R17, R13, R3, 0x1, P0 ;  /* 0x000000030d117211 */ /* 0x000fe400000f0eff */
[----:B------:R-:W-:Y:S01]  /*4eb10*/  IADD3 R4, P0, R4, R2, RZ ;  /* 0x0000000204047210 */ /* 0x000fe20007f1e0ff */
[----:B------:R-:W-:Y:S01]  /*4eb20*/  IMAD R26, R18, 0x14c, RZ ;  /* 0x0000014c121a7824 */ /* 0x000fe200078e02ff */
[----:B------:R-:W-:-:S05]  /*4eb30*/  MOV R13, c[0x0][0x1c8] ;  /* 0x00007200000d7a02 */ /* 0x000fca0000000f00 */
[----:B------:R-:W-:Y:S01]  /*4eb40*/  IMAD R13, R13, 0xa6, RZ ;  /* 0x000000a60d0d7824 */ /* 0x000fe200078e02ff */
[----:B--2---:R0:W-:Y:S04]  /*4eb50*/  STG.E.U16 [R24.64], R10 ;  /* 0x0000000a18007986 */ /* 0x0041e8000c101504 */
[----:B0-----:R-:W2:Y:S04]  /*4eb60*/  LDL.LU.64 R24, [R1+0x1b8] ;  /* 0x0001b80001187983 */ /* 0x001ea80000300a00 */
[----:B------:R-:W3:Y:S04]  /*4eb70*/  LDL.LU.64 R14, [R1+0x1b0] ;  /* 0x0001b000010e7983 */ /* 0x000ee80000300a00 */
[----:B------:R-:W3:Y:S04]  /*4eb80*/  LDL.LU R29, [R1+0x38] ;  /* 0x00003800011d7983 */ /* 0x000ee80000300800 */
[----:B------:R0:W-:Y:S01]  /*4eb90*/  STL.64 [R1+0x420], R8 ;  /* 0x0004200801007387 */ /* 0x0001e20000100a00 */
[----:B------:R-:W-:-:S03]  /*4eba0*/  PRMT R10, R10, 0x7632, R10 ;  /* 0x000076320a0a7816 */ /* 0x000fc6000000000a */
[----:B------:R1:W-:Y:S01]  /*4ebb0*/  STL.64 [R1+0x418], R16 ;  /* 0x0004181001007387 */ /* 0x0003e20000100a00 */
[----:B0-----:R-:W-:-:S03]  /*4ebc0*/  IMAD R8, R18, 0xa5, RZ ;  /* 0x000000a512087824 */ /* 0x001fc600078e02ff */
[----:B----4-:R0:W-:Y:S02]  /*4ebd0*/  STG.E.U16 [R20.64], R10 ;  /* 0x0000000a14007986 */ /* 0x0101e4000c101504 */
[----:B------:R-:W-:Y:S02]  /*4ebe0*/  LEA.HI.X.SX32 R5, R8, R3, 0x1, P0 ;  /* 0x0000000308057211 */ /* 0x000fe400000f0eff */
[----:B-1----:R-:W4:Y:S04]  /*4ebf0*/  LDL.LU.64 R16, [R1+0x1a8] ;  /* 0x0001a80001107983 */ /* 0x002f280000300a00 */
[----:B0-----:R-:W4:Y:S04]  /*4ec00*/  LDL.LU.64 R20, [R1+0x1a0] ;  /* 0x0001a00001147983 */ /* 0x001f280000300a00 */
[----:B------:R-:W-:Y:S04]  /*4ec10*/  STL.64 [R1+0x410], R4 ;  /* 0x0004100401007387 */ /* 0x000fe80000100a00 */
[----:B------:R-:W4:Y:S01]  /*4ec20*/  LDL.LU R9, [R1+0x8] ;  /* 0x0000080001097983 */ /* 0x000f220000300800 */
[----:B------:R-:W-:-:S04]  /*4ec30*/  IADD3 R22, P0, R26, R2, RZ ;  /* 0x000000021a167210 */ /* 0x000fc80007f1e0ff */
[----:B------:R-:W-:Y:S01]  /*4ec40*/  LEA.HI.X.SX32 R23, R13, R3, 0x1, P0 ;  /* 0x000000030d177211 */ /* 0x000fe200000f0eff */
[----:B-----5:R0:W-:Y:S04]  /*4ec50*/  STG.E.U16 [R6.64], R12 ;  /* 0x0000000c06007986 */ /* 0x0201e8000c101504 */
[----:B------:R1:W-:Y:S04]  /*4ec60*/  STL.64 [R1+0x408], R22 ;  /* 0x0004081601007387 */ /* 0x0003e80000100a00 */
[----:B0-----:R-:W5:Y:S01]  /*4ec70*/  LDL.LU.64 R6, [R1+0x13b8] ;  /* 0x0013b80001067983 */ /* 0x001f620000300a00 */
[----:B------:R-:W-:-:S02]  /*4ec80*/  IMAD R10, R18, 0x14e, RZ ;  /* 0x0000014e120a7824 */ /* 0x000fc400078e02ff */
[C---:B------:R-:W-:Y:S02]  /*4ec90*/  IMAD R5, R18.reuse, 0xa7, RZ ;  /* 0x000000a712057824 */ /* 0x040fe400078e02ff */
[----:B------:R-:W-:Y:S01]  /*4eca0*/  IMAD R4, R18, 0x150, RZ ;  /* 0x0000015012047824 */ /* 0x000fe200078e02ff */
[----:B-1----:R-:W-:Y:S01]  /*4ecb0*/  IADD3 R22, P0, R10, R2, RZ ;  /* 0x000000020a167210 */ /* 0x002fe20007f1e0ff */
[----:B------:R-:W-:-:S03]  /*4ecc0*/  IMAD.MOV.U32 R13, RZ, RZ, c[0x0][0x1c8] ;  /* 0x00007200ff0d7624 */ /* 0x000fc600078e00ff */
[-C--:B------:R-:W-:Y:S01]  /*4ecd0*/  LEA.HI.X.SX32 R23, R5, R3.reuse, 0x1, P0 ;  /* 0x0000000305177211 */ /* 0x080fe200000f0eff */
[----:B------:R-:W-:Y:S01]  /*4ece0*/  IMAD R13, R13, 0xa8, RZ ;  /* 0x000000a80d0d7824 */ /* 0x000fe200078e02ff */
[----:B------:R-:W-:Y:S01]  /*4ecf0*/  IADD3 R4, P0, R4, R2, RZ ;  /* 0x0000000204047210 */ /* 0x000fe20007f1e0ff */
[----:B------:R-:W-:Y:S01]  /*4ed00*/  IMAD R26, R18, 0x152, RZ ;  /* 0x00000152121a7824 */ /* 0x000fe200078e02ff */
[----:B------:R-:W-:Y:S02]  /*4ed10*/  PRMT R10, R12, 0x7632, R10 ;  /* 0x000076320c0a7816 */ /* 0x000fe4000000000a */
[----:B------:R-:W-:Y:S01]  /*4ed20*/  LEA.HI.X.SX32 R5, R13, R3, 0x1, P0 ;  /* 0x000000030d057211 */ /* 0x000fe200000f0eff */
[----:B------:R-:W-:Y:S01]  /*4ed30*/  STL.64 [R1+0x400], R22 ;  /* 0x0004001601007387 */ /* 0x000fe20000100a00 */
[----:B------:R-:W-:-:S03]  /*4ed40*/  IMAD R8, R18, 0xa9, RZ ;  /* 0x000000a912087824 */ /* 0x000fc600078e02ff */
[----:B------:R0:W-:Y:S02]  /*4ed50*/  STL.64 [R1+0x3f8], R4 ;  /* 0x0003f80401007387 */ /* 0x0001e40000100a00 */
[----:B0-----:R-:W-:Y:S01]  /*4ed60*/  IADD3 R4, P0, R26, R2, RZ ;  /* 0x000000021a047210 */ /* 0x001fe20007f1e0ff */
[----:B------:R-:W-:-:S03]  /*4ed70*/  IMAD R26, R18, 0x154, RZ ;  /* 0x00000154121a7824 */ /* 0x000fc600078e02ff */
[----:B------:R-:W-:Y:S02]  /*4ed80*/  LEA.HI.X.SX32 R5, R8, R3, 0x1, P0 ;  /* 0x0000000308057211 */ /* 0x000fe400000f0eff */
[----:B------:R-:W-:-:S03]  /*4ed90*/  IADD3 R12, P0, R26, R2, RZ ;  /* 0x000000021a0c7210 */ /* 0x000fc60007f1e0ff */
[----:B------:R0:W-:Y:S01]  /*4eda0*/  STL.64 [R1+0x3f0], R4 ;  /* 0x0003f00401007387 */ /* 0x0001e20000100a00 */
[C---:B------:R-:W-:Y:S02]  /*4edb0*/  IMAD R26, R18.reuse, 0x158, RZ ;  /* 0x00000158121a7824 */ /* 0x040fe400078e02ff */
[C---:B0-----:R-:W-:Y:S02]  /*4edc0*/  IMAD R5, R18.reuse, 0xab, RZ ;  /* 0x000000ab12057824 */ /* 0x041fe400078e02ff */
[----:B------:R-:W-:Y:S01]  /*4edd0*/  IMAD R4, R18, 0x15a, RZ ;  /* 0x0000015a12047824 */ /* 0x000fe200078e02ff */
[----:B--2---:R0:W-:Y:S02]  /*4ede0*/  STG.E.U16 [R24.64], R10 ;  /* 0x0000000a18007986 */ /* 0x0041e4000c101504 */
[----:B0-----:R-:W-:-:S05]  /*4edf0*/  MOV R25, c[0x0][0x1c8] ;  /* 0x0000720000197a02 */ /* 0x001fca0000000f00 */
[----:B------:R-:W-:Y:S02]  /*4ee00*/  IMAD R25, R25, 0xaa, RZ ;  /* 0x000000aa19197824 */ /* 0x000fe400078e02ff */
[----:B------:R-:W-:-:S03]  /*4ee10*/  IMAD R10, R18, 0x156, RZ ;  /* 0x00000156120a7824 */ /* 0x000fc600078e02ff */
[----:B------:R-:W-:Y:S02]  /*4ee20*/  LEA.HI.X.SX32 R13, R25, R3, 0x1, P0 ;  /* 0x00000003190d7211 */ /* 0x000fe400000f0eff */
[----:B------:R-:W2:Y:S04]  /*4ee30*/  LDL.LU.64 R24, [R1+0x190] ;  /* 0x0001900001187983 */ /* 0x000ea80000300a00 */
[----:B------:R0:W-:Y:S04]  /*4ee40*/  STL.64 [R1+0x3e0], R12 ;  /* 0x0003e00c01007387 */ /* 0x0001e80000100a00 */
[----:B---3--:R1:W-:Y:S01]  /*4ee50*/  STG.E.U16 [R14.64], R29 ;  /* 0x0000001d0e007986 */ /* 0x0083e2000c101504 */
[----:B0-----:R-:W-:-:S02]  /*4ee60*/  IADD3 R12, P0, R10, R2, RZ ;  /* 0x000000020a0c7210 */ /* 0x001fc40007f1e0ff */
[----:B------:R-:W-:Y:S02]  /*4ee70*/  PRMT R10, R29, 0x7632, R10 ;  /* 0x000076321d0a7816 */ /* 0x000fe4000000000a */
[----:B-1----:R-:W-:Y:S02]  /*4ee80*/  MOV R29, c[0x0][0x1c8] ;  /* 0x00007200001d7a02 */ /* 0x002fe40000000f00 */
[----:B------:R-:W-:-:S03]  /*4ee90*/  LEA.HI.X.SX32 R13, R5, R3, 0x1, P0 ;  /* 0x00000003050d7211 */ /* 0x000fc600000f0eff */
[----:B------:R-:W-:Y:S02]  /*4eea0*/  IMAD R29, R29, 0xac, RZ ;  /* 0x000000ac1d1d7824 */ /* 0x000fe400078e02ff */
[----:B------:R0:W-:Y:S02]  /*4eeb0*/  STL.64 [R1+0x3d0], R12 ;  /* 0x0003d00c01007387 */ /* 0x0001e40000100a00 */
[----:B0-----:R-:W-:-:S04]  /*4eec0*/  IADD3 R12, P0, R26, R2, RZ ;  /* 0x000000021a0c7210 */ /* 0x001fc80007f1e0ff */
[----:B------:R-:W-:Y:S01]  /*4eed0*/  LEA.HI.X.SX32 R13, R29, R3, 0x1, P0 ;  /* 0x000000031d0d7211 */ /* 0x000fe200000f0eff */
[----:B------:R-:W-:-:S04]  /*4eee0*/  IMAD R26, R18, 0xad, RZ ;  /* 0x000000ad121a7824 */ /* 0x000fc800078e02ff */
[----:B------:R0:W-:Y:S01]  /*4eef0*/  STL.64 [R1+0x3c8], R12 ;  /* 0x0003c80c01007387 */ /* 0x0001e20000100a00 */
[----:B------:R-:W-:-:S03]  /*4ef00*/  MOV R29, c[0x0][0x1c8] ;  /* 0x00007200001d7a02 */ /* 0x000fc60000000f00 */
[----:B----4-:R1:W-:Y:S01]  /*4ef10*/  STG.E.U16 [R16.64], R10 ;  /* 0x0000000a10007986 */ /* 0x0103e2000c101504 */
[----:B0-----:R-:W-:-:S03]  /*4ef20*/  IADD3 R12, P0, R4, R2, RZ ;  /* 0x00000002040c7210 */ /* 0x001fc60007f1e0ff */
[----:B------:R0:W-:Y:S01]  /*4ef30*/  STG.E.U16 [R20.64], R9 ;  /* 0x0000000914007986 */ /* 0x0001e2000c101504 */
[----:B------:R-:W-:Y:S01]  /*4ef40*/  LEA.HI.X.SX32 R13, R26, R3, 0x1, P0 ;  /* 0x000000031a0d7211 */ /* 0x000fe200000f0eff */
[----:B-1----:R-:W-:Y:S02]  /*4ef50*/  IMAD R10, R18, 0x15c, RZ ;  /* 0x0000015c120a7824 */ /* 0x002fe400078e02ff */
[----:B0-----:R-:W3:Y:S04]  /*4ef60*/  LDL.LU.64 R20, [R1+0x188] ;  /* 0x0001880001147983 */ /* 0x001ee80000300a00 */
[----:B------:R0:W-:Y:S02]  /*4ef70*/  STL.64 [R1+0x3a8], R12 ;  /* 0x0003a80c01007387 */ /* 0x0001e40000100a00 */
[----:B0-----:R-:W-:-:S02]  /*4ef80*/  IADD3 R12, P0, R10, R2, RZ ;  /* 0x000000020a0c7210 */ /* 0x001fc40007f1e0ff */
[----:B------:R-:W-:Y:S01]  /*4ef90*/  PRMT R10, R9, 0x7632, R10 ;  /* 0x00007632090a7816 */ /* 0x000fe2000000000a */
[----:B------:R-:W-:Y:S02]  /*4efa0*/  IMAD R9, R29, 0xae, RZ ;  /* 0x000000ae1d097824 */ /* 0x000fe400078e02ff */
[----:B------:R-:W4:Y:S03]  /*4efb0*/  LDL.LU R29, [R1+0x68] ;  /* 0x00006800011d7983 */ /* 0x000f260000300800 */
[----:B------:R-:W-:Y:S01]  /*4efc0*/  LEA.HI.X.SX32 R13, R9, R3, 0x1, P0 ;  /* 0x00000003090d7211 */ /* 0x000fe200000f0eff */
[----:B------:R-:W4:Y:S04]  /*4efd0*/  LDL.LU.64 R22, [R1+0x180] ;  /* 0x0001800001167983 */ /* 0x000f280000300a00 */
[----:B------:R-:W-:Y:S04]  /*4efe0*/  STL.64 [R1+0x3a0], R12 ;  /* 0x0003a00c01007387 */ /* 0x000fe80000100a00 */
[----:B-----5:R0:W-:Y:S04]  /*4eff0*/  STG.E.U16 [R6.64], R10 ;  /* 0x0000000a06007986 */ /* 0x0201e8000c101504 */
[----:B0-----:R-:W2:Y:S01]  /*4f000*/  LDL.LU.64 R6, [R1+0x13b0] ;  /* 0x0013b00001067983 */ /* 0x001ea20000300a00 */
[----:B------:R-:W-:-:S02]  /*4f010*/  IMAD R4, R18, 0x15e, RZ ;  /* 0x0000015e12047824 */ /* 0x000fc400078e02ff */
[----:B------:R-:W-:-:S03]  /*4f020*/  IMAD R8, R18, 0xaf, RZ ;  /* 0x000000af12087824 */ /* 0x000fc600078e02ff */
[----:B------:R-:W-:Y:S01]  /*4f030*/  IADD3 R4, P0, R4, R2, RZ ;  /* 0x0000000204047210 */ /* 0x000fe20007f1e0ff */
[----:B------:R-:W-:Y:S02]  /*4f040*/  IMAD R26, R18, 0x160, RZ ;  /* 0x00000160121a7824 */ /* 0x000fe400078e02ff */
[----:B------:R-:W-:Y:S01]  /*4f050*/  IMAD.MOV.U32 R13, RZ, RZ, c[0x0][0x1c8] ;  /* 0x00007200ff0d7624 */ /* 0x000fe200078e00ff */
[----:B------:R-:W-:-:S03]  /*4f060*/  LEA.HI.X.SX32 R5, R8, R3, 0x1, P0 ;  /* 0x0000000308057211 */ /* 0x000fc600000f0eff */
[----:B------:R-:W-:Y:S02]  /*4f070*/  IMAD R13, R13, 0xb0, RZ ;  /* 0x000000b00d0d7824 */ /* 0x000fe400078e02ff */
[----:B------:R0:W-:Y:S01]  /*4f080*/  STL.64 [R1+0x398], R4 ;  /* 0x0003980401007387 */ /* 0x0001e20000100a00 */
[C---:B------:R-:W-:Y:S02]  /*4f090*/  IMAD R10, R18.reuse, 0x162, RZ ;  /* 0x00000162120a7824 */ /* 0x040fe400078e02ff */
[----:B------:R-:W-:Y:S01]  /*4f0a0*/  IMAD R8, R18, 0xb1, RZ ;  /* 0x000000b112087824 */ /* 0x000fe200078e02ff */
[----:B------:R-:W5:Y:S01]  /*4f0b0*/  LDL.LU.64 R16, [R1+0x178] ;  /* 0x0001780001107983 */ /* 0x000f620000300a00 */
[----:B0-----:R-:W-:-:S04]  /*4f0c0*/  IADD3 R4, P0, R26, R2, RZ ;  /* 0x000000021a047210 */ /* 0x001fc80007f1e0ff */
[----:B------:R-:W-:-:S05]  /*4f0d0*/  LEA.HI.X.SX32 R5, R13, R3, 0x1, P0 ;  /* 0x000000030d057211 */ /* 0x000fca00000f0eff */
[----:B------:R0:W-:Y:S01]  /*4f0e0*/  STL.64 [R1+0x390], R4 ;  /* 0x0003900401007387 */ /* 0x0001e20000100a00 */
[----:B------:R-:W-:Y:S01]  /*4f0f0*/  IMAD R26, R18, 0x164, RZ ;  /* 0x00000164121a7824 */ /* 0x000fe200078e02ff */
[----:B0-----:R-:W-:-:S04]  /*4f100*/  IADD3 R4, P0, R10, R2, RZ ;  /* 0x000000020a047210 */ /* 0x001fc80007f1e0ff */
[----:B------:R-:W-:Y:S02]  /*4f110*/  LEA.HI.X.SX32 R5, R8, R3, 0x1, P0 ;  /* 0x0000000308057211 */ /* 0x000fe400000f0eff */
[----:B------:R-:W4:Y:S04]  /*4f120*/  LDL.LU.64 R8, [R1+0x170] ;  /* 0x0001700001087983 */ /* 0x000f280000300a00 */
[----:B--2---:R0:W-:Y:S02]  /*4f130*/  STG.E.U16 [R24.64], R6 ;  /* 0x0000000618007986 */ /* 0x0041e4000c101504 */
[----:B0-----:R-:W-:Y:S02]  /*4f140*/  MOV R25, c[0x0][0x1c8] ;  /* 0x0000720000197a02 */ /* 0x001fe40000000f00 */
[----:B------:R-:W2:Y:S03]  /*4f150*/  LDL.LU R24, [R1+0xa8] ;  /* 0x0000a80001187983 */ /* 0x000ea60000300800 */
[----:B------:R-:W-:Y:S01]  /*4f160*/  IMAD R25, R25, 0xb2, RZ ;  /* 0x000000b219197824 */ /* 0x000fe200078e02ff */
[----:B------:R0:W-:Y:S01]  /*4f170*/  STL.64 [R1+0x388], R4 ;  /* 0x0003880401007387 */ /* 0x0001e20000100a00 */
[----:B------:R-:W-:-:S02]  /*4f180*/  PRMT R6, R6, 0x7632, R6 ;  /* 0x0000763206067816 */ /* 0x000fc40000000006 */
[----:B0-----:R-:W-:-:S04]  /*4f190*/  IADD3 R4, P0, R26, R2, RZ ;  /* 0x000000021a047210 */ /* 0x001fc80007f1e0ff */
[----:B------:R-:W-:Y:S01]  /*4f1a0*/  LEA.HI.X.SX32 R5, R25, R3, 0x1, P0 ;  /* 0x0000000319057211 */ /* 0x000fe200000f0eff */
[----:B---3--:R0:W-:Y:S04]  /*4f1b0*/  STG.E.U16 [R20.64], R6 ;  /* 0x0000000614007986 */ /* 0x0081e8000c101504 */
[----:B------:R1:W-:Y:S04]  /*4f1c0*/  STL.64 [R1+0x378], R4 ;  /* 0x0003780401007387 */ /* 0x0003e80000100a00 */
[----:B0-----:R-:W3:Y:S04]  /*4f1d0*/  LDL.LU.64 R20, [R1+0x168] ;  /* 0x0001680001147983 */ /* 0x001ee80000300a00 */
[----:B------:R-:W2:Y:S01]  /*4f1e0*/  LDL.LU.64 R12, [R1+0x160] ;  /* 0x00016000010c7983 */ /* 0x000ea20000300a00 */
[----:B------:R-:W-:-:S02]  /*4f1f0*/  IMAD R10, R18, 0x166, RZ ;  /* 0x00000166120a7824 */ /* 0x000fc400078e02ff */
[----:B------:R-:W-:-:S03]  /*4f200*/  IMAD R26, R18, 0xb3, RZ ;  /* 0x000000b3121a7824 */ /* 0x000fc600078e02ff */
[----:B-1----:R-:W-:Y:S01]  /*4f210*/  IADD3 R4, P0, R10, R2, RZ ;  /* 0x000000020a047210 */ /* 0x002fe20007f1e0ff */
[----:B------:R-:W-:Y:S01]  /*4f220*/  IMAD R10, R18, 0x168, RZ ;  /* 0x00000168120a7824 */ /* 0x000fe200078e02ff */
[----:B------:R-:W-:Y:S02]  /*4f230*/  MOV R15, c[0x0][0x1c8] ;  /* 0x00007200000f7a02 */ /* 0x000fe40000000f00 */
[----:B------:R-:W-:-:S03]  /*4f240*/  LEA.HI.X.SX32 R5, R26, R3, 0x1, P0 ;  /* 0x000000031a057211 */ /* 0x000fc600000f0eff */
[----:B------:R-:W-:Y:S02]  /*4f250*/  IMAD R15, R15, 0xb4, RZ ;  /* 0x000000b40f0f7824 */ /* 0x000fe400078e02ff */
[C---:B------:R-:W-:Y:S01]  /*4f260*/  IMAD R6, R18.reuse, 0x16a, RZ ;  /* 0x0000016a12067824 */ /* 0x040fe200078e02ff */
[----:B----4-:R-:W-:Y:S01]  /*4f270*/  STG.E.U16 [R22.64], R29 ;  /* 0x0000001d16007986 */ /* 0x010fe2000c101504 */
[----:B------:R-:W-:-:S03]  /*4f280*/  IMAD R26, R18, 0xb5, RZ ;  /* 0x000000b5121a7824 */ /* 0x000fc600078e02ff */
[----:B--2---:R-:W-:Y:S04]  /*4f290*/  STL.64 [R1+0x13a8], R12 ;  /* 0x0013a80c01007387 */ /* 0x004fe80000100a00 */
[----:B------:R0:W-:Y:S04]  /*4f2a0*/  STL.64 [R1+0x370], R4 ;  /* 0x0003700401007387 */ /* 0x0001e80000100a00 */
[----:B------:R-:W2:Y:S01]  /*4f2b0*/  LDL.LU R25, [R1+0xb8] ;  /* 0x0000b80001197983 */ /* 0x000ea20000300800 */
[----:B0-----:R-:W-:-:S04]  /*4f2c0*/  IADD3 R4, P0, R10, R2, RZ ;  /* 0x000000020a047210 */ /* 0x001fc80007f1e0ff */
[----:B------:R-:W-:Y:S01]  /*4f2d0*/  LEA.HI.X.SX32 R5, R15, R3, 0x1, P0 ;  /* 0x000000030f057211 */ /* 0x000fe200000f0eff */
[----:B------:R-:W-:-:S04]  /*4f2e0*/  IMAD R10, R18, 0x16c, RZ ;  /* 0x0000016c120a7824 */ /* 0x000fc800078e02ff */
[----:B------:R0:W-:Y:S01]  /*4f2f0*/  STL.64 [R1+0x368], R4 ;  /* 0x0003680401007387 */ /* 0x0001e20000100a00 */
[----:B------:R-:W-:-:S03]  /*4f300*/  IMAD R12, R18, 0x16e, RZ ;  /* 0x0000016e120c7824 */ /* 0x000fc600078e02ff */
[----:B------:R-:W4:Y:S01]  /*4f310*/  LDL.LU.64 R22, [R1+0x158] ;  /* 0x0001580001167983 */ /* 0x000f220000300a00 */
[-C--:B0-----:R-:W-:Y:S02]  /*4f320*/  IADD3 R4, P0, R6, R2.reuse, RZ ;  /* 0x0000000206047210 */ /* 0x081fe40007f1e0ff */
[----:B------:R-:W-:Y:S02]  /*4f330*/  PRMT R6, R29, 0x7632, R6 ;  /* 0x000076321d067816 */ /* 0x000fe40000000006 */
[----:B------:R-:W-:Y:S02]  /*4f340*/  MOV R29, c[0x0][0x1c8] ;  /* 0x00007200001d7a02 */ /* 0x000fe40000000f00 */
[----:B------:R-:W-:Y:S01]  /*4f350*/  LEA.HI.X.SX32 R5, R26, R3, 0x1, P0 ;  /* 0x000000031a057211 */ /* 0x000fe200000f0eff */
[----:B-----5:R0:W-:Y:S01]  /*4f360*/  STG.E.U16 [R16.64], R6 ;  /* 0x0000000610007986 */ /* 0x0201e2000c101504 */
[----:B------:R-:W-:Y:S01]  /*4f370*/  IADD3 R14, P0, R10, R2, RZ ;  /* 0x000000020a0e7210 */ /* 0x000fe20007f1e0ff */
[----:B------:R-:W-:-:S02]  /*4f380*/  IMAD R26, R18, 0xb7, RZ ;  /* 0x000000b7121a7824 */ /* 0x000fc400078e02ff */
[----:B0-----:R-:W-:-:S05]  /*4f390*/  IMAD R17, R29, 0xb6, RZ ;  /* 0x000000b61d117824 */ /* 0x001fca00078e02ff */
[-C--:B------:R-:W-:Y:S02]  /*4f3a0*/  LEA.HI.X.SX32 R15, R17, R3.reuse, 0x1, P0 ;  /* 0x00000003110f7211 */ /* 0x080fe400000f0eff */
[----:B------:R-:W-:Y:S01]  /*4f3b0*/  IADD3 R12, P0, R12, R2, RZ ;  /* 0x000000020c0c7210 */ /* 0x000fe20007f1e0ff */
[----:B------:R0:W-:Y:S01]  /*4f3c0*/  STL.64 [R1+0x360], R4 ;  /* 0x0003600401007387 */ /* 0x0001e20000100a00 */
[----:B------:R-:W-:Y:S01]  /*4f3d0*/  PRMT R6, R24, 0x7632, R6 ;  /* 0x0000763218067816 */ /* 0x000fe20000000006 */
[----:B------:R-:W-:Y:S01]  /*4f3e0*/  IMAD R10, R18, 0x170, RZ ;  /* 0x00000170120a7824 */ /* 0x000fe200078e02ff */
[----:B------:R-:W-:Y:S01]  /*4f3f0*/  LEA.HI.X.SX32 R13, R26, R3, 0x1, P0 ;  /* 0x000000031a0d7211 */ /* 0x000fe200000f0eff */
[----:B------:R1:W-:Y:S04]  /*4f400*/  STG.E.U16 [R8.64], R24 ;  /* 0x0000001808007986 */ /* 0x0003e8000c101504 */
[----:B0-----:R-:W5:Y:S01]  /*4f410*/  LDL.LU.64 R4, [R1+0x150] ;  /* 0x0001500001047983 */ /* 0x001f620000300a00 */
[----:B-1----:R-:W-:-:S03]  /*4f420*/  IMAD.MOV.U32 R24, RZ, RZ, c[0x0][0x1c8] ;  /* 0x00007200ff187624 */ /* 0x002fc600078e00ff */
[----:B------:R-:W5:Y:S04]  /*4f430*/  LDL.LU R29, [R1+0xc8] ;  /* 0x0000c800011d7983 */ /* 0x000f680000300800 */
[----:B------:R0:W-:Y:S01]  /*4f440*/  STL.64 [R1+0x358], R14 ;  /* 0x0003580e01007387 */ /* 0x0001e20000100a00 */
[----:B------:R-:W-:-:S03]  /*4f450*/  IMAD R24, R24, 0xb8, RZ ;  /* 0x000000b818187824 */ /* 0x000fc600078e02ff */
[----:B------:R-:W2:Y:S04]  /*4f460*/  LDL.LU.64 R8, [R1+0x148] ;  /* 0x0001480001087983 */ /* 0x000ea80000300a00 */
[----:B------:R1:W-:Y:S01]  /*4f470*/  STL.64 [R1+0x350], R12 ;  /* 0x0003500c01007387 */ /* 0x0003e20000100a00 */
[C---:B0-----:R-:W-:Y:S02]  /*4f480*/  IMAD R14, R18.reuse, 0x172, RZ ;  /* 0x00000172120e7824 */ /* 0x041fe400078e02ff */
[----:B------:R-:W-:Y:S01]  /*4f490*/  IMAD R26, R18, 0xb9, RZ ;  /* 0x000000b9121a7824 */ /* 0x000fe200078e02ff */
[----:B---3--:R0:W-:Y:S04]  /*4f4a0*/  STG.E.U16 [R20.64], R6 ;  /* 0x0000000614007986 */ /* 0x0081e8000c101504 */
[----:B------:R-:W3:Y:S01]  /*4f4b0*/  LDL.LU.64 R16, [R1+0x140] ;  /* 0x0001400001107983 */ /* 0x000ee20000300a00 */
[----:B-1----:R-:W-:-:S04]  /*4f4c0*/  IADD3 R12, P0, R10, R2, RZ ;  /* 0x000000020a0c7210 */ /* 0x002fc80007f1e0ff */
[-C--:B------:R-:W-:Y:S02]  /*4f4d0*/  LEA.HI.X.SX32 R13, R24, R3.reuse, 0x1, P0 ;  /* 0x00000003180d7211 */ /* 0x080fe400000f0eff */
[----:B------:R-:W-:Y:S01]  /*4f4e0*/  IADD3 R14, P0, R14, R2, RZ ;  /* 0x000000020e0e7210 */ /* 0x000fe20007f1e0ff */
[----:B0-----:R-:W2:Y:S03]  /*4f4f0*/  LDL.LU R21, [R1+0x9c] ;  /* 0x00009c0001157983 */ /* 0x001ea60000300800 */
[----:B------:R-:W-:Y:S01]  /*4f500*/  LEA.HI.X.SX32 R15, R26, R3, 0x1, P0 ;  /* 0x000000031a0f7211 */ /* 0x000fe200000f0eff */
[----:B------:R0:W-:Y:S04]  /*4f510*/  STL.64 [R1+0x340], R12 ;  /* 0x0003400c01007387 */ /* 0x0001e80000100a00 */
[----:B0-----:R-:W2:Y:S04]  /*4f520*/  LDL.LU.64 R12, [R1+0x13a8] ;  /* 0x0013a800010c7983 */ /* 0x001ea80000300a00 */
[----:B------:R0:W-:Y:S04]  /*4f530*/  STL.64 [R1+0x330], R14 ;  /* 0x0003300e01007387 */ /* 0x0001e80000100a00 */
[----:B0-----:R-:W2:Y:S01]  /*4f540*/  LDL.LU R15, [R1+0x5c] ;  /* 0x00005c00010f7983 */ /* 0x001ea20000300800 */
[----:B------:R-:W-:Y:S01]  /*4f550*/  MOV R20, c[0x0][0x1c8] ;  /* 0x0000720000147a02 */ /* 0x000fe20000000f00 */
[----:B------:R-:W-:-:S04]  /*4f560*/  IMAD R10, R18, 0x174, RZ ;  /* 0x00000174120a7824 */ /* 0x000fc800078e02ff */
[----:B------:R-:W-:Y:S01]  /*4f570*/  IMAD R20, R20, 0xba, RZ ;  /* 0x000000ba14147824 */ /* 0x000fe200078e02ff */
[----:B------:R-:W-:Y:S01]  /*4f580*/  IADD3 R24, P0, R10, R2, RZ ;  /* 0x000000020a187210 */ /* 0x000fe20007f1e0ff */
[C---:B------:R-:W-:Y:S02]  /*4f590*/  IMAD R26, R18.reuse, 0xbb, RZ ;  /* 0x000000bb121a7824 */ /* 0x040fe400078e02ff */
[----:B------:R-:W-:Y:S01]  /*4f5a0*/  IMAD R10, R18, 0x178, RZ ;  /* 0x00000178120a7824 */ /* 0x000fe200078e02ff */
[----:B--2---:R0:W-:Y:S04]  /*4f5b0*/  STL [R1+0x13a0], R15 ;  /* 0x0013a00f01007387 */ /* 0x0041e80000100800 */
[----:B0-----:R-:W2:Y:S01]  /*4f5c0*/  LDL.LU.64 R14, [R1+0x138] ;  /* 0x00013800010e7983 */ /* 0x001ea20000300a00 */
[----:B------:R-:W-:-:S03]  /*4f5d0*/  PRMT R6, R25, 0x7632, R6 ;  /* 0x0000763219067816 */ /* 0x000fc60000000006 */
[----:B------:R0:W-:Y:S04]  /*4f5e0*/  STG.E.U16 [R12.64], R25 ;  /* 0x000000190c007986 */ /* 0x0001e8000c101504 */
[----:B----4-:R1:W-:Y:S01]  /*4f5f0*/  STG.E.U16 [R22.64], R6 ;  /* 0x0000000616007986 */ /* 0x0103e2000c101504 */
[----:B0-----:R-:W-:Y:S01]  /*4f600*/  IMAD R12, R18, 0x176, RZ ;  /* 0x00000176120c7824 */ /* 0x001fe200078e02ff */
[----:B------:R-:W-:Y:S02]  /*4f610*/  LEA.HI.X.SX32 R25, R20, R3, 0x1, P0 ;  /* 0x0000000314197211 */ /* 0x000fe400000f0eff */
[----:B-----5:R0:W-:Y:S02]  /*4f620*/  STG.E.U16 [R4.64], R29 ;  /* 0x0000001d04007986 */ /* 0x0201e4000c101504 */
[----:B------:R-:W-:-:S02]  /*4f630*/  IADD3 R12, P0, R12, R2, RZ ;  /* 0x000000020c0c7210 */ /* 0x000fc40007f1e0ff */
[----:B-1----:R-:W4:Y:S01]  /*4f640*/  LDL.LU.64 R22, [R1+0x130] ;  /* 0x0001300001167983 */ /* 0x002f220000300a00 */
[----:B------:R-:W-:Y:S02]  /*4f650*/  PRMT R6, R29, 0x7632, R6 ;  /* 0x000076321d067816 */ /* 0x000fe40000000006 */
[----:B------:R-:W-:Y:S01]  /*4f660*/  LEA.HI.X.SX32 R13, R26, R3, 0x1, P0 ;  /* 0x000000031a0d7211 */ /* 0x000fe200000f0eff */
[----:B------:R1:W-:Y:S01]  /*4f670*/  STL.64 [R1+0x328], R24 ;  /* 0x0003281801007387 */ /* 0x0003e20000100a00 */
[----:B0-----:R-:W-:-:S05]  /*4f680*/  MOV R29, c[0x0][0x1c8] ;  /* 0x00007200001d7a02 */ /* 0x001fca0000000f00 */
[----:B------:R-:W-:Y:S01]  /*4f690*/  IMAD R20, R29, 0xbc, RZ ;  /* 0x000000bc1d147824 */ /* 0x000fe200078e02ff */
[----:B-1----:R-:W5:Y:S04]  /*4f6a0*/  LDL.LU.64 R24, [R1+0x128] ;  /* 0x0001280001187983 */ /* 0x002f680000300a00 */
[----:B------:R0:W-:Y:S01]  /*4f6b0*/  STL.64 [R1+0x320], R12 ;  /* 0x0003200c01007387 */ /* 0x0001e20000100a00 */
[----:B------:R-:W-:-:S03]  /*4f6c0*/  IMAD R4, R18, 0x17a, RZ ;  /* 0x0000017a12047824 */ /* 0x000fc600078e02ff */
[----:B------:R1:W-:Y:S01]  /*4f6d0*/  STG.E.U16 [R8.64], R6 ;  /* 0x0000000608007986 */ /* 0x0003e2000c101504 */
[----:B0-----:R-:W-:-:S04]  /*4f6e0*/  IADD3 R12, P0, R10, R2, RZ ;  /* 0x000000020a0c7210 */ /* 0x001fc80007f1e0ff */
[----:B------:R-:W-:Y:S01]  /*4f6f0*/  LEA.HI.X.SX32 R13, R20, R3, 0x1, P0 ;  /* 0x00000003140d7211 */ /* 0x000fe200000f0eff */
[----:B-1----:R-:W4:Y:S01]  /*4f700*/  LDL.LU.64 R8, [R1+0x120] ;  /* 0x0001200001087983 */ /* 0x002f220000300a00 */
[----:B------:R-:W-:-:S03]  /*4f710*/  IMAD R26, R18, 0xbd, RZ ;  /* 0x000000bd121a7824 */ /* 0x000fc600078e02ff */
[----:B------:R-:W4:Y:S04]  /*4f720*/  LDL.LU R29, [R1+0x2c] ;  /* 0x00002c00011d7983 */ /* 0x000f280000300800 */
[----:B------:R0:W-:Y:S01]  /*4f730*/  STL.64 [R1+0x318], R12 ;  /* 0x0003180c01007387 */ /* 0x0001e20000100a00 */
[----:B------:R-:W-:Y:S01]  /*4f740*/  PRMT R6, R21, 0x7632, R6 ;  /* 0x0000763215067816 */ /* 0x000fe20000000006 */
[----:B------:R-:W-:Y:S02]  /*4f750*/  IMAD R10, R18, 0x17c, RZ ;  /* 0x0000017c120a7824 */ /* 0x000fe400078e02ff */
[----:B---3--:R1:W-:Y:S01]  /*4f760*/  STG.E.U16 [R16.64], R21 ;  /* 0x0000001510007986 */ /* 0x0083e2000c101504 */
[----:B0-----:R-:W-:Y:S02]  /*4f770*/  IADD3 R12, P0, R4, R2, RZ ;  /* 0x00000002040c7210 */ /* 0x001fe40007f1e0ff */
[----:B-1----:R-:W-:Y:S01]  /*4f780*/  MOV R21, c[0x0][0x1c8] ;  /* 0x0000720000157a02 */ /* 0x002fe20000000f00 */
[----:B------:R-:W3:Y:S01]  /*4f790*/  LDL.LU.64 R16, [R1+0x118] ;  /* 0x0001180001107983 */ /* 0x000ee20000300a00 */
[----:B------:R-:W-:-:S03]  /*4f7a0*/  LEA.HI.X.SX32 R13, R26, R3, 0x1, P0 ;  /* 0x000000031a0d7211 */ /* 0x000fc600000f0eff */
[----:B------:R-:W-:Y:S02]  /*4f7b0*/  IMAD R21, R21, 0xbe, RZ ;  /* 0x000000be15157824 */ /* 0x000fe400078e02ff */
[----:B------:R0:W-:Y:S01]  /*4f7c0*/  STL.64 [R1+0x308], R12 ;  /* 0x0003080c01007387 */ /* 0x0001e20000100a00 */
[C---:B------:R-:W-:Y:S02]  /*4f7d0*/  IMAD R4, R18.reuse, 0x17e, RZ ;  /* 0x0000017e12047824 */ /* 0x040fe400078e02ff */
[----:B------:R-:W-:Y:S01]  /*4f7e0*/  IMAD R26, R18, 0xbf, RZ ;  /* 0x000000bf121a7824 */ /* 0x000fe200078e02ff */
[----:B0-----:R-:W-:-:S04]  /*4f7f0*/  IADD3 R12, P0, R10, R2, RZ ;  /* 0x000000020a0c7210 */ /* 0x001fc80007f1e0ff */
[----:B------:R-:W-:Y:S01]  /*4f800*/  LEA.HI.X.SX32 R13, R21, R3, 0x1, P0 ;  /* 0x00000003150d7211 */ /* 0x000fe200000f0eff */
[----:B--2---:R0:W-:Y:S04]  /*4f810*/  STG.E.U16 [R14.64], R6 ;  /* 0x000000060e007986 */ /* 0x0041e8000c101504 */
[----:B0-----:R-:W2:Y:S04]  /*4f820*/  LDL.LU R15, [R1+0x13a0] ;  /* 0x0013a000010f7983 */ /* 0x001ea80000300800 */
[----:B------:R-:W2:Y:S04]  /*4f830*/  LDL.LU.64 R20, [R1+0x110] ;  /* 0x0001100001147983 */ /* 0x000ea80000300a00 */
[----:B------:R0:W-:Y:S02]  /*4f840*/  STL.64 [R1+0x300], R12 ;  /* 0x0003000c01007387 */ /* 0x0001e40000100a00 */
[----:B0-----:R-:W-:-:S04]  /*4f850*/  IADD3 R12, P0, R4, R2, RZ ;  /* 0x00000002040c7210 */ /* 0x001fc80007f1e0ff */
[----:B------:R-:W-:-:S05]  /*4f860*/  LEA.HI.X.SX32 R13, R26, R3, 0x1, P0 ;  /* 0x000000031a0d7211 */ /* 0x000fca00000f0eff */
[----:B------:R0:W-:Y:S04]  /*4f870*/  STL.64 [R1+0x2f0], R12 ;  /* 0x0002f00c01007387 */ /* 0x0001e80000100a00 */
[----:B0-----:R-:W2:Y:S01]  /*4f880*/  LDL.LU.64 R12, [R1+0x100] ;  /* 0x00010000010c7983 */ /* 0x001ea20000300a00 */
[----:B------:R-:W-:-:S05]  /*4f890*/  IMAD R10, R18, 0x180, RZ ;  /* 0x00000180120a7824 */ /* 0x000fca00078e02ff */
[----:B------:R-:W-:Y:S01]  /*4f8a0*/  IADD3 R14, P0, R10, R2, RZ ;  /* 0x000000020a0e7210 */ /* 0x000fe20007f1e0ff */
[C---:B------:R-:W-:Y:S02]  /*4f8b0*/  IMAD R4, R18.reuse, 0x182, RZ ;  /* 0x0000018212047824 */ /* 0x040fe400078e02ff */
[C---:B------:R-:W-:Y:S02]  /*4f8c0*/  IMAD R26, R18.reuse, 0xc1, RZ ;  /* 0x000000c1121a7824 */ /* 0x040fe400078e02ff */
[----:B------:R-:W-:Y:S01]  /*4f8d0*/  IMAD R10, R18, 0x184, RZ ;  /* 0x00000184120a7824 */ /* 0x000fe200078e02ff */
[----:B--2---:R0:W-:Y:S04]  /*4f8e0*/  STL.64 [R1+0x1398], R12 ;  /* 0x0013980c01007387 */ /* 0x0041e80000100a00 */
[----:B0-----:R-:W2:Y:S01]  /*4f8f0*/  LDL.LU.64 R12, [R1+0x108] ;  /* 0x00010800010c7983 */ /* 0x001ea20000300a00 */
[----:B------:R-:W-:-:S03]  /*4f900*/  PRMT R6, R15, 0x7632, R6 ;  /* 0x000076320f067816 */ /* 0x000fc60000000006 */
[----:B----4-:R-:W-:Y:S04]  /*4f910*/  STG.E.U16 [R22.64], R15 ;  /* 0x0000000f16007986 */ /* 0x010fe8000c101504 */
[----:B-----5:R0:W-:Y:S02]  /*4f920*/  STG.E.U16 [R24.64], R6 ;  /* 0x0000000618007986 */ /* 0x0201e4000c101504 */
[----:B0-----:R-:W-:Y:S02]  /*4f930*/  IMAD.MOV.U32 R25, RZ, RZ, c[0x0][0x1c8] ;  /* 0x00007200ff197624 */ /* 0x001fe400078e00ff */
[----:B------:R-:W4:Y:S02]  /*4f940*/  LDL.LU R24, [R1+0x8c] ;  /* 0x00008c0001187983 */ /* 0x000f240000300800 */
[----:B------:R-:W-:-:S05]  /*4f950*/  IMAD R25, R25, 0xc0, RZ ;  /* 0x000000c019197824 */ /* 0x000fca00078e02ff */
[----:B------:R-:W-:Y:S01]  /*4f960*/  LEA.HI.X.SX32 R15, R25, R3, 0x1, P0 ;  /* 0x00000003190f7211 */ /* 0x000fe200000f0eff */
[----:B------:R0:W-:Y:S04]  /*4f970*/  STG.E.U16 [R8.64], R29 ;  /* 0x0000001d08007986 */ /* 0x0001e8000c101504 */
[----:B------:R1:W-:Y:S01]  /*4f980*/  STL.64 [R1+0x2e8], R14 ;  /* 0x0002e80e01007387 */ /* 0x0003e20000100a00 */
[----:B------:R-:W-:Y:S02]  /*4f990*/  PRMT R6, R29, 0x7632, R6 ;  /* 0x000076321d067816 */ /* 0x000fe40000000006 */
[----:B0-----:R-:W-:Y:S02]  /*4f9a0*/  MOV R29, c[0x0][0x1c8] ;  /* 0x00007200001d7a02 */ /* 0x001fe40000000f00 */
[----:B-1----:R-:W-:-:S02]  /*4f9b0*/  IADD3 R14, P0, R4, R2, RZ ;  /* 0x00000002040e7210 */ /* 0x002fc40007f1e0ff */
[----:B------:R-:W5:Y:S02]  /*4f9c0*/  LDL.LU.64 R4, [R1+0xf8] ;  /* 0x0000f80001047983 */ /* 0x000f640000300a00 */
[----:B------:R-:W-:Y:S01]  /*4f9d0*/  LEA.HI.X.SX32 R15, R26, R3, 0x1, P0 ;  /* 0x000000031a0f7211 */ /* 0x000fe200000f0eff */
[----:B------:R-:W-:Y:S01]  /*4f9e0*/  IMAD R29, R29, 0xc2, RZ ;  /* 0x000000c21d1d7824 */ /* 0x000fe200078e02ff */
[----:B------:R-:W5:Y:S01]  /*4f9f0*/  LDL.LU R25, [R1+0x4c] ;  /* 0x00004c0001197983 */ /* 0x000f620000300800 */
[----:B------:R-:W-:-:S03]  /*4fa00*/  IMAD R8, R18, 0x186, RZ ;  /* 0x0000018612087824 */ /* 0x000fc600078e02ff */
[----:B------:R0:W-:Y:S01]  /*4fa10*/  STL.64 [R1+0x2e0], R14 ;  /* 0x0002e00e01007387 */ /* 0x0001e20000100a00 */
[----:B------:R-:W-:-:S03]  /*4fa20*/  IMAD R26, R18, 0xc3, RZ ;  /* 0x000000c3121a7824 */ /* 0x000fc600078e02ff */
[----:B---3--:R1:W-:Y:S04]  /*4fa30*/  STG.E.U16 [R16.64], R6 ;  /* 0x0000000610007986 */ /* 0x0083e8000c101504 */
[----:B------:R-:W3:Y:S01]  /*4fa40*/  LDL.LU.64 R22, [R1+0xf0] ;  /* 0x0000f00001167983 */ /* 0x000ee20000300a00 */
[----:B0-----:R-:W-:-:S04]  /*4fa50*/  IADD3 R14, P0, R10, R2, RZ ;  /* 0x000000020a0e7210 */ /* 0x001fc80007f1e0ff */
[-C--:B------:R-:W-:Y:S02]  /*4fa60*/  LEA.HI.X.SX32 R15, R29, R3.reuse, 0x1, P0 ;  /* 0x000000031d0f7211 */ /* 0x080fe400000f0eff */
[----:B------:R-:W-:Y:S02]  /*4fa70*/  IADD3 R8, P0, R8, R2, RZ ;  /* 0x0000000208087210 */ /* 0x000fe40007f1e0ff */
[----:B-1----:R-:W-:Y:S01]  /*4fa80*/  PRMT R6, R27, 0x7632, R6 ;  /* 0x000076321b067816 */ /* 0x002fe20000000006 */
[----:B------:R0:W-:Y:S01]  /*4fa90*/  STL.64 [R1+0x2d8], R14 ;  /* 0x0002d80e01007387 */ /* 0x0001e20000100a00 */
[----:B------:R-:W-:-:S03]  /*4faa0*/  LEA.HI.X.SX32 R9, R26, R3, 0x1, P0 ;  /* 0x000000031a097211 */ /* 0x000fc600000f0eff */
[----:B------:R-:W-:Y:S04]  /*4fab0*/  STG.E.U16 [R20.64], R27 ;  /* 0x0000001b14007986 */ /* 0x000fe8000c101504 */
[----:B0-----:R-:W3:Y:S04]  /*4fac0*/  LDL.LU.64 R14, [R1+0xe8] ;  /* 0x0000e800010e7983 */ /* 0x001ee80000300a00 */
[----:B------:R-:W3:Y:S04]  /*4fad0*/  LDL.LU R29, [R1+0x1c] ;  /* 0x00001c00011d7983 */ /* 0x000ee80000300800 */
[----:B------:R-:W3:Y:S04]  /*4fae0*/  LDL.LU.64 R16, [R1+0xe0] ;  /* 0x0000e00001107983 */ /* 0x000ee80000300a00 */
[----:B------:R-:W-:Y:S04]  /*4faf0*/  STL.64 [R1+0x2d0], R8 ;  /* 0x0002d00801007387 */ /* 0x000fe80000100a00 */
[----:B--2---:R0:W-:Y:S04]  /*4fb00*/  STG.E.U16 [R12.64], R6 ;  /* 0x000000060c007986 */ /* 0x0041e8000c101504 */
[----:B0-----:R-:W2:Y:S01]  /*4fb10*/  LDL.LU.64 R12, [R1+0x1398] ;  /* 0x00139800010c7983 */ /* 0x001ea20000300a00 */
[----:B------:R-:W-:Y:S01]  /*4fb20*/  MOV R21, c[0x0][0x1c8] ;  /* 0x0000720000157a02 */ /* 0x000fe20000000f00 */
[----:B------:R-:W-:-:S04]  /*4fb30*/  IMAD R10, R18, 0x188, RZ ;  /* 0x00000188120a7824 */ /* 0x000fc800078e02ff */
[----:B------:R-:W-:Y:S01]  /*4fb40*/  IMAD R21, R21, 0xc4, RZ ;  /* 0x000000c415157824 */ /* 0x000fe200078e02ff */
[----:B------:R-:W-:-:S04]  /*4fb50*/  IADD3 R8, P0, R10, R2, RZ ;  /* 0x000000020a087210 */ /* 0x000fc80007f1e0ff */
[----:B------:R-:W-:-:S05]  /*4fb60*/  LEA.HI.X.SX32 R9, R21, R3, 0x1, P0 ;  /* 0x0000000315097211 */ /* 0x000fca00000f0eff */
[----:B------:R0:W-:Y:S04]  /*4fb70*/  STL.64 [R1+0x2c0], R8 ;  /* 0x0002c00801007387 */ /* 0x0001e80000100a00 */
[----:B0-----:R-:W3:Y:S01]  /*4fb80*/  LDL.LU.64 R8, [R1+0xd8] ;  /* 0x0000d80001087983 */ /* 0x001ee20000300a00 */
[C---:B------:R-:W-:Y:S02]  /*4fb90*/  IMAD R27, R18.reuse, 0x18a, RZ ;  /* 0x0000018a121b7824 */ /* 0x040fe400078e02ff */
[----:B------:R-:W-:-:S03]  /*4fba0*/  IMAD R26, R18, 0xc5, RZ ;  /* 0x000000c5121a7824 */ /* 0x000fc600078e02ff */
[----:B------:R-:W-:Y:S02]  /*4fbb0*/  IADD3 R20, P0, R27, R2, RZ ;  /* 0x000000021b147210 */ /* 0x000fe40007f1e0ff */
[----:B----4-:R-:W-:Y:S01]  /*4fbc0*/  PRMT R6, R24, 0x7632, R6 ;  /* 0x0000763218067816 */ /* 0x010fe20000000006 */
[----:B------:R-:W-:Y:S01]  /*4fbd0*/  IMAD R10, R18, 0x18c, RZ ;  /* 0x0000018c120a7824 */ /* 0x000fe200078e02ff */
[----:B------:R-:W-:Y:S01]  /*4fbe0*/  LEA.HI.X.SX32 R21, R26, R3, 0x1, P0 ;  /* 0x000000031a157211 */ /* 0x000fe200000f0eff */
[C---:B------:R-:W-:Y:S02]  /*4fbf0*/  IMAD R27, R18.reuse, 0x18e, RZ ;  /* 0x0000018e121b7824 */ /* 0x040fe400078e02ff */
[----:B------:R-:W-:Y:S01]  /*4fc00*/  IMAD R26, R18, 0xc7, RZ ;  /* 0x000000c7121a7824 */ /* 0x000fe200078e02ff */
[----:B--2---:R0:W-:Y:S04]  /*4fc10*/  STG.E.U16 [R12.64], R24 ;  /* 0x000000180c007986 */ /* 0x0041e8000c101504 */
[----:B0-----:R-:W2:Y:S01]  /*4fc20*/  LDL.LU.64 R12, [R1+0xd0] ;  /* 0x0000d000010c7983 */ /* 0x001ea20000300a00 */
[----:B------:R-:W-:-:S03]  /*4fc30*/  MOV R24, c[0x0][0x1c8] ;  /* 0x0000720000187a02 */ /* 0x000fc60000000f00 */
[----:B------:R0:W-:Y:S02]  /*4fc40*/  STL.64 [R1+0x2b0], R20 ;  /* 0x0002b01401007387 */ /* 0x0001e40000100a00 */
[----:B------:R-:W-:Y:S02]  /*4fc50*/  IMAD R24, R24, 0xc6, RZ ;  /* 0x000000c618187824 */ /* 0x000fe400078e02ff */
[----:B-----5:R1:W-:Y:S01]  /*4fc60*/  STG.E.U16 [R4.64], R6 ;  /* 0x0000000604007986 */ /* 0x0203e2000c101504 */
[----:B0-----:R-:W-:-:S04]  /*4fc70*/  IADD3 R20, P0, R10, R2, RZ ;  /* 0x000000020a147210 */ /* 0x001fc80007f1e0ff */
[----:B------:R-:W-:Y:S01]  /*4fc80*/  LEA.HI.X.SX32 R21, R24, R3, 0x1, P0 ;  /* 0x0000000318157211 */ /* 0x000fe200000f0eff */
[----:B-1----:R-:W4:Y:S04]  /*4fc90*/  LDL.LU.64 R4, [R1+0x1390] ;  /* 0x0013900001047983 */ /* 0x002f280000300a00 */
[----:B------:R0:W-:Y:S01]  /*4fca0*/  STL.64 [R1+0x2a0], R20 ;  /* 0x0002a01401007387 */ /* 0x0001e20000100a00 */
[----:B------:R-:W-:Y:S01]  /*4fcb0*/  IMAD R10, R18, 0x190, RZ ;  /* 0x00000190120a7824 */ /* 0x000fe200078e02ff */
[----:B------:R-:W-:Y:S02]  /*4fcc0*/  PRMT R6, R25, 0x7632, R6 ;  /* 0x0000763219067816 */ /* 0x000fe40000000006 */
[----:B---3--:R1:W-:Y:S01]  /*4fcd0*/  STG.E.U16 [R22.64], R25 ;  /* 0x0000001916007986 */ /* 0x0083e2000c101504 */
[----:B0-----:R-:W-:-:S04]  /*4fce0*/  IADD3 R20, P0, R27, R2, RZ ;  /* 0x000000021b147210 */ /* 0x001fc80007f1e0ff */
[----:B------:R-:W-:Y:S01]  /*4fcf0*/  LEA.HI.X.SX32 R21, R26, R3, 0x1, P0 ;  /* 0x000000031a157211 */ /* 0x000fe200000f0eff */
[----:B-1----:R-:W3:Y:S01]  /*4fd00*/  LDL.LU.64 R22, [R1+0x1388] ;  /* 0x0013880001167983 */ /* 0x002ee20000300a00 */
[----:B------:R-:W-:-:S03]  /*4fd10*/  IMAD R28, R28, 0xc8, RZ ;  /* 0x000000c81c1c7824 */ /* 0x000fc600078e02ff */
[----:B------:R-:W5:Y:S04]  /*4fd20*/  LDL.LU.64 R24, [R1+0x80] ;  /* 0x0000800001187983 */ /* 0x000f680000300a00 */
[----:B------:R0:W-:Y:S01]  /*4fd30*/  STL.64 [R1+0x298], R20 ;  /* 0x0002981401007387 */ /* 0x0001e20000100a00 */
[----:B------:R-:W-:-:S03]  /*4fd40*/  IMAD R27, R18, 0x192, RZ ;  /* 0x00000192121b7824 */ /* 0x000fc600078e02ff */
[----:B------:R1:W-:Y:S01]  /*4fd50*/  STG.E.U16 [R14.64], R6 ;  /* 0x000000060e007986 */ /* 0x0003e2000c101504 */
[----:B0-----:R-:W-:-:S04]  /*4fd60*/  IADD3 R20, P0, R10, R2, RZ ;  /* 0x000000020a147210 */ /* 0x001fc80007f1e0ff */
[----:B------:R-:W-:Y:S01]  /*4fd70*/  LEA.HI.X.SX32 R21, R28, R3, 0x1, P0 ;  /* 0x000000031c157211 */ /* 0x000fe200000f0eff */
[----:B-1----:R-:W3:Y:S01]  /*4fd80*/  LDL.LU.64 R14, [R1+0x1380] ;  /* 0x00138000010e7983 */ /* 0x002ee20000300a00 */
[----:B------:R-:W-:-:S03]  /*4fd90*/  IMAD R26, R18, 0xc9, RZ ;  /* 0x000000c9121a7824 */ /* 0x000fc600078e02ff */
[----:B------:R0:W-:Y:S01]  /*4fda0*/  STL.64 [R1+0x280], R20 ;  /* 0x0002801401007387 */ /* 0x0001e20000100a00 */
[----:B------:R-:W-:Y:S01]  /*4fdb0*/  IMAD R10, R18, 0x194, RZ ;  /* 0x00000194120a7824 */ /* 0x000fe200078e02ff */
[----:B------:R-:W-:Y:S02]  /*4fdc0*/  PRMT R6, R29, 0x7632, R6 ;  /* 0x000076321d067816 */ /* 0x000fe40000000006 */
[----:B------:R1:W-:Y:S01]  /*4fdd0*/  STG.E.U16 [R16.64], R29 ;  /* 0x0000001d10007986 */ /* 0x0003e2000c101504 */
[----:B0-----:R-:W-:-:S04]  /*4fde0*/  IADD3 R20, P0, R27, R2, RZ ;  /* 0x000000021b147210 */ /* 0x001fc80007f1e0ff */
[----:B------:R-:W-:Y:S01]  /*4fdf0*/  LEA.HI.X.SX32 R21, R26, R3, 0x1, P0 ;  /* 0x000000031a157211 */ /* 0x000fe200000f0eff */
[----:B------:R-:W-:Y:S01]  /*4fe00*/  IMAD.MOV.U32 R26, RZ, RZ, c[0x0][0x1c8] ;  /* 0x00007200ff1a7624 */ /* 0x000fe200078e00ff */
[----:B-1----:R-:W3:Y:S04]  /*4fe10*/  LDL.LU.64 R16, [R1+0x1378] ;  /* 0x0013780001107983 */ /* 0x002ee80000300a00 */
[----:B------:R-:W3:Y:S04]  /*4fe20*/  LDL.LU.64 R28, [R1+0x40] ;  /* 0x00004000011c7983 */ /* 0x000ee80000300a00 */
[----:B------:R0:W-:Y:S01]  /*4fe30*/  STL.64 [R1+0x278], R20 ;  /* 0x0002781401007387 */ /* 0x0001e20000100a00 */
[----:B------:R-:W-:-:S03]  /*4fe40*/  IMAD R27, R18, 0x196, RZ ;  /* 0x00000196121b7824 */ /* 0x000fc600078e02ff */
[----:B------:R1:W-:Y:S01]  /*4fe50*/  STG.E.U16 [R8.64], R6 ;  /* 0x0000000608007986 */ /* 0x0003e2000c101504 */
[----:B0-----:R-:W-:Y:S01]  /*4fe60*/  IMAD R21, R26, 0xca, RZ ;  /* 0x000000ca1a157824 */ /* 0x001fe200078e02ff */
[----:B------:R-:W-:Y:S02]  /*4fe70*/  IADD3 R20, P0, R10, R2, RZ ;  /* 0x000000020a147210 */ /* 0x000fe40007f1e0ff */
[----:B-1----:R-:W3:Y:S02]  /*4fe80*/  LDL.LU.64 R8, [R1+0x1370] ;  /* 0x0013700001087983 */ /* 0x002ee40000300a00 */
[----:B------:R-:W-:Y:S01]  /*4fe90*/  LEA.HI.X.SX32 R21, R21, R3, 0x1, P0 ;  /* 0x0000000315157211 */ /* 0x000fe200000f0eff */
[----:B------:R-:W-:-:S04]  /*4fea0*/  IMAD R26, R18, 0xcb, RZ ;  /* 0x000000cb121a7824 */ /* 0x000fc800078e02ff */
[----:B------:R0:W-:Y:S01]  /*4feb0*/  STL.64 [R1+0x268], R20 ;  /* 0x0002681401007387 */ /* 0x0001e20000100a00 */
[----:B------:R-:W-:Y:S01]  /*4fec0*/  IMAD R10, R18, 0x198, RZ ;  /* 0x00000198120a7824 */ /* 0x000fe200078e02ff */
[----:B------:R-:W-:Y:S02]  /*4fed0*/  PRMT R6, R11, 0x7632, R6 ;  /* 0x000076320b067816 */ /* 0x000fe40000000006 */
[----:B0-----:R-:W-:-:S04]  /*4fee0*/  IADD3 R20, P0, R27, R2, RZ ;  /* 0x000000021b147210 */ /* 0x001fc80007f1e0ff */
[----:B------:R-:W-:Y:S01]  /*4fef0*/  LEA.HI.X.SX32 R21, R26, R3, 0x1, P0 ;  /* 0x000000031a157211 */ /* 0x000fe200000f0eff */
[----:B--2---:R0:W-:Y:S04]  /*4ff00*/  STG.E.U16 [R12.64], R11 ;  /* 0x0000000b0c007986 */ /* 0x0041e8000c101504 */
[----:B0-----:R-:W2:Y:S04]  /*4ff10*/  LDL.LU.64 R12, [R1+0x1368] ;  /* 0x00136800010c7983 */ /* 0x001ea80000300a00 */
[----:B------:R-:W5:Y:S04]  /*4ff20*/  LDL.LU R26, [R1+0x7c] ;  /* 0x00007c00011a7983 */ /* 0x000f680000300800 */
[----:B------:R0:W-:Y:S02]  /*4ff30*/  STL.64 [R1+0x260], R20 ;  /* 0x0002601401007387 */ /* 0x0001e40000100a00 */
[----:B0-----:R-:W-:-:S02]  /*4ff40*/  IADD3 R20, P0, R10, R2, RZ ;  /* 0x000000020a147210 */ /* 0x001fc40007f1e0ff */
[----:B------:R-:W2:Y:S01]  /*4ff50*/  LDL.LU.64 R10, [R1+0x90] ;  /* 0x00009000010a7983 */ /* 0x000ea20000300a00 */
[----:B------:R-:W-:-:S05]  /*4ff60*/  MOV R21, c[0x0][0x1c8] ;  /* 0x0000720000157a02 */ /* 0x000fca0000000f00 */
[----:B------:R-:W-:Y:S02]  /*4ff70*/  IMAD R21, R21, 0xcc, RZ ;  /* 0x000000cc15157824 */ /* 0x000fe400078e02ff */
[----:B------:R-:W-:-:S03]  /*4ff80*/  IMAD R27, R18, 0x19a, RZ ;  /* 0x0000019a121b7824 */ /* 0x000fc600078e02ff */
[----:B------:R-:W-:-:S05]  /*4ff90*/  LEA.HI.X.SX32 R21, R21, R3, 0x1, P0 ;  /* 0x0000000315157211 */ /* 0x000fca00000f0eff */
[----:B------:R0:W-:Y:S02]  /*4ffa0*/  STL.64 [R1+0x258], R20 ;  /* 0x0002581401007387 */ /* 0x0001e40000100a00 */
[----:B0-----:R-:W-:Y:S02]  /*4ffb0*/  IADD3 R20, P0, R27, R2, RZ ;  /* 0x000000021b147210 */ /* 0x001fe40007f1e0ff */
[----:B------:R-:W-:Y:S01]  /*4ffc0*/  MOV R27, c[0x0][0x1c8] ;  /* 0x00007200001b7a02 */ /* 0x000fe20000000f00 */
[----:B--2---:R0:W-:Y:S04]  /*4ffd0*/  STG.E.U16 [R10.64], R6 ;  /* 0x000000060a007986 */ /* 0x0041e8000c101504 */
[----:B-----5:R1:W-:Y:S01]  /*4ffe0*/  STG.E.U16 [R24.64], R26 ;  /* 0x0000001a18007986 */ /* 0x0203e2000c101504 */
[----:B0-----:R-:W-:-:S03]  /*4fff0*/  IMAD R11, R18, 0xcd, RZ ;  /* 0x000000cd120b7824 */ /* 0x001fc600078e02ff */
[----:B-1----:R-:W2:Y:S02]  /*50000*/  LDL.LU.64 R24, [R1+0x1360] ;  /* 0x0013600001187983 */ /* 0x002ea40000300a00 */
[----:B------:R-:W-:Y:S01]  /*50010*/  LEA.HI.X.SX32 R21, R11, R3, 0x1, P0 ;  /* 0x000000030b157211 */ /* 0x000fe200000f0eff */
[----:B------:R-:W-:-:S04]  /*50020*/  IMAD R10, R18, 0x19c, RZ ;  /* 0x0000019c120a7824 */ /* 0x000fc800078e02ff */
[----:B------:R0:W-:Y:S01]  /*50030*/  STL.64 [R1+0x248], R20 ;  /* 0x0002481401007387 */ /* 0x0001e20000100a00 */
[----:B------:R-:W-:Y:S02]  /*50040*/  PRMT R6, R26, 0x7632, R6 ;  /* 0x000076321a067816 */ /* 0x000fe40000000006 */
[----:B0-----:R-:W-:Y:S02]  /*50050*/  MOV R21, c[0x0][0x1c8] ;  /* 0x0000720000157a02 */ /* 0x001fe40000000f00 */
[----:B------:R-:W-:Y:S02]  /*50060*/  IADD3 R20, P0, R10, R2, RZ ;  /* 0x000000020a147210 */ /* 0x000fe40007f1e0ff */
[----:B------:R-:W5:Y:S01]  /*50070*/  LDL.LU.64 R10, [R1+0x50] ;  /* 0x00005000010a7983 */ /* 0x000f620000300a00 */
[----:B------:R-:W-:Y:S02]  /*50080*/  IMAD R21, R21, 0xce, RZ ;  /* 0x000000ce15157824 */ /* 0x000fe400078e02ff */
[----:B------:R-:W-:-:S03]  /*50090*/  IMAD R26, R27, 0x19e, RZ ;  /* 0x0000019e1b1a7824 */ /* 0x000fc600078e02ff */
[----:B------:R-:W-:-:S05]  /*500a0*/  LEA.HI.X.SX32 R21, R21, R3, 0x1, P0 ;  /* 0x0000000315157211 */ /* 0x000fca00000f0eff */
[----:B------:R0:W-:Y:S02]  /*500b0*/  STL.64 [R1+0x238], R20 ;  /* 0x0002381401007387 */ /* 0x0001e40000100a00 */
[----:B0-----:R-:W-:Y:S02]  /*500c0*/  IADD3 R20, P0, R26, R2, RZ ;  /* 0x000000021a147210 */ /* 0x001fe40007f1e0ff */
[----:B------:R-:W3:Y:S04]  /*500d0*/  LDL.LU R26, [R1+0x3c] ;  /* 0x00003c00011a7983 */ /* 0x000ee80000300800 */
[----:B-----5:R0:W-:Y:S02]  /*500e0*/  STG.E.U16 [R10.64], R6 ;  /* 0x000000060a007986 */ /* 0x0201e4000c101504 */
[----:B0-----:R-:W-:-:S05]  /*500f0*/  IMAD R11, R27, 0xcf, RZ ;  /* 0x000000cf1b0b7824 */ /* 0x001fca00078e02ff */
[----:B------:R-:W-:Y:S01]  /*50100*/  LEA.HI.X.SX32 R21, R11, R3, 0x1, P0 ;  /* 0x000000030b157211 */ /* 0x000fe200000f0eff */
[----:B------:R-:W-:Y:S01]  /*50110*/  IMAD R10, R27, 0x1a0, RZ ;  /* 0x000001a01b0a7824 */ /* 0x000fe200078e02ff */
[----:B---3--:R0:W-:Y:S01]  /*50120*/  STG.E.U16 [R28.64], R26 ;  /* 0x0000001a1c007986 */ /* 0x0081e2000c101504 */
[----:B------:R-:W-:-:S03]  /*50130*/  PRMT R6, R26, 0x7632, R6 ;  /* 0x000076321a067816 */ /* 0x000fc60000000006 */
[----:B0-----:R-:W3:Y:S04]  /*50140*/  LDL.LU.64 R28, [R1+0x1358] ;  /* 0x00135800011c7983 */ /* 0x001ee80000300a00 */
[----:B------:R0:W-:Y:S01]  /*50150*/  STL.64 [R1+0x230], R20 ;  /* 0x0002301401007387 */ /* 0x0001e20000100a00 */
[----:B------:R-:W-:Y:S02]  /*50160*/  IMAD R26, R27, 0x1a2, RZ ;  /* 0x000001a21b1a7824 */ /* 0x000fe400078e02ff */
[----:B0-----:R-:W-:Y:S01]  /*50170*/  IMAD.MOV.U32 R21, RZ, RZ, c[0x0][0x1c8] ;  /* 0x00007200ff157624 */ /* 0x001fe200078e00ff */
[----:B------:R-:W-:Y:S02]  /*50180*/  IADD3 R20, P0, R10, R2, RZ ;  /* 0x000000020a147210 */ /* 0x000fe40007f1e0ff */
[----:B------:R-:W5:Y:S01]  /*50190*/  LDL.LU.64 R10, [R1+0x10] ;  /* 0x00001000010a7983 */ /* 0x000f620000300a00 */
[----:B------:R-:W-:-:S05]  /*501a0*/  IMAD R21, R21, 0xd0, RZ ;  /* 0x000000d015157824 */ /* 0x000fca00078e02ff */
[----:B------:R-:W-:-:S05]  /*501b0*/  LEA.HI.X.SX32 R21, R21, R3, 0x1, P0 ;  /* 0x0000000315157211 */ /* 0x000fca00000f0eff */
[----:B------:R0:W-:Y:S02]  /*501c0*/  STL.64 [R1+0x220], R20 ;  /* 0x0002201401007387 */ /* 0x0001e40000100a00 */
[----:B0-----:R-:W-:Y:S02]  /*501d0*/  IADD3 R20, P0, R26, R2, RZ ;  /* 0x000000021a147210 */ /* 0x001fe40007f1e0ff */
[----:B------:R-:W3:Y:S01]  /*501e0*/  LDL.LU R26, [R1+0xc] ;  /* 0x00000c00011a7983 */ /* 0x000ee20000300800 */
[----:B------:R-:W-:-:S03]  /*501f0*/  IMAD R18, R18, 0xd2, RZ ;  /* 0x000000d212127824 */ /* 0x000fc600078e02ff */
[----:B-----5:R0:W-:Y:S02]  /*50200*/  STG.E.U16 [R10.64], R6 ;  /* 0x000000060a007986 */ /* 0x0201e4000c101504 */
[C---:B0-----:R-:W-:Y:S02]  /*50210*/  IMAD R11, R27.reuse, 0xd1, RZ ;  /* 0x000000d11b0b7824 */ /* 0x041fe400078e02ff */
[----:B------:R-:W-:-:S03]  /*50220*/  IMAD R10, R27, 0x1a4, RZ ;  /* 0x000001a41b0a7824 */ /* 0x000fc600078e02ff */
[----:B------:R-:W-:-:S05]  /*50230*/  LEA.HI.X.SX32 R21, R11, R3, 0x1, P0 ;  /* 0x000000030b157211 */ /* 0x000fca00000f0eff */
[----:B------:R0:W-:Y:S04]  /*50240*/  STL.64 [R1+0x218], R20 ;  /* 0x0002181401007387 */ /* 0x0001e80000100a00 */
[----:B---3--:R1:W-:Y:S01]  /*50250*/  STG.E.U16 [R28.64], R26 ;  /* 0x0000001a1c007986 */ /* 0x0083e2000c101504 */
[----:B------:R-:W-:Y:S02]  /*50260*/  PRMT R6, R26, 0x7632, R6 ;  /* 0x000076321a067816 */ /* 0x000fe40000000006 */
[----:B0-----:R-:W-:Y:S02]  /*50270*/  IADD3 R20, P0, R10, R2, RZ ;  /* 0x000000020a147210 */ /* 0x001fe40007f1e0ff */
[----:B-1----:R-:W-:Y:S02]  /*50280*/  MOV R29, c[0x0][0x1c8] ;  /* 0x00007200001d7a02 */ /* 0x002fe40000000f00 */
[----:B------:R-:W-:-:S03]  /*50290*/  LEA.HI.X.SX32 R21, R18, R3, 0x1, P0 ;  /* 0x0000000312157211 */ /* 0x000fc600000f0eff */
[----:B------:R-:W-:Y:S01]  /*502a0*/  IMAD R26, R29, 0x1a6, RZ ;  /* 0x000001a61d1a7824 */ /* 0x000fe200078e02ff */
[----:B--2---:R0:W-:Y:S04]  /*502b0*/  STG.E.U16 [R24.64], R6 ;  /* 0x0000000618007986 */ /* 0x0041e8000c101504 */
[----:B------:R-:W-:Y:S01]  /*502c0*/  IADD3 R18, P0, R26, R2, RZ ;  /* 0x000000021a127210 */ /* 0x000fe20007f1e0ff */
[----:B0-----:R-:W2:Y:S04]  /*502d0*/  LDL.LU R24, [R1+0x6c] ;  /* 0x00006c0001187983 */ /* 0x001ea80000300800 */
[----:B------:R-:W3:Y:S01]  /*502e0*/  LDL.LU R25, [R1+0xac] ;  /* 0x0000ac0001197983 */ /* 0x000ee20000300800 */
[----:B------:R-:W-:-:S03]  /*502f0*/  MOV R26, R18 ;  /* 0x00000012001a7202 */ /* 0x000fc60000000f00 */
[----:B------:R0:W-:Y:S04]  /*50300*/  STL.64 [R1+0x208], R20 ;  /* 0x0002081401007387 */ /* 0x0001e80000100a00 */
[----:B0-----:R-:W5:Y:S04]  /*50310*/  LDL.LU.64 R20, [R1+0x1350] ;  /* 0x0013500001147983 */ /* 0x001f680000300a00 */
[----:B------:R0:W-:Y:S04]  /*50320*/  STL [R1+0x1340], R27 ;  /* 0x0013401b01007387 */ /* 0x0001e80000100800 */
[----:B------:R1:W-:Y:S01]  /*50330*/  STL [R1+0x1f8], R18 ;  /* 0x0001f81201007387 */ /* 0x0003e20000100800 */
[----:B0-----:R-:W-:-:S03]  /*50340*/  MOV R27, R19 ;  /* 0x00000013001b7202 */ /* 0x001fc60000000f00 */
[----:B-1----:R-:W2:Y:S01]  /*50350*/  LDL.LU.64 R18, [R1+0x1348] ;  /* 0x0013480001127983 */ /* 0x002ea20000300a00 */
[----:B------:R-:W-:Y:S01]  /*50360*/  PRMT R6, R7, 0x7632, R6 ;  /* 0x0000763207067816 */ /* 0x000fe20000000006 */
[C---:B------:R-:W-:Y:S02]  /*50370*/  IMAD R11, R29.reuse, 0xd3, RZ ;  /* 0x000000d31d0b7824 */ /* 0x040fe400078e02ff */
[----:B------:R-:W-:Y:S01]  /*50380*/  IMAD R10, R29, 0x1a8, RZ ;  /* 0x000001a81d0a7824 */ /* 0x000fe200078e02ff */
[----:B-----5:R-:W-:Y:S04]  /*50390*/  STG.E.U16 [R20.64], R7 ;  /* 0x0000000714007986 */ /* 0x020fe8000c101504 */
[----:B--2---:R0:W-:Y:S04]  /*503a0*/  STG.E.U16 [R18.64], R6 ;  /* 0x0000000612007986 */ /* 0x0041e8000c101504 */
[----:B------:R1:W-:Y:S01]  /*503b0*/  STG.E.U16 [R12.64], R24 ;  /* 0x000000180c007986 */ /* 0x0003e2000c101504 */
[----:B0-----:R-:W-:-:S03]  /*503c0*/  PRMT R6, R24, 0x7632, R6 ;  /* 0x0000763218067816 */ /* 0x001fc60000000006 */
[----:B-1----:R-:W0:Y:S01]  /*503d0*/  S2R R24, SR_TID.X ;  /* 0x0000000000187919 */ /* 0x002e220000002100 */
[----:B------:R-:W-:Y:S01]  /*503e0*/  IMAD.MOV.U32 R20, RZ, RZ, R26 ;  /* 0x000000ffff147224 */ /* 0x000fe200078e001a */
[----:B------:R-:W-:Y:S02]  /*503f0*/  MOV R26, c[0x0][0x1c8] ;  /* 0x00007200001a7a02 */ /* 0x000fe40000000f00 */
[----:B------:R-:W-:Y:S02]  /*50400*/  MOV R21, R27 ;  /* 0x0000001b00157202 */ /* 0x000fe40000000f00 */
[----:B------:R-:W-:Y:S01]  /*50410*/  LEA.HI.X.SX32 R21, R11, R3, 0x1, P0 ;  /* 0x000000030b157211 */ /* 0x000fe200000f0eff */
[----:B------:R-:W-:Y:S01]  /*50420*/  IMAD R26, R26, 0xd4, RZ ;  /* 0x000000d41a1a7824 */ /* 0x000fe200078e02ff */
[----:B------:R-:W-:Y:S01]  /*50430*/  IADD3 R20, P0, R10, R2, RZ ;  /* 0x000000020a147210 */ /* 0x000fe20007f1e0ff */
[----:B---3--:R-:W-:Y:S01]  /*50440*/  STL [R1+0x1344], R25 ;  /* 0x0013441901007387 */ /* 0x008fe20000100800 */
[----:B------:R-:W-:-:S03]  /*50450*/  IMAD R7, R29, 0x1aa, RZ ;  /* 0x000001aa1d077824 */ /* 0x000fc600078e02ff */
[----:B------:R-:W2:Y:S01]  /*50460*/  LDL.LU R28, [R1+0xbc] ;  /* 0x0000bc00011c7983 */ /* 0x000ea20000300800 */
[----:B------:R-:W-:-:S03]  /*50470*/  IMAD R11, R29, 0xd5, RZ ;  /* 0x000000d51d0b7824 */ /* 0x000fc600078e02ff */
[----:B------:R1:W-:Y:S01]  /*50480*/  STL [R1+0x1fc], R21 ;  /* 0x0001fc1501007387 */ /* 0x0003e20000100800 */
[----:B------:R-:W-:Y:S01]  /*50490*/  IMAD R10, R29, 0x1ac, RZ ;  /* 0x000001ac1d0a7824 */ /* 0x000fe200078e02ff */
[C---:B0-----:R-:W-:Y:S01]  /*504a0*/  LOP3.LUT R27, R24.reuse, 0x7f, RZ, 0xc0, !PT ;  /* 0x0000007f181b7812 */ /* 0x041fe200078ec0ff */
[----:B------:R-:W-:Y:S01]  /*504b0*/  IMAD.SHL.U32 R24, R24, 0x1000, RZ ;  /* 0x0000100018187824 */ /* 0x000fe200078e00ff */
[-C--:B-1----:R-:W-:Y:S02]  /*504c0*/  LEA.HI.X.SX32 R21, R26, R3.reuse, 0x1, P0 ;  /* 0x000000031a157211 */ /* 0x082fe400000f0eff */
[----:B------:R-:W-:Y:S02]  /*504d0*/  MOV R26, c[0x0][0x1c8] ;  /* 0x00007200001a7a02 */ /* 0x000fe40000000f00 */
[----:B------:R-:W-:Y:S02]  /*504e0*/  IADD3 R18, P0, R7, R2, RZ ;  /* 0x0000000207127210 */ /* 0x000fe40007f1e0ff */
[----:B------:R-:W-:Y:S01]  /*504f0*/  LOP3.LUT R24, R24, 0x6000, RZ, 0xc0, !PT ;  /* 0x0000600018187812 */ /* 0x000fe200078ec0ff */
[----:B------:R-:W-:Y:S01]  /*50500*/  IMAD R26, R26, 0xd6, RZ ;  /* 0x000000d61a1a7824 */ /* 0x000fe200078e02ff */
[----:B------:R-:W-:-:S02]  /*50510*/  LEA.HI.X.SX32 R19, R11, R3, 0x1, P0 ;  /* 0x000000030b137211 */ /* 0x000fc400000f0eff */
[----:B------:R-:W-:Y:S02]  /*50520*/  LEA R24, R27, R24, 0x4 ;  /* 0x000000181b187211 */ /* 0x000fe400078e20ff */
[----:B------:R-:W-:-:S04]  /*50530*/  IADD3 R12, P0, R10, R2, RZ ;  /* 0x000000020a0c7210 */ /* 0x000fc80007f1e0ff */
[----:B------:R-:W-:Y:S02]  /*50540*/  LEA.HI.X.SX32 R13, R26, R3, 0x1, P0 ;  /* 0x000000031a0d7211 */ /* 0x000fe400000f0eff */
[----:B------:R-:W0:Y:S04]  /*50550*/  LDS.128 R24, [R24] ;  /* 0x0000000018187984 */ /* 0x000e280000000c00 */
[----:B------:R-:W-:Y:S04]  /*50560*/  STL.64 [R1+0x1f0], R20 ;  /* 0x0001f01401007387 */ /* 0x000fe80000100a00 */
[----:B------:R-:W-:Y:S04]  /*50570*/  STL.64 [R1+0x1e8], R18 ;  /* 0x0001e81201007387 */ /* 0x000fe80000100a00 */
[----:B0-----:R0:W-:Y:S04]  /*50580*/  STL [R1+0x94], R25 ;  /* 0x0000941901007387 */ /* 0x0011e80000100800 */
[----:B------:R1:W-:Y:S04]  /*50590*/  STL.64 [R1+0x1e0], R12 ;  /* 0x0001e00c01007387 */ /* 0x0003e80000100a00 */
[----:B------:R-:W-:Y:S04]  /*505a0*/  STL.64 [R1+0x98], R26 ;  /* 0x0000981a01007387 */ /* 0x000fe80000100a00 */
[----:B0-----:R-:W3:Y:S04]  /*505b0*/  LDL.LU R25, [R1+0x1344] ;  /* 0x0013440001197983 */ /* 0x001ee80000300800 */
[----:B------:R0:W-:Y:S01]  /*505c0*/  STG.E.U16 [R8.64], R6 ;  /* 0x0000000608007986 */ /* 0x0001e2000c101504 */
[----:B------:R-:W-:Y:S01]  /*505d0*/  IMAD R7, R29, 0x1ae, RZ ;  /* 0x000001ae1d077824 */ /* 0x000fe200078e02ff */
[----:B-1----:R-:W-:-:S02]  /*505e0*/  MOV R12, R24 ;  /* 0x00000018000c7202 */ /* 0x002fc40000000f00 */
[----:B------:R-:W-:Y:S02]  /*505f0*/  MOV R24, c[0x0][0x1c8] ;  /* 0x0000720000187a02 */ /* 0x000fe40000000f00 */
[-C--:B------:R-:W-:Y:S01]  /*50600*/  IADD3 R10, P0, R7, R2.reuse, RZ ;  /* 0x00000002070a7210 */ /* 0x080fe20007f1e0ff */
[C---:B0-----:R-:W-:Y:S02]  /*50610*/  IMAD R9, R29.reuse, 0xd7, RZ ;  /* 0x000000d71d097824 */ /* 0x041fe400078e02ff */
[----:B------:R-:W-:Y:S02]  /*50620*/  IMAD R8, R29, 0x1b0, RZ ;  /* 0x000001b01d087824 */ /* 0x000fe400078e02ff */
[----:B------:R-:W-:Y:S01]  /*50630*/  IMAD R24, R24, 0xd8, RZ ;  /* 0x000000d818187824 */ /* 0x000fe200078e02ff */
[----:B------:R-:W-:Y:S02]  /*50640*/  LEA.HI.X.SX32 R11, R9, R3, 0x1, P0 ;  /* 0x00000003090b7211 */ /* 0x000fe400000f0eff */
[----:B------:R-:W-:-:S04]  /*50650*/  IADD3 R18, P0, R8, R2, RZ ;  /* 0x0000000208127210 */ /* 0x000fc80007f1e0ff */
[----:B------:R-:W-:Y:S02]  /*50660*/  LEA.HI.X.SX32 R19, R24, R3, 0x1, P0 ;  /* 0x0000000318137211 */ /* 0x000fe400000f0eff */
[----:B---3--:R-:W-:Y:S01]  /*50670*/  PRMT R6, R25, 0x7632, R6 ;  /* 0x0000763219067816 */ /* 0x008fe20000000006 */
[----:B------:R0:W-:Y:S04]  /*50680*/  STG.E.U16 [R16.64], R25 ;  /* 0x0000001910007986 */ /* 0x0001e8000c101504 */
[----:B0-----:R-:W0:Y:S04]  /*50690*/  S2R R25, SR_TID.X ;  /* 0x0000000000197919 */ /* 0x001e280000002100 */
[----:B------:R-:W3:Y:S01]  /*506a0*/  LDL.LU.64 R16, [R1+0x20] ;  /* 0x0000200001107983 */ /* 0x000ee20000300a00 */
[C---:B0-----:R-:W-:Y:S01]  /*506b0*/  LOP3.LUT R26, R25.reuse, 0x7f, RZ, 0xc0, !PT ;  /* 0x0000007f191a7812 */ /* 0x041fe200078ec0ff */
[----:B------:R-:W-:-:S05]  /*506c0*/  IMAD.SHL.U32 R25, R25, 0x1000, RZ ;  /* 0x0000100019197824 */ /* 0x000fca00078e00ff */
[----:B------:R-:W-:-:S04]  /*506d0*/  LOP3.LUT R25, R25, 0x6000, RZ, 0xc0, !PT ;  /* 0x0000600019197812 */ /* 0x000fc800078ec0ff */
[----:B------:R-:W-:-:S04]  /*506e0*/  LEA R25, R26, R25, 0x4 ;  /* 0x000000191a197211 */ /* 0x000fc800078e20ff */
[----:B------:R-:W-:-:S06]  /*506f0*/  LOP3.LUT R25, R25, 0x20, RZ, 0x3c, !PT ;  /* 0x0000002019197812 */ /* 0x000fcc00078e3cff */
[----:B------:R-:W0:Y:S04]  /*50700*/  LDS.128 R24, [R25] ;  /* 0x0000000019187984 */ /* 0x000e280000000c00 */
[----:B------:R1:W-:Y:S04]  /*50710*/  STL.64 [R1+0x1d8], R10 ;  /* 0x0001d80a01007387 */ /* 0x0003e80000100a00 */
[----:B-1----:R-:W5:Y:S04]  /*50720*/  LDL.LU.64 R10, [R1] ;  /* 0x00000000010a7983 */ /* 0x002f680000300a00 */
[----:B0-----:R-:W-:Y:S04]  /*50730*/  STL [R1+0x54], R25 ;  /* 0x0000541901007387 */ /* 0x001fe80000100800 */
[----:B------:R-:W-:Y:S04]  /*50740*/  STL.64 [R1+0x1c8], R18 ;  /* 0x0001c81201007387 */ /* 0x000fe80000100a00 */
[----:B------:R0:W-:Y:S04]  /*50750*/  STL.64 [R1+0x58], R26 ;  /* 0x0000581a01007387 */ /* 0x0001e80000100a00 */
[----:B0-----:R-:W3:Y:S04]  /*50760*/  LDL.LU R27, [R1+0x1340] ;  /* 0x00134000011b7983 */ /* 0x001ee80000300800 */
[----:B------:R-:W3:Y:S04]  /*50770*/  LDL.LU.64 R18, [R1+0x60] ;  /* 0x0000600001127983 */ /* 0x000ee80000300a00 */
[----:B------:R-:W0:Y:S04]  /*50780*/  S2R R21, SR_TID.X ;  /* 0x0000000000157919 */ /* 0x000e280000002100 */
[----:B------:R1:W-:Y:S04]  /*50790*/  STG.E.U16 [R14.64], R6 ;  /* 0x000000060e007986 */ /* 0x0003e8000c101504 */
[----:B--2---:R0:W-:Y:S01]  /*507a0*/  STG.E.U16 [R22.64], R28 ;  /* 0x0000001c16007986 */ /* 0x0041e2000c101504 */
[----:B-1----:R-:W-:Y:S01]  /*507b0*/  PRMT R6, R28, 0x7632, R6 ;  /* 0x000076321c067816 */ /* 0x002fe20000000006 */
[C---:B0-----:R-:W-:Y:S01]  /*507c0*/  IMAD.SHL.U32 R28, R21.reuse, 0x1000, RZ ;  /* 0x00001000151c7824 */ /* 0x041fe200078e00ff */
[----:B------:R-:W-:-:S04]  /*507d0*/  LOP3.LUT R13, R21, 0x7f, RZ, 0xc0, !PT ;  /* 0x0000007f150d7812 */ /* 0x000fc800078ec0ff */
[----:B------:R-:W-:-:S04]  /*507e0*/  LOP3.LUT R28, R28, 0x6000, RZ, 0xc0, !PT ;  /* 0x000060001c1c7812 */ /* 0x000fc800078ec0ff */
[----:B------:R-:W-:-:S04]  /*507f0*/  LEA R28, R13, R28, 0x4 ;  /* 0x0000001c0d1c7211 */ /* 0x000fc800078e20ff */
[----:B------:R-:W-:Y:S01]  /*50800*/  LOP3.LUT R28, R28, 0x40, RZ, 0x3c, !PT ;  /* 0x000000401c1c7812 */ /* 0x000fe200078e3cff */
[C---:B------:R-:W-:Y:S02]  /*50810*/  IMAD R7, R29.reuse, 0x1b2, RZ ;  /* 0x000001b21d077824 */ /* 0x040fe400078e02ff */
[----:B------:R-:W-:-:S03]  /*50820*/  IMAD R9, R29, 0xd9, RZ ;  /* 0x000000d91d097824 */ /* 0x000fc600078e02ff */
[----:B------:R-:W-:Y:S01]  /*50830*/  IADD3 R14, P0, R7, R2, RZ ;  /* 0x00000002070e7210 */ /* 0x000fe20007f1e0ff */
[----:B------:R-:W-:Y:S01]  /*50840*/  IMAD R8, R29, 0x1b4, RZ ;  /* 0x000001b41d087824 */ /* 0x000fe200078e02ff */
[----:B------:R-:W-:Y:S02]  /*50850*/  MOV R20, c[0x0][0x1c8] ;  /* 0x0000720000147a02 */ /* 0x000fe40000000f00 */
[----:B------:R-:W-:-:S03]  /*50860*/  LEA.HI.X.SX32 R15, R9, R3, 0x1, P0 ;  /* 0x00000003090f7211 */ /* 0x000fc600000f0eff */
[----:B------:R-:W-:Y:S01]  /*50870*/  IMAD R20, R20, 0xda, RZ ;  /* 0x000000da14147824 */ /* 0x000fe200078e02ff */
[----:B------:R-:W-:Y:S01]  /*50880*/  MOV R26, R24 ;  /* 0x00000018001a7202 */ /* 0x000fe20000000f00 */
[----:B---3--:R-:W-:Y:S04]  /*50890*/  STL.64 [R1+0x1338], R18 ;  /* 0x0013381201007387 */ /* 0x008fe80000100a00 */
[----:B------:R-:W-:Y:S04]  /*508a0*/  STL.64 [R1+0x1330], R16 ;  /* 0x0013301001007387 */ /* 0x000fe80000100a00 */
[----:B------:R-:W0:Y:S04]  /*508b0*/  LDS.128 R16, [R28] ;  /* 0x000000001c107984 */ /* 0x000e280000000c00 */
[----:B------:R1:W-:Y:S04]  /*508c0*/  STL.64 [R1+0x1c0], R14 ;  /* 0x0001c00e01007387 */ /* 0x0003e80000100a00 */
[----:B------:R-:W2:Y:S01]  /*508d0*/  LDL.LU.64 R24, [R1+0x30] ;  /* 0x0000300001187983 */ /* 0x000ea20000300a00 */
[----:B-1----:R-:W-:-:S04]  /*508e0*/  IADD3 R14, P0, R8, R2, RZ ;  /* 0x00000002080e7210 */ /* 0x002fc80007f1e0ff */
[----:B------:R-:W-:-:S05]  /*508f0*/  LEA.HI.X.SX32 R15, R20, R3, 0x1, P0 ;  /* 0x00000003140f7211 */ /* 0x000fca00000f0eff */
[----:B------:R-:W-:Y:S04]  /*50900*/  STL.64 [R1+0x1b8], R14 ;  /* 0x0001b80e01007387 */ /* 0x000fe80000100a00 */
[----:B0-----:R-:W-:Y:S01]  /*50910*/  STL [R1+0x14], R17 ;  /* 0x0000141101007387 */ /* 0x001fe20000100800 */
[----:B------:R-:W-:-:S03]  /*50920*/  MOV R22, R16 ;  /* 0x0000001000167202 */ /* 0x000fc60000000f00 */
[----:B------:R0:W-:Y:S04]  /*50930*/  STL.64 [R1+0x18], R18 ;  /* 0x0000181201007387 */ /* 0x0001e80000100a00 */
[----:B0-----:R-:W3:Y:S04]  /*50940*/  LDL.LU.64 R18, [R1+0x1338] ;  /* 0x0013380001127983 */ /* 0x001ee80000300a00 */
[----:B------:R-:W2:Y:S01]  /*50950*/  LDL.LU.64 R16, [R1+0x1330] ;  /* 0x0013300001107983 */ /* 0x000ea20000300a00 */
[----:B------:R-:W-:Y:S02]  /*50960*/  IMAD R7, R29, 0x1b6, RZ ;  /* 0x000001b61d077824 */ /* 0x000fe400078e02ff */
[----:B------:R-:W-:Y:S01]  /*50970*/  IMAD.SHL.U32 R21, R21, 0x1000, RZ ;  /* 0x0000100015157824 */ /* 0x000fe200078e00ff */
[----:B----4-:R0:W-:Y:S01]  /*50980*/  STG.E.U16 [R4.64], R6 ;  /* 0x0000000604007986 */ /* 0x0101e2000c101504 */
[----:B------:R-:W-:Y:S01]  /*50990*/  IMAD R8, R29, 0xdb, RZ ;  /* 0x000000db1d087824 */ /* 0x000fe200078e02ff */
[----:B------:R-:W-:-:S02]  /*509a0*/  MOV R20, c[0x0][0x1c8] ;  /* 0x0000720000147a02 */ /* 0x000fc40000000f00 */
[----:B------:R-:W-:Y:S02]  /*509b0*/  IADD3 R14, P0, R7, R2, RZ ;  /* 0x00000002070e7210 */ /* 0x000fe40007f1e0ff */
[----:B------:R-:W-:Y:S01]  /*509c0*/  LOP3.LUT R21, R21, 0x6000, RZ, 0xc0, !PT ;  /* 0x0000600015157812 */ /* 0x000fe200078ec0ff */
[----:B------:R-:W-:Y:S01]  /*509d0*/  IMAD R20, R20, 0xdc, RZ ;  /* 0x000000dc14147824 */ /* 0x000fe200078e02ff */
[----:B------:R-:W-:Y:S01]  /*509e0*/  LEA.HI.X.SX32 R15, R8, R3, 0x1, P0 ;  /* 0x00000003080f7211 */ /* 0x000fe200000f0eff */
[----:B0-----:R-:W-:Y:S01]  /*509f0*/  IMAD R6, R29, 0x1b8, RZ ;  /* 0x000001b81d067824 */ /* 0x001fe200078e02ff */
[----:B------:R-:W-:-:S04]  /*50a00*/  LEA R21, R13, R21, 0x4 ;  /* 0x000000150d157211 */ /* 0x000fc800078e20ff */
[-C--:B------:R-:W-:Y:S01]  /*50a10*/  IADD3 R6, P0, R6, R2.reuse, RZ ;  /* 0x0000000206067210 */ /* 0x080fe20007f1e0ff */
[----:B------:R-:W-:Y:S01]  /*50a20*/  IMAD R5, R29, 0x1ba, RZ ;  /* 0x000001ba1d057824 */ /* 0x000fe200078e02ff */
[----:B------:R-:W-:Y:S02]  /*50a30*/  PRMT R4, R0, 0x7632, R4 ;  /* 0x0000763200047816 */ /* 0x000fe40000000004 */
[----:B------:R-:W-:Y:S02]  /*50a40*/  LEA.HI.X.SX32 R7, R20, R3, 0x1, P0 ;  /* 0x0000000314077211 */ /* 0x000fe400000f0eff */
[----:B------:R-:W-:Y:S02]  /*50a50*/  LOP3.LUT R21, R21, 0x60, RZ, 0x3c, !PT ;  /* 0x0000006015157812 */ /* 0x000fe400078e3cff */
[----:B------:R-:W-:Y:S01]  /*50a60*/  PRMT R8, R12, 0x7632, R8 ;  /* 0x000076320c087816 */ /* 0x000fe20000000008 */
[----:B--2---:R0:W-:Y:S04]  /*50a70*/  STG.E.U16 [R16.64], R0 ;  /* 0x0000000010007986 */ /* 0x0041e8000c101504 */
[----:B-----5:R-:W-:Y:S04]  /*50a80*/  STG.E.U16 [R10.64], R4 ;  /* 0x000000040a007986 */ /* 0x020fe8000c101504 */
[----:B0-----:R-:W2:Y:S01]  /*50a90*/  LDL.LU R0, [R1+0x1328] ;  /* 0x0013280001007983 */ /* 0x001ea20000300800 */
[----:B------:R-:W-:-:S03]  /*50aa0*/  IADD3 R16, P0, R5, R2, RZ ;  /* 0x0000000205107210 */ /* 0x000fc60007f1e0ff */
[----:B------:R0:W-:Y:S04]  /*50ab0*/  STL.64 [R1+0x1b0], R14 ;  /* 0x0001b00e01007387 */ /* 0x0001e80000100a00 */
[----:B0-----:R-:W4:Y:S04]  /*50ac0*/  LDL.LU.64 R14, [R1+0xa0] ;  /* 0x0000a000010e7983 */ /* 0x001f280000300a00 */
[----:B------:R-:W-:Y:S04]  /*50ad0*/  STL.64 [R1+0x1a8], R6 ;  /* 0x0001a80601007387 */ /* 0x000fe80000100a00 */
[----:B------:R-:W0:Y:S01]  /*50ae0*/  LDS.128 R4, [R21] ;  /* 0x0000000015047984 */ /* 0x000e220000000c00 */
[----:B------:R-:W-:-:S03]  /*50af0*/  IMAD R11, R29, 0xdd, RZ ;  /* 0x000000dd1d0b7824 */ /* 0x000fc600078e02ff */
[----:B------:R1:W-:Y:S02]  /*50b00*/  STL [R1+0x1314], R22 ;  /* 0x0013141601007387 */ /* 0x0003e40000100800 */
[----:B------:R-:W-:Y:S02]  /*50b10*/  LEA.HI.X.SX32 R17, R11, R3, 0x1, P0 ;  /* 0x000000030b117211 */ /* 0x000fe400000f0eff */
[----:B---3--:R-:W-:Y:S04]  /*50b20*/  STG.E.U16 [R18.64], R12 ;  /* 0x0000000c12007986 */ /* 0x008fe8000c101504 */
[----:B-1----:R-:W3:Y:S04]  /*50b30*/  LDL.LU.64 R22, [R1+0x70] ;  /* 0x0000700001167983 */ /* 0x002ee80000300a00 */
[----:B------:R-:W-:Y:S04]  /*50b40*/  STL [R1+0x1310], R21 ;  /* 0x0013101501007387 */ /* 0x000fe80000100800 */
[----:B------:R1:W-:Y:S04]  /*50b50*/  STG.E.U16 [R24.64], R8 ;  /* 0x0000000818007986 */ /* 0x0003e8000c101504 */
[----:B0-----:R0:W-:Y:S04]  /*50b60*/  STL [R1+0x1298], R5 ;  /* 0x0012980501007387 */ /* 0x0011e80000100800 */
[----:B------:R-:W-:Y:S04]  /*50b70*/  STL [R1+0x11f8], R7 ;  /* 0x0011f80701007387 */ /* 0x000fe80000100800 */
[----:B------:R5:W-:Y:S04]  /*50b80*/  STL.64 [R1+0x188], R16 ;  /* 0x0001881001007387 */ /* 0x000be80000100a00 */
[----:B-1----:R-:W2:Y:S04]  /*50b90*/  LDL.LU.64 R24, [R1+0x200] ;  /* 0x0002000001187983 */ /* 0x002ea80000300a00 */
[----:B------:R-:W0:Y:S04]  /*50ba0*/  S2R R12, SR_TID.X ;  /* 0x00000000000c7919 */ /* 0x000e280000002100 */
[----:B------:R-:W-:Y:S01]  /*50bb0*/  STL.64 [R1+0x1320], R26 ;  /* 0x0013201a01007387 */ /* 0x000fe20000100a00 */
[----:B0-----:R-:W-:-:S04]  /*50bc0*/  SHF.L.U32 R5, R12, 0xc, RZ ;  /* 0x0000000c0c057819 */ /* 0x001fc800000006ff */
[----:B------:R-:W-:-:S05]  /*50bd0*/  LOP3.LUT R5, R5, 0x6000, RZ, 0xc0, !PT ;  /* 0x0000600005057812 */ /* 0x000fca00078ec0ff */
[----:B------:R-:W-:Y:S01]  /*50be0*/  IMAD R5, R13, 0x10, R5 ;  /* 0x000000100d057824 */ /* 0x000fe200078e0205 */
[----:B------:R-:W-:Y:S01]  /*50bf0*/  MOV R20, c[0x0][0x1c8] ;  /* 0x0000720000147a02 */ /* 0x000fe20000000f00 */
[----:B------:R-:W-:-:S04]  /*50c00*/  IMAD R10, R29, 0x1bc, RZ ;  /* 0x000001bc1d0a7824 */ /* 0x000fc800078e02ff */
[----:B------:R-:W-:Y:S01]  /*50c10*/  IMAD R20, R20, 0xde, RZ ;  /* 0x000000de14147824 */ /* 0x000fe200078e02ff */
[----:B-----5:R-:W-:-:S04]  /*50c20*/  IADD3 R16, P0, R10, R2, RZ ;  /* 0x000000020a107210 */ /* 0x020fc80007f1e0ff */
[----:B------:R-:W-:Y:S01]  /*50c30*/  LEA.HI.X.SX32 R17, R20, R3, 0x1, P0 ;  /* 0x0000000314117211 */ /* 0x000fe200000f0eff */
[----:B--2---:R-:W-:Y:S04]  /*50c40*/  STL.64 [R1+0x1318], R24 ;  /* 0x0013181801007387 */ /* 0x004fe80000100a00 */
[----:B------:R-:W0:Y:S04]  /*50c50*/  LDS.128 R24, [R5+0x800] ;  /* 0x0008000005187984 */ /* 0x000e280000000c00 */
[----:B------:R1:W-:Y:S04]  /*50c60*/  STL.64 [R1+0x178], R16 ;  /* 0x0001781001007387 */ /* 0x0003e80000100a00 */
[----:B-1----:R-:W2:Y:S04]  /*50c70*/  LDL.LU.64 R16, [R1+0x210] ;  /* 0x0002100001107983 */ /* 0x002ea80000300a00 */
[----:B0-----:R-:W-:Y:S04]  /*50c80*/  STL [R1+0x84], R25 ;  /* 0x0000841901007387 */ /* 0x001fe80000100800 */
[----:B------:R0:W-:Y:S04]  /*50c90*/  STL.64 [R1+0x88], R26 ;  /* 0x0000881a01007387 */ /* 0x0001e80000100a00 */
[----:B0-----:R-:W5:Y:S01]  /*50ca0*/  LDL.LU.64 R26, [R1+0x1320] ;  /* 0x00132000011a7983 */ /* 0x001f620000300a00 */
[----:B------:R-:W-:-:S02]  /*50cb0*/  IMAD R9, R29, 0x1be, RZ ;  /* 0x000001be1d097824 */ /* 0x000fc400078e02ff */
[----:B------:R-:W-:-:S03]  /*50cc0*/  IMAD R11, R29, 0xdf, RZ ;  /* 0x000000df1d0b7824 */ /* 0x000fc600078e02ff */
[----:B------:R-:W-:Y:S02]  /*50cd0*/  IADD3 R20, P0, R9, R2, RZ ;  /* 0x0000000209147210 */ /* 0x000fe40007f1e0ff */
[----:B------:R-:W-:Y:S02]  /*50ce0*/  MOV R12, R24 ;  /* 0x00000018000c7202 */ /* 0x000fe40000000f00 */
[----:B------:R-:W-:Y:S01]  /*50cf0*/  LEA.HI.X.SX32 R21, R11, R3, 0x1, P0 ;  /* 0x000000030b157211 */ /* 0x000fe200000f0eff */
[----:B------:R-:W2:Y:S04]  /*50d00*/  LDL.LU.64 R24, [R1+0x1318] ;  /* 0x0013180001187983 */ /* 0x000ea80000300a00 */
[----:B------:R-:W2:Y:S04]  /*50d10*/  LDL.LU.64 R18, [R1+0x228] ;  /* 0x0002280001127983 */ /* 0x000ea80000300a00 */
[----:B------:R-:W-:Y:S04]  /*50d20*/  STL.64 [R1+0x150], R20 ;  /* 0x0001501401007387 */ /* 0x000fe80000100a00 */
[----:B------:R-:W0:Y:S01]  /*50d30*/  S2R R7, SR_TID.X ;  /* 0x0000000000077919 */ /* 0x000e220000002100 */
[----:B-----5:R-:W-:-:S03]  /*50d40*/  PRMT R8, R26, 0x7632, R8 ;  /* 0x000076321a087816 */ /* 0x020fc60000000008 */
[----:B---3--:R-:W-:Y:S04]  /*50d50*/  STG.E.U16 [R22.64], R26 ;  /* 0x0000001a16007986 */ /* 0x008fe8000c101504 */
[----:B----4-:R1:W-:Y:S04]  /*50d60*/  STG.E.U16 [R14.64], R8 ;  /* 0x000000080e007986 */ /* 0x0103e8000c101504 */
[----:B-1----:R-:W3:Y:S01]  /*50d70*/  LDL.LU.64 R14, [R1+0xb0] ;  /* 0x0000b000010e7983 */ /* 0x002ee20000300a00 */
[----:B0-----:R-:W-:Y:S01]  /*50d80*/  SHF.L.U32 R7, R7, 0xc, RZ ;  /* 0x0000000c07077819 */ /* 0x001fe200000006ff */
[----:B------:R-:W-:Y:S01]  /*50d90*/  IMAD R10, R29, 0x1c0, RZ ;  /* 0x000001c01d0a7824 */ /* 0x000fe200078e02ff */
[----:B------:R-:W-:-:S02]  /*50da0*/  MOV R26, c[0x0][0x1c8] ;  /* 0x00007200001a7a02 */ /* 0x000fc40000000f00 */
[----:B------:R-:W-:Y:S02]  /*50db0*/  LOP3.LUT R7, R7, 0x6000, RZ, 0xc0, !PT ;  /* 0x0000600007077812 */ /* 0x000fe400078ec0ff */
[----:B------:R-:W-:Y:S01]  /*50dc0*/  IADD3 R20, P0, R10, R2, RZ ;  /* 0x000000020a147210 */ /* 0x000fe20007f1e0ff */
[----:B------:R-:W-:Y:S02]  /*50dd0*/  IMAD R26, R26, 0xe0, RZ ;  /* 0x000000e01a1a7824 */ /* 0x000fe400078e02ff */
[----:B------:R-:W-:-:S03]  /*50de0*/  IMAD R7, R13, 0x10, R7 ;  /* 0x000000100d077824 */ /* 0x000fc600078e0207 */
[----:B------:R-:W-:Y:S02]  /*50df0*/  LEA.HI.X.SX32 R21, R26, R3, 0x1, P0 ;  /* 0x000000031a157211 */ /* 0x000fe400000f0eff */
[----:B------:R-:W-:Y:S01]  /*50e00*/  LOP3.LUT R7, R7, 0x20, RZ, 0x3c, !PT ;  /* 0x0000002007077812 */ /* 0x000fe200078e3cff */
[----:B---3--:R-:W-:Y:S04]  /*50e10*/  STL.64 [R1+0x1308], R14 ;  /* 0x0013080e01007387 */ /* 0x008fe80000100a00 */
[----:B------:R-:W-:Y:S04]  /*50e20*/  STL [R1+0x1300], R12 ;  /* 0x0013000c01007387 */ /* 0x000fe80000100800 */
[----:B------:R-:W-:Y:S04]  /*50e30*/  STL.64 [R1+0x148], R20 ;  /* 0x0001481401007387 */ /* 0x000fe80000100a00 */
[----:B------:R-:W0:Y:S04]  /*50e40*/  LDS.128 R20, [R7+0x800] ;  /* 0x0008000007147984 */ /* 0x000e280000000c00 */
[----:B0-----:R-:W-:Y:S04]  /*50e50*/  STL [R1+0x44], R21 ;  /* 0x0000441501007387 */ /* 0x001fe80000100800 */
[----:B------:R0:W-:Y:S04]  /*50e60*/  STL.64 [R1+0x48], R22 ;  /* 0x0000481601007387 */ /* 0x0001e80000100a00 */
[----:B0-----:R-:W2:Y:S01]  /*50e70*/  LDL.LU R22, [R1+0x1314] ;  /* 0x0013140001167983 */ /* 0x001ea20000300800 */
[----:B------:R-:W-:-:S02]  /*50e80*/  IMAD R9, R29, 0x1c2, RZ ;  /* 0x000001c21d097824 */ /* 0x000fc400078e02ff */
[C---:B------:R-:W-:Y:S01]  /*50e90*/  IMAD R11, R29.reuse, 0xe1, RZ ;  /* 0x000000e11d0b7824 */ /* 0x040fe200078e02ff */
[----:B------:R-:W-:Y:S01]  /*50ea0*/  MOV R26, c[0x0][0x1c8] ;  /* 0x00007200001a7a02 */ /* 0x000fe20000000f00 */
[----:B------:R-:W-:Y:S01]  /*50eb0*/  IMAD R10, R29, 0x1c4, RZ ;  /* 0x000001c41d0a7824 */ /* 0x000fe200078e02ff */
[-C--:B------:R-:W-:Y:S01]  /*50ec0*/  IADD3 R12, P0, R9, R2.reuse, RZ ;  /* 0x00000002090c7210 */ /* 0x080fe20007f1e0ff */
[----:B------:R-:W3:Y:S03]  /*50ed0*/  LDL.LU R21, [R1+0x1310] ;  /* 0x0013100001157983 */ /* 0x000ee60000300800 */
[----:B------:R-:W-:Y:S01]  /*50ee0*/  LEA.HI.X.SX32 R13, R11, R3, 0x1, P0 ;  /* 0x000000030b0d7211 */ /* 0x000fe200000f0eff */
[----:B------:R-:W-:Y:S01]  /*50ef0*/  IMAD R26, R26, 0xe2, RZ ;  /* 0x000000e21a1a7824 */ /* 0x000fe200078e02ff */
[----:B--2---:R0:W-:Y:S04]  /*50f00*/  STG.E.U16 [R24.64], R22 ;  /* 0x0000001618007986 */ /* 0x0041e8000c101504 */
[----:B0-----:R-:W2:Y:S04]  /*50f10*/  LDL.LU.64 R24, [R1+0x240] ;  /* 0x0002400001187983 */ /* 0x001ea80000300a00 */
[----:B------:R0:W-:Y:S02]  /*50f20*/  STL.64 [R1+0x140], R12 ;  /* 0x0001400c01007387 */ /* 0x0001e40000100a00 */
[----:B0-----:R-:W-:-:S04]  /*50f30*/  IADD3 R12, P0, R10, R2, RZ ;  /* 0x000000020a0c7210 */ /* 0x001fc80007f1e0ff */
[----:B------:R-:W-:-:S05]  /*50f40*/  LEA.HI.X.SX32 R13, R26, R3, 0x1, P0 ;  /* 0x000000031a0d7211 */ /* 0x000fca00000f0eff */
[----:B------:R-:W-:Y:S04]  /*50f50*/  STL.64 [R1+0x138], R12 ;  /* 0x0001380c01007387 */ /* 0x000fe80000100a00 */
[----:B------:R-:W0:Y:S01]  /*50f60*/  LDS.128 R12, [R28+0x800] ;  /* 0x000800001c0c7984 */ /* 0x000e220000000c00 */
[----:B------:R-:W-:-:S03]  /*50f70*/  PRMT R8, R22, 0x7632, R8 ;  /* 0x0000763216087816 */ /* 0x000fc60000000008 */
[----:B0-----:R-:W-:Y:S01]  /*50f80*/  STL [R1+0x4], R13 ;  /* 0x0000040d01007387 */ /* 0x001fe20000100800 */
[----:B------:R-:W-:-:S03]  /*50f90*/  MOV R26, R12 ;  /* 0x0000000c001a7202 */ /* 0x000fc60000000f00 */
[----:B------:R0:W-:Y:S04]  /*50fa0*/  STL.64 [R1+0x8], R14 ;  /* 0x0000080e01007387 */ /* 0x0001e80000100a00 */
[----:B0-----:R-:W4:Y:S04]  /*50fb0*/  LDL.LU.64 R14, [R1+0x1308] ;  /* 0x00130800010e7983 */ /* 0x001f280000300a00 */
[----:B------:R-:W2:Y:S04]  /*50fc0*/  LDL.LU R12, [R1+0x1300] ;  /* 0x00130000010c7983 */ /* 0x000ea80000300800 */
[----:B------:R-:W5:Y:S01]  /*50fd0*/  LDL.LU.64 R22, [R1+0x270] ;  /* 0x0002700001167983 */ /* 0x000f620000300a00 */
[----:B------:R-:W-:-:S02]  /*50fe0*/  IMAD R9, R29, 0x1c6, RZ ;  /* 0x000001c61d097824 */ /* 0x000fc400078e02ff */
[C---:B------:R-:W-:Y:S01]  /*50ff0*/  IMAD R11, R29.reuse, 0xe3, RZ ;  /* 0x000000e31d0b7824 */ /* 0x040fe200078e02ff */
[----:B------:R0:W-:Y:S01]  /*51000*/  STG.E.U16 [R16.64], R8 ;  /* 0x0000000810007986 */ /* 0x0001e2000c101504 */
[----:B------:R-:W-:-:S03]  /*51010*/  IMAD R10, R29, 0x1c8, RZ ;  /* 0x000001c81d0a7824 */ /* 0x000fc600078e02ff */
[----:B------:R1:W-:Y:S01]  /*51020*/  STG.E.U16 [R18.64], R4 ;  /* 0x0000000412007986 */ /* 0x0003e2000c101504 */
[----:B0-----:R-:W-:Y:S02]  /*51030*/  IADD3 R16, P0, R9, R2, RZ ;  /* 0x0000000209107210 */ /* 0x001fe40007f1e0ff */
[----:B-1----:R-:W-:Y:S02]  /*51040*/  MOV R19, c[0x0][0x1c8] ;  /* 0x0000720000137a02 */ /* 0x002fe40000000f00 */
[----:B------:R-:W-:-:S03]  /*51050*/  LEA.HI.X.SX32 R17, R11, R3, 0x1, P0 ;  /* 0x000000030b117211 */ /* 0x000fc600000f0eff */
[----:B------:R-:W-:Y:S02]  /*51060*/  IMAD R19, R19, 0xe4, RZ ;  /* 0x000000e413137824 */ /* 0x000fe400078e02ff */
[----:B------:R0:W-:Y:S01]  /*51070*/  STL.64 [R1+0x130], R16 ;  /* 0x0001301001007387 */ /* 0x0001e20000100a00 */
[----:B------:R-:W-:Y:S01]  /*51080*/  IMAD R8, R29, 0x1ca, RZ ;  /* 0x000001ca1d087824 */ /* 0x000fe200078e02ff */
[----:B0-----:R-:W-:-:S04]  /*51090*/  IADD3 R16, P0, R10, R2, RZ ;  /* 0x000000020a107210 */ /* 0x001fc80007f1e0ff */
[----:B------:R-:W-:Y:S02]  /*510a0*/  LEA.HI.X.SX32 R17, R19, R3, 0x1, P0 ;  /* 0x0000000313117211 */ /* 0x000fe400000f0eff */
[----:B------:R-:W2:Y:S04]  /*510b0*/  LDL.LU.64 R18, [R1+0xc0] ;  /* 0x0000c00001127983 */ /* 0x000ea80000300a00 */
[----:B------:R0:W-:Y:S02]  /*510c0*/  STL.64 [R1+0x128], R16 ;  /* 0x0001281001007387 */ /* 0x0001e40000100a00 */
[----:B0-----:R-:W-:Y:S02]  /*510d0*/  IADD3 R16, P0, R8, R2, RZ ;  /* 0x0000000208107210 */ /* 0x001fe40007f1e0ff */
[----:B---3--:R-:W0:Y:S01]  /*510e0*/  LDS.128 R8, [R21+0x800] ;  /* 0x0008000015087984 */ /* 0x008e220000000c00 */
[----:B------:R-:W-:-:S03]  /*510f0*/  PRMT R4, R4, 0x7632, R4 ;  /* 0x0000763204047816 */ /* 0x000fc60000000004 */
[----:B-----5:R1:W-:Y:S04]  /*51100*/  STL.64 [R1+0x12f8], R22 ;  /* 0x0012f81601007387 */ /* 0x0203e80000100a00 */
[----:B-1----:R-:W3:Y:S04]  /*51110*/  LDL.LU.64 R22, [R1+0x250] ;  /* 0x0002500001167983 */ /* 0x002ee80000300a00 */
[----:B------:R-:W-:Y:S04]  /*51120*/  STL.64 [R1+0x12f0], R20 ;  /* 0x0012f01401007387 */ /* 0x000fe80000100a00 */
[----:B0-----:R0:W-:Y:S04]  /*51130*/  STL.64 [R1+0x12d8], R8 ;  /* 0x0012d80801007387 */ /* 0x0011e80000100a00 */
[----:B----4-:R-:W-:Y:S04]  /*51140*/  STG.E.U16 [R14.64], R4 ;  /* 0x000000040e007986 */ /* 0x010fe8000c101504 */
[----:B--2---:R1:W-:Y:S04]  /*51150*/  STG.E.U16 [R24.64], R12 ;  /* 0x0000000c18007986 */ /* 0x0043e8000c101504 */
[----:B0-----:R-:W2:Y:S04]  /*51160*/  LDL.LU.64 R8, [R1+0x288] ;  /* 0x0002880001087983 */ /* 0x001ea80000300a00 */
[----:B------:R0:W-:Y:S04]  /*51170*/  STL.64 [R1+0x1250], R10 ;  /* 0x0012500a01007387 */ /* 0x0001e80000100a00 */
[----:B-1----:R-:W4:Y:S01]  /*51180*/  LDL.LU.64 R24, [R1+0x290] ;  /* 0x0002900001187983 */ /* 0x002f220000300a00 */
[----:B------:R-:W-:Y:S01]  /*51190*/  PRMT R4, R12, 0x7632, R4 ;  /* 0x000076320c047816 */ /* 0x000fe20000000004 */
[----:B------:R-:W-:-:S05]  /*511a0*/  IMAD R14, R29, 0xe5, RZ ;  /* 0x000000e51d0e7824 */ /* 0x000fca00078e02ff */
[----:B------:R-:W-:Y:S01]  /*511b0*/  LEA.HI.X.SX32 R17, R14, R3, 0x1, P0 ;  /* 0x000000030e117211 */ /* 0x000fe200000f0eff */
[----:B------:R-:W-:-:S04]  /*511c0*/  IMAD R13, R29, 0x1cc, RZ ;  /* 0x000001cc1d0d7824 */ /* 0x000fc800078e02ff */
[----:B------:R1:W-:Y:S01]  /*511d0*/  STL.64 [R1+0x120], R16 ;  /* 0x0001201001007387 */ /* 0x0003e20000100a00 */
[----:B0-----:R-:W-:Y:S01]  /*511e0*/  IADD3 R10, P0, R13, R2, RZ ;  /* 0x000000020d0a7210 */ /* 0x001fe20007f1e0ff */
[----:B-1----:R-:W-:-:S04]  /*511f0*/  IMAD.MOV.U32 R17, RZ, RZ, c[0x0][0x1c8] ;  /* 0x00007200ff117624 */ /* 0x002fc800078e00ff */
[----:B------:R-:W-:Y:S01]  /*51200*/  IMAD R17, R17, 0xe6, RZ ;  /* 0x000000e611117824 */ /* 0x000fe200078e02ff */
[----:B------:R-:W-:Y:S04]  /*51210*/  STL.64 [R1+0x12e8], R26 ;  /* 0x0012e81a01007387 */ /* 0x000fe80000100a00 */
[----:B------:R-:W-:Y:S01]  /*51220*/  LEA.HI.X.SX32 R11, R17, R3, 0x1, P0 ;  /* 0x00000003110b7211 */ /* 0x000fe200000f0eff */
[----:B---3--:R-:W-:Y:S04]  /*51230*/  STG.E.U16 [R22.64], R4 ;  /* 0x0000000416007986 */ /* 0x008fe8000c101504 */
[----:B------:R-:W0:Y:S04]  /*51240*/  LDS.128 R20, [R5+0x1000] ;  /* 0x0010000005147984 */ /* 0x000e280000000c00 */
[----:B----4-:R-:W-:Y:S04]  /*51250*/  STL.64 [R1+0x12e0], R24 ;  /* 0x0012e01801007387 */ /* 0x010fe80000100a00 */
[----:B------:R-:W3:Y:S04]  /*51260*/  LDL.LU.64 R16, [R1+0x2a8] ;  /* 0x0002a80001107983 */ /* 0x000ee80000300a00 */
[----:B------:R1:W-:Y:S04]  /*51270*/  STL.64 [R1+0x118], R10 ;  /* 0x0001180a01007387 */ /* 0x0003e80000100a00 */
[----:B0-----:R0:W-:Y:S01]  /*51280*/  STL.64 [R1+0x78], R22 ;  /* 0x0000781601007387 */ /* 0x0011e20000100a00 */
[----:B------:R-:W-:-:S02]  /*51290*/  MOV R15, R20 ;  /* 0x00000014000f7202 */ /* 0x000fc40000000f00 */
[----:B-1----:R-:W-:Y:S01]  /*512a0*/  MOV R10, R21 ;  /* 0x00000015000a7202 */ /* 0x002fe20000000f00 */
[----:B0-----:R-:W4:Y:S04]  /*512b0*/  LDL.LU.64 R22, [R1+0x12f8] ;  /* 0x0012f80001167983 */ /* 0x001f280000300a00 */
[----:B------:R-:W4:Y:S01]  /*512c0*/  LDL.LU.64 R20, [R1+0x12f0] ;  /* 0x0012f00001147983 */ /* 0x000f220000300a00 */
[C---:B------:R-:W-:Y:S02]  /*512d0*/  IMAD R12, R29.reuse, 0x1ce, RZ ;  /* 0x000001ce1d0c7824 */ /* 0x040fe400078e02ff */
[----:B------:R-:W-:-:S03]  /*512e0*/  IMAD R14, R29, 0xe7, RZ ;  /* 0x000000e71d0e7824 */ /* 0x000fc600078e02ff */
[----:B------:R-:W-:Y:S01]  /*512f0*/  IADD3 R24, P0, R12, R2, RZ ;  /* 0x000000020c187210 */ /* 0x000fe20007f1e0ff */
[----:B------:R0:W-:Y:S03]  /*51300*/  STL [R1+0x12b4], R10 ;  /* 0x0012b40a01007387 */ /* 0x0001e60000100800 */
[----:B------:R-:W-:Y:S01]  /*51310*/  LEA.HI.X.SX32 R25, R14, R3, 0x1, P0 ;  /* 0x000000030e197211 */ /* 0x000fe200000f0eff */
[----:B------:R-:W-:-:S05]  /*51320*/  IMAD R13, R29, 0x1d0, RZ ;  /* 0x000001d01d0d7824 */ /* 0x000fca00078e02ff */
[----:B0-----:R-:W-:Y:S01]  /*51330*/  IADD3 R10, P0, R13, R2, RZ ;  /* 0x000000020d0a7210 */ /* 0x001fe20007f1e0ff */
[----:B----4-:R0:W-:Y:S04]  /*51340*/  STG.E.U16 [R22.64], R20 ;  /* 0x0000001416007986 */ /* 0x0101e8000c101504 */
[----:B0-----:R-:W4:Y:S04]  /*51350*/  LDL.LU.64 R22, [R1+0x2b8] ;  /* 0x0002b80001167983 */ /* 0x001f280000300a00 */
[----:B------:R-:W-:Y:S04]  /*51360*/  STL.64 [R1+0x110], R24 ;  /* 0x0001101801007387 */ /* 0x000fe80000100a00 */
[----:B------:R-:W0:Y:S01]  /*51370*/  LDS.128 R24, [R7+0x1000] ;  /* 0x0010000007187984 */ /* 0x000e220000000c00 */
[----:B------:R-:W-:-:S02]  /*51380*/  PRMT R4, R20, 0x7632, R4 ;  /* 0x0000763214047816 */ /* 0x000fc40000000004 */
[----:B------:R-:W-:-:S05]  /*51390*/  MOV R20, c[0x0][0x1c8] ;  /* 0x0000720000147a02 */ /* 0x000fca0000000f00 */
[----:B------:R-:W-:Y:S01]  /*513a0*/  IMAD R20, R20, 0xe8, RZ ;  /* 0x000000e814147824 */ /* 0x000fe200078e02ff */
[----:B------:R1:W-:Y:S04]  /*513b0*/  STG.E.U16 [R18.64], R4 ;  /* 0x0000000412007986 */ /* 0x0003e8000c101504 */
[----:B------:R-:W-:Y:S01]  /*513c0*/  LEA.HI.X.SX32 R11, R20, R3, 0x1, P0 ;  /* 0x00000003140b7211 */ /* 0x000fe200000f0eff */
[----:B-1----:R-:W5:Y:S04]  /*513d0*/  LDL.LU.64 R18, [R1+0x2c8] ;  /* 0x0002c80001127983 */ /* 0x002f680000300a00 */
[----:B------:R-:W-:Y:S04]  /*513e0*/  STL.64 [R1+0x108], R10 ;  /* 0x0001080a01007387 */ /* 0x000fe80000100a00 */
[----:B0-----:R-:W-:Y:S04]  /*513f0*/  STL [R1+0x34], R25 ;  /* 0x0000341901007387 */ /* 0x001fe80000100800 */
[----:B------:R0:W-:Y:S04]  /*51400*/  STL.64 [R1+0x38], R26 ;  /* 0x0000381a01007387 */ /* 0x0001e80000100a00 */
[----:B0-----:R-:W2:Y:S01]  /*51410*/  LDL.LU.64 R26, [R1+0x12e8] ;  /* 0x0012e800011a7983 */ /* 0x001ea20000300a00 */
[----:B------:R-:W-:-:S03]  /*51420*/  IMAD.MOV.U32 R20, RZ, RZ, R24 ;  /* 0x000000ffff147224 */ /* 0x000fc600078e0018 */
[----:B------:R-:W3:Y:S01]  /*51430*/  LDL.LU.64 R24, [R1+0x12e0] ;  /* 0x0012e00001187983 */ /* 0x000ee20000300a00 */
[C---:B------:R-:W-:Y:S02]  /*51440*/  IMAD R12, R29.reuse, 0x1d2, RZ ;  /* 0x000001d21d0c7824 */ /* 0x040fe400078e02ff */
[----:B------:R-:W-:-:S03]  /*51450*/  IMAD R14, R29, 0xe9, RZ ;  /* 0x000000e91d0e7824 */ /* 0x000fc600078e02ff */
[----:B------:R-:W-:Y:S01]  /*51460*/  IADD3 R10, P0, R12, R2, RZ ;  /* 0x000000020c0a7210 */ /* 0x000fe20007f1e0ff */
[----:B------:R-:W-:-:S03]  /*51470*/  IMAD R13, R29, 0x1d4, RZ ;  /* 0x000001d41d0d7824 */ /* 0x000fc600078e02ff */
[----:B------:R-:W-:Y:S01]  /*51480*/  LEA.HI.X.SX32 R11, R14, R3, 0x1, P0 ;  /* 0x000000030e0b7211 */ /* 0x000fe200000f0eff */
[----:B--2---:R0:W-:Y:S04]  /*51490*/  STG.E.U16 [R8.64], R26 ;  /* 0x0000001a08007986 */ /* 0x0041e8000c101504 */
[----:B0-----:R-:W2:Y:S01]  /*514a0*/  LDL.LU.64 R8, [R1+0x12d8] ;  /* 0x0012d80001087983 */ /* 0x001ea20000300a00 */
[----:B------:R-:W-:Y:S01]  /*514b0*/  PRMT R4, R26, 0x7632, R4 ;  /* 0x000076321a047816 */ /* 0x000fe20000000004 */
[----:B------:R-:W-:Y:S02]  /*514c0*/  IMAD R27, R27, 0xea, RZ ;  /* 0x000000ea1b1b7824 */ /* 0x000fe400078e02ff */
[----:B------:R0:W-:Y:S04]  /*514d0*/  STL.64 [R1+0x100], R10 ;  /* 0x0001000a01007387 */ /* 0x0001e80000100a00 */
[----:B---3--:R-:W-:Y:S01]  /*514e0*/  STG.E.U16 [R24.64], R4 ;  /* 0x0000000418007986 */ /* 0x008fe2000c101504 */
[----:B0-----:R-:W-:-:S04]  /*514f0*/  IADD3 R10, P0, R13, R2, RZ ;  /* 0x000000020d0a7210 */ /* 0x001fc80007f1e0ff */
[----:B------:R-:W-:Y:S02]  /*51500*/  LEA.HI.X.SX32 R11, R27, R3, 0x1, P0 ;  /* 0x000000031b0b7211 */ /* 0x000fe400000f0eff */
[----:B------:R-:W0:Y:S01]  /*51510*/  LDS.128 R24, [R28+0x1000] ;  /* 0x001000001c187984 */ /* 0x000e220000000c00 */
[C---:B------:R-:W-:Y:S02]  /*51520*/  IMAD R12, R29.reuse, 0x1d6, RZ ;  /* 0x000001d61d0c7824 */ /* 0x040fe400078e02ff */
[C---:B------:R-:W-:Y:S01]  /*51530*/  IMAD R14, R29.reuse, 0xeb, RZ ;  /* 0x000000eb1d0e7824 */ /* 0x040fe200078e02ff */
[----:B------:R1:W-:Y:S01]  /*51540*/  STL.64 [R1+0xf8], R10 ;  /* 0x0000f80a01007387 */ /* 0x0003e20000100a00 */
[----:B------:R-:W-:-:S03]  /*51550*/  IMAD R13, R29, 0x1d8, RZ ;  /* 0x000001d81d0d7824 */ /* 0x000fc600078e02ff */
[----:B------:R-:W-:Y:S01]  /*51560*/  STL.64 [R1+0x12b8], R28 ;  /* 0x0012b81c01007387 */ /* 0x000fe20000100a00 */
[----:B-1----:R-:W-:-:S04]  /*51570*/  IADD3 R10, P0, R12, R2, RZ ;  /* 0x000000020c0a7210 */ /* 0x002fc80007f1e0ff */
[----:B------:R-:W-:Y:S01]  /*51580*/  LEA.HI.X.SX32 R11, R14, R3, 0x1, P0 ;  /* 0x000000030e0b7211 */ /* 0x000fe200000f0eff */
[----:B0-----:R0:W-:Y:S04]  /*51590*/  STL.64 [R1+0x1218], R26 ;  /* 0x0012181a01007387 */ /* 0x0011e80000100a00 */
[----:B------:R1:W-:Y:S01]  /*515a0*/  STL.64 [R1+0xf0], R10 ;  /* 0x0000f00a01007387 */ /* 0x0003e20000100a00 */
[----:B0-----:R-:W-:Y:S02]  /*515b0*/  MOV R26, c[0x0][0x1c8] ;  /* 0x00007200001a7a02 */ /* 0x001fe40000000f00 */
[----:B-1----:R-:W-:-:S03]  /*515c0*/  IADD3 R10, P0, R13, R2, RZ ;  /* 0x000000020d0a7210 */ /* 0x002fc60007f1e0ff */
[C---:B------:R-:W-:Y:S02]  /*515d0*/  IMAD R4, R26.reuse, 0x1da, RZ ;  /* 0x000001da1a047824 */ /* 0x040fe400078e02ff */
[----:B------:R-:W-:Y:S01]  /*515e0*/  IMAD R12, R26, 0xed, RZ ;  /* 0x000000ed1a0c7824 */ /* 0x000fe200078e02ff */
[----:B--2---:R0:W-:Y:S02]  /*515f0*/  STG.E.U16 [R16.64], R8 ;  /* 0x0000000810007986 */ /* 0x0041e4000c101504 */
[----:B0-----:R-:W-:Y:S02]  /*51600*/  MOV R17, c[0x0][0x1c8] ;  /* 0x0000720000117a02 */ /* 0x001fe40000000f00 */
[----:B------:R-:W-:-:S03]  /*51610*/  PRMT R8, R8, 0x7632, R8 ;  /* 0x0000763208087816 */ /* 0x000fc60000000008 */
[----:B------:R-:W-:Y:S02]  /*51620*/  IMAD R17, R17, 0xec, RZ ;  /* 0x000000ec11117824 */ /* 0x000fe400078e02ff */
[----:B----4-:R0:W-:Y:S03]  /*51630*/  STG.E.U16 [R22.64], R8 ;  /* 0x0000000816007986 */ /* 0x0101e6000c101504 */
[----:B------:R-:W-:Y:S01]  /*51640*/  LEA.HI.X.SX32 R11, R17, R3, 0x1, P0 ;  /* 0x00000003110b7211 */ /* 0x000fe200000f0eff */
[----:B-----5:R1:W-:Y:S04]  /*51650*/  STG.E.U16 [R18.64], R15 ;  /* 0x0000000f12007986 */ /* 0x0203e8000c101504 */
[----:B0-----:R-:W2:Y:S04]  /*51660*/  LDL.LU.64 R22, [R1+0x348] ;  /* 0x0003480001167983 */ /* 0x001ea80000300a00 */
[----:B------:R0:W-:Y:S04]  /*51670*/  STL.64 [R1+0xe8], R10 ;  /* 0x0000e80a01007387 */ /* 0x0001e80000100a00 */
[----:B-1----:R-:W3:Y:S01]  /*51680*/  LDL.LU.64 R18, [R1+0x380] ;  /* 0x0003800001127983 */ /* 0x002ee20000300a00 */
[----:B0-----:R-:W-:-:S02]  /*51690*/  IADD3 R10, P0, R4, R2, RZ ;  /* 0x00000002040a7210 */ /* 0x001fc40007f1e0ff */
[----:B------:R-:W-:Y:S02]  /*516a0*/  PRMT R4, R15, 0x7632, R4 ;  /* 0x000076320f047816 */ /* 0x000fe40000000004 */
[----:B------:R-:W-:Y:S02]  /*516b0*/  LEA.HI.X.SX32 R11, R12, R3, 0x1, P0 ;  /* 0x000000030c0b7211 */ /* 0x000fe400000f0eff */
[----:B------:R-:W0:Y:S04]  /*516c0*/  LDS.128 R12, [R21+0x1000] ;  /* 0x00100000150c7984 */ /* 0x000e280000000c00 */
[----:B------:R-:W-:Y:S04]  /*516d0*/  STL.64 [R1+0xe0], R10 ;  /* 0x0000e00a01007387 */ /* 0x000fe80000100a00 */
[----:B0-----:R0:W-:Y:S04]  /*516e0*/  STL.64 [R1+0x1210], R14 ;  /* 0x0012100e01007387 */ /* 0x0011e80000100a00 */
[----:B0-----:R-:W4:Y:S04]  /*516f0*/  LDL.LU.64 R14, [R1+0x338] ;  /* 0x00033800010e7983 */ /* 0x001f280000300a00 */
[----:B----4-:R0:W-:Y:S04]  /*51700*/  STL.64 [R1+0x12d0], R14 ;  /* 0x0012d00e01007387 */ /* 0x0101e80000100a00 */
[----:B0-----:R-:W4:Y:S04]  /*51710*/  LDL.LU.64 R14, [R1+0x310] ;  /* 0x00031000010e7983 */ /* 0x001f280000300a00 */
[----:B------:R0:W-:Y:S04]  /*51720*/  STL.64 [R1+0x12c8], R12 ;  /* 0x0012c80c01007387 */ /* 0x0001e80000100a00 */
[----:B0-----:R-:W5:Y:S01]  /*51730*/  LDL.LU.64 R12, [R1+0x2f8] ;  /* 0x0002f800010c7983 */ /* 0x001f620000300a00 */
[----:B------:R-:W-:Y:S01]  /*51740*/  MOV R16, c[0x0][0x1c8] ;  /* 0x0000720000107a02 */ /* 0x000fe20000000f00 */
[----:B------:R-:W-:-:S04]  /*51750*/  IMAD R8, R26, 0x1dc, RZ ;  /* 0x000001dc1a087824 */ /* 0x000fc800078e02ff */
[----:B------:R-:W-:Y:S01]  /*51760*/  IMAD R28, R16, 0xee, RZ ;  /* 0x000000ee101c7824 */ /* 0x000fe200078e02ff */
[----:B------:R-:W-:Y:S01]  /*51770*/  IADD3 R10, P0, R8, R2, RZ ;  /* 0x00000002080a7210 */ /* 0x000fe20007f1e0ff */
[----:B------:R-:W-:-:S03]  /*51780*/  IMAD R17, R26, 0x1de, RZ ;  /* 0x000001de1a117824 */ /* 0x000fc600078e02ff */
[----:B------:R-:W-:Y:S01]  /*51790*/  LEA.HI.X.SX32 R11, R28, R3, 0x1, P0 ;  /* 0x000000031c0b7211 */ /* 0x000fe200000f0eff */
[----:B------:R-:W-:-:S04]  /*517a0*/  IMAD R16, R26, 0xef, RZ ;  /* 0x000000ef1a107824 */ /* 0x000fc800078e02ff */
[----:B------:R0:W-:Y:S02]  /*517b0*/  STL.64 [R1+0xd8], R10 ;  /* 0x0000d80a01007387 */ /* 0x0001e40000100a00 */
[----:B0-----:R-:W-:-:S04]  /*517c0*/  IADD3 R10, P0, R17, R2, RZ ;  /* 0x00000002110a7210 */ /* 0x001fc80007f1e0ff */
[----:B------:R-:W-:-:S05]  /*517d0*/  LEA.HI.X.SX32 R11, R16, R3, 0x1, P0 ;  /* 0x00000003100b7211 */ /* 0x000fca00000f0eff */
[----:B------:R-:W-:Y:S04]  /*517e0*/  STL.64 [R1+0xd0], R10 ;  /* 0x0000d00a01007387 */ /* 0x000fe80000100a00 */
[----:B-----5:R-:W-:Y:S04]  /*517f0*/  STG.E.U16 [R12.64], R4 ;  /* 0x000000040c007986 */ /* 0x020fe8000c101504 */
[----:B----4-:R-:W-:Y:S04]  /*51800*/  STG.E.U16 [R14.64], R20 ;  /* 0x000000140e007986 */ /* 0x010fe8000c101504 */
[----:B------:R-:W0:Y:S04]  /*51810*/  LDS.128 R12, [R5+0x1800] ;  /* 0x00180000050c7984 */ /* 0x000e280000000c00 */
[----:B0-----:R-:W-:Y:S04]  /*51820*/  STL [R1+0x64], R13 ;  /* 0x0000640d01007387 */ /* 0x001fe80000100800 */
[----:B------:R0:W-:Y:S04]  /*51830*/  STL.64 [R1+0x68], R14 ;  /* 0x0000680e01007387 */ /* 0x0001e80000100a00 */
[----:B0-----:R-:W4:Y:S01]  /*51840*/  LDL.LU.64 R14, [R1+0x12d0] ;  /* 0x0012d000010e7983 */ /* 0x001f220000300a00 */
[----:B------:R-:W-:Y:S01]  /*51850*/  PRMT R4, R20, 0x7632, R4 ;  /* 0x0000763214047816 */ /* 0x000fe20000000004 */
[----:B------:R-:W-:-:S02]  /*51860*/  IMAD R8, R26, 0x1e0, RZ ;  /* 0x000001e01a087824 */ /* 0x000fc400078e02ff */
[----:B------:R-:W-:Y:S02]  /*51870*/  IMAD.MOV.U32 R20, RZ, RZ, c[0x0][0x1c8] ;  /* 0x00007200ff147624 */ /* 0x000fe400078e00ff */
[----:B------:R-:W-:Y:S01]  /*51880*/  IMAD R17, R26, 0x1e2, RZ ;  /* 0x000001e21a117824 */ /* 0x000fe200078e02ff */
[----:B------:R-:W-:Y:S01]  /*51890*/  IADD3 R10, P0, R8, R2, RZ ;  /* 0x00000002080a7210 */ /* 0x000fe20007f1e0ff */
[----:B------:R-:W-:Y:S02]  /*518a0*/  IMAD R20, R20, 0xf0, RZ ;  /* 0x000000f014147824 */ /* 0x000fe400078e02ff */
[----:B------:R-:W-:-:S03]  /*518b0*/  IMAD R8, R26, 0xf1, RZ ;  /* 0x000000f11a087824 */ /* 0x000fc600078e02ff */
[----:B------:R-:W-:Y:S02]  /*518c0*/  LEA.HI.X.SX32 R11, R20, R3, 0x1, P0 ;  /* 0x00000003140b7211 */ /* 0x000fe400000f0eff */
[----:B------:R-:W-:Y:S02]  /*518d0*/  MOV R5, R12 ;  /* 0x0000000c00057202 */ /* 0x000fe40000000f00 */
[----:B------:R-:W-:Y:S01]  /*518e0*/  MOV R20, c[0x0][0x1c8] ;  /* 0x0000720000147a02 */ /* 0x000fe20000000f00 */
[----:B------:R-:W5:Y:S04]  /*518f0*/  LDL.LU.64 R12, [R1+0x12c8] ;  /* 0x0012c800010c7983 */ /* 0x000f680000300a00 */
[----:B------:R0:W-:Y:S01]  /*51900*/  STL.64 [R1+0xc8], R10 ;  /* 0x0000c80a01007387 */ /* 0x0001e20000100a00 */
[----:B------:R-:W-:-:S02]  /*51910*/  IMAD R20, R20, 0xf2, RZ ;  /* 0x000000f214147824 */ /* 0x000fc400078e02ff */
[C---:B------:R-:W-:Y:S01]  /*51920*/  IMAD R16, R26.reuse, 0x1e6, RZ ;  /* 0x000001e61a107824 */ /* 0x040fe200078e02ff */
[----:B0-----:R-:W3:Y:S04]  /*51930*/  LDL.LU.64 R10, [R1+0x3b8] ;  /* 0x0003b800010a7983 */ /* 0x001ee80000300a00 */
[----:B----4-:R0:W-:Y:S04]  /*51940*/  STG.E.U16 [R14.64], R4 ;  /* 0x000000040e007986 */ /* 0x0101e8000c101504 */
[----:B--2---:R1:W-:Y:S01]  /*51950*/  STG.E.U16 [R22.64], R24 ;  /* 0x0000001816007986 */ /* 0x0043e2000c101504 */
[----:B0-----:R-:W-:Y:S01]  /*51960*/  IADD3 R14, P0, R17, R2, RZ ;  /* 0x00000002110e7210 */ /* 0x001fe20007f1e0ff */
[----:B------:R-:W-:-:S03]  /*51970*/  IMAD R4, R26, 0x1e4, RZ ;  /* 0x000001e41a047824 */ /* 0x000fc600078e02ff */
[----:B------:R-:W-:Y:S01]  /*51980*/  LEA.HI.X.SX32 R15, R8, R3, 0x1, P0 ;  /* 0x00000003080f7211 */ /* 0x000fe200000f0eff */
[----:B-1----:R-:W2:Y:S04]  /*51990*/  LDL.LU.64 R22, [R1+0x3d8] ;  /* 0x0003d80001167983 */ /* 0x002ea80000300a00 */
[----:B------:R0:W-:Y:S01]  /*519a0*/  STL.64 [R1+0xc0], R14 ;  /* 0x0000c00e01007387 */ /* 0x0001e20000100a00 */
[----:B------:R-:W-:Y:S02]  /*519b0*/  PRMT R24, R24, 0x7632, R24 ;  /* 0x0000763218187816 */ /* 0x000fe40000000018 */
[----:B0-----:R-:W-:-:S04]  /*519c0*/  IADD3 R14, P0, R4, R2, RZ ;  /* 0x00000002040e7210 */ /* 0x001fc80007f1e0ff */
[----:B------:R-:W-:Y:S01]  /*519d0*/  LEA.HI.X.SX32 R15, R20, R3, 0x1, P0 ;  /* 0x00000003140f7211 */ /* 0x000fe200000f0eff */
[----:B---3--:R0:W-:Y:S01]  /*519e0*/  STG.E.U16 [R18.64], R24 ;  /* 0x0000001812007986 */ /* 0x0081e2000c101504 */
[----:B------:R-:W-:-:S03]  /*519f0*/  IMAD R8, R26, 0xf3, RZ ;  /* 0x000000f31a087824 */ /* 0x000fc600078e02ff */
[----:B------:R1:W-:Y:S01]  /*51a00*/  STL.64 [R1+0xb8], R14 ;  /* 0x0000b80e01007387 */ /* 0x0003e20000100a00 */
[----:B------:R-:W-:-:S03]  /*51a10*/  IMAD R4, R26, 0x1e8, RZ ;  /* 0x000001e81a047824 */ /* 0x000fc600078e02ff */
[----:B0-----:R-:W3:Y:S01]  /*51a20*/  LDL.LU.64 R18, [R1+0x3e8] ;  /* 0x0003e80001127983 */ /* 0x001ee20000300a00 */
[----:B-1----:R-:W-:-:S03]  /*51a30*/  IADD3 R14, P0, R16, R2, RZ ;  /* 0x00000002100e7210 */ /* 0x002fc60007f1e0ff */
[----:B------:R-:W-:Y:S01]  /*51a40*/  STL [R1+0x12c4], R26 ;  /* 0x0012c41a01007387 */ /* 0x000fe20000100800 */
[----:B------:R-:W-:-:S03]  /*51a50*/  IMAD R16, R26, 0x1ea, RZ ;  /* 0x000001ea1a107824 */ /* 0x000fc600078e02ff */
[----:B------:R-:W-:Y:S04]  /*51a60*/  STL [R1+0x12c0], R25 ;  /* 0x0012c01901007387 */ /* 0x000fe80000100800 */
[----:B------:R-:W0:Y:S01]  /*51a70*/  LDS.128 R24, [R7+0x1800] ;  /* 0x0018000007187984 */ /* 0x000e220000000c00 */
[----:B------:R-:W-:Y:S02]  /*51a80*/  LEA.HI.X.SX32 R15, R8, R3, 0x1, P0 ;  /* 0x00000003080f7211 */ /* 0x000fe400000f0eff */
[----:B------:R-:W-:Y:S02]  /*51a90*/  MOV R20, c[0x0][0x1c8] ;  /* 0x0000720000147a02 */ /* 0x000fe40000000f00 */
[----:B------:R-:W-:Y:S01]  /*51aa0*/  IADD3 R28, P0, R4, R2, RZ ;  /* 0x00000002041c7210 */ /* 0x000fe20007f1e0ff */
[----:B------:R-:W-:Y:S02]  /*51ab0*/  STL.64 [R1+0xb0], R14 ;  /* 0x0000b00e01007387 */ /* 0x000fe40000100a00 */
[----:B------:R-:W-:-:S02]  /*51ac0*/  IMAD R20, R20, 0xf4, RZ ;  /* 0x000000f414147824 */ /* 0x000fc400078e02ff */
[----:B0-----:R0:W-:Y:S01]  /*51ad0*/  STL [R1+0x24], R25 ;  /* 0x0000241901007387 */ /* 0x0011e20000100800 */
[----:B------:R-:W-:-:S03]  /*51ae0*/  MOV R7, R26 ;  /* 0x0000001a00077202 */ /* 0x000fc60000000f00 */
[----:B------:R-:W-:Y:S04]  /*51af0*/  STL [R1+0x2c], R27 ;  /* 0x00002c1b01007387 */ /* 0x000fe80000100800 */
[----:B------:R-:W4:Y:S04]  /*51b00*/  LDL.LU R26, [R1+0x12c4] ;  /* 0x0012c400011a7983 */ /* 0x000f280000300800 */
[----:B0-----:R-:W2:Y:S04]  /*51b10*/  LDL.LU R25, [R1+0x12c0] ;  /* 0x0012c00001197983 */ /* 0x001ea80000300800 */
[----:B------:R-:W-:Y:S04]  /*51b20*/  STL [R1+0xa8], R28 ;  /* 0x0000a81c01007387 */ /* 0x000fe80000100800 */
[----:B------:R0:W-:Y:S02]  /*51b30*/  STL.64 [R1+0x1258], R6 ;  /* 0x0012580601007387 */ /* 0x0001e40000100a00 */
[----:B0-----:R-:W-:-:S02]  /*51b40*/  MOV R7, R29 ;  /* 0x0000001d00077202 */ /* 0x001fc40000000f00 */
[----:B------:R-:W-:Y:S02]  /*51b50*/  LEA.HI.X.SX32 R7, R20, R3, 0x1, P0 ;  /* 0x0000000314077211 */ /* 0x000fe400000f0eff */
[----:B------:R-:W-:Y:S02]  /*51b60*/  MOV R6, R28 ;  /* 0x0000001c00067202 */ /* 0x000fe40000000f00 */
[----:B------:R-:W2:Y:S01]  /*51b70*/  LDL.LU.64 R28, [R1+0x12b8] ;  /* 0x0012b800011c7983 */ /* 0x000ea20000300a00 */
[----:B------:R-:W-:-:S03]  /*51b80*/  IADD3 R6, P0, R16, R2, RZ ;  /* 0x0000000210067210 */ /* 0x000fc60007f1e0ff */
[----:B------:R0:W-:Y:S04]  /*51b90*/  STL [R1+0xac], R7 ;  /* 0x0000ac0701007387 */ /* 0x0001e80000100800 */
[----:B------:R-:W5:Y:S01]  /*51ba0*/  LDL.LU.64 R16, [R1+0x3c0] ;  /* 0x0003c00001107983 */ /* 0x000f620000300a00 */
[----:B------:R-:W-:-:S04]  /*51bb0*/  IMAD.MOV.U32 R20, RZ, RZ, c[0x0][0x1c8] ;  /* 0x00007200ff147624 */ /* 0x000fc800078e00ff */
[----:B------:R-:W-:Y:S02]  /*51bc0*/  IMAD R20, R20, 0xf6, RZ ;  /* 0x000000f614147824 */ /* 0x000fe400078e02ff */
[C---:B----4-:R-:W-:Y:S02]  /*51bd0*/  IMAD R8, R26.reuse, 0xf5, RZ ;  /* 0x000000f51a087824 */ /* 0x050fe400078e02ff */
[----:B------:R-:W-:-:S03]  /*51be0*/  IMAD R4, R26, 0x1ec, RZ ;  /* 0x000001ec1a047824 */ /* 0x000fc600078e02ff */
[----:B0-----:R-:W-:-:S05]  /*51bf0*/  LEA.HI.X.SX32 R7, R8, R3, 0x1, P0 ;  /* 0x0000000308077211 */ /* 0x001fca00000f0eff */
[----:B------:R0:W-:Y:S01]  /*51c00*/  STL.64 [R1+0x170], R6 ;  /* 0x0001700601007387 */ /* 0x0001e20000100a00 */
[----:B------:R-:W-:Y:S01]  /*51c10*/  IMAD R8, R26, 0xf7, RZ ;  /* 0x000000f71a087824 */ /* 0x000fe200078e02ff */
[----:B0-----:R-:W-:-:S04]  /*51c20*/  IADD3 R6, P0, R4, R2, RZ ;  /* 0x0000000204067210 */ /* 0x001fc80007f1e0ff */
[----:B------:R-:W-:Y:S01]  /*51c30*/  LEA.HI.X.SX32 R7, R20, R3, 0x1, P0 ;  /* 0x0000000314077211 */ /* 0x000fe200000f0eff */
[----:B-----5:R0:W-:Y:S02]  /*51c40*/  STG.E.U16 [R16.64], R12 ;  /* 0x0000000c10007986 */ /* 0x0201e4000c101504 */
[----:B0-----:R-:W-:Y:S01]  /*51c50*/  PRMT R12, R12, 0x7632, R12 ;  /* 0x000076320c0c7816 */ /* 0x001fe2000000000c */
[----:B------:R-:W-:-:S04]  /*51c60*/  IMAD R16, R26, 0x1ee, RZ ;  /* 0x000001ee1a107824 */ /* 0x000fc800078e02ff */
[----:B------:R0:W-:Y:S01]  /*51c70*/  STG.E.U16 [R10.64], R12 ;  /* 0x0000000c0a007986 */ /* 0x0001e2000c101504 */
[----:B------:R-:W-:Y:S01]  /*51c80*/  MOV R20, c[0x0][0x1c8] ;  /* 0x0000720000147a02 */ /* 0x000fe20000000f00 */
[----:B------:R-:W-:Y:S02]  /*51c90*/  IMAD R4, R26, 0x1f0, RZ ;  /* 0x000001f01a047824 */ /* 0x000fe400078e02ff */
[----:B0-----:R-:W4:Y:S04]  /*51ca0*/  LDL.LU R10, [R1+0x12b4] ;  /* 0x0012b400010a7983 */ /* 0x001f280000300800 */
[----:B------:R0:W-:Y:S01]  /*51cb0*/  STL.64 [R1+0x168], R6 ;  /* 0x0001680601007387 */ /* 0x0001e20000100a00 */
[----:B------:R-:W-:Y:S01]  /*51cc0*/  IMAD R20, R20, 0xf8, RZ ;  /* 0x000000f814147824 */ /* 0x000fe200078e02ff */
[----:B0-----:R-:W-:-:S04]  /*51cd0*/  IADD3 R6, P0, R16, R2, RZ ;  /* 0x0000000210067210 */ /* 0x001fc80007f1e0ff */
[----:B------:R-:W-:-:S05]  /*51ce0*/  LEA.HI.X.SX32 R7, R8, R3, 0x1, P0 ;  /* 0x0000000308077211 */ /* 0x000fca00000f0eff */
[----:B------:R0:W-:Y:S01]  /*51cf0*/  STL.64 [R1+0x160], R6 ;  /* 0x0001600601007387 */ /* 0x0001e20000100a00 */
[----:B------:R-:W-:Y:S01]  /*51d00*/  IMAD R16, R26, 0x1f2, RZ ;  /* 0x000001f21a107824 */ /* 0x000fe200078e02ff */
[-C--:B0-----:R-:W-:Y:S02]  /*51d10*/  IADD3 R6, P0, R4, R2.reuse, RZ ;  /* 0x0000000204067210 */ /* 0x081fe40007f1e0ff */
[----:B------:R-:W-:Y:S02]  /*51d20*/  PRMT R4, R5, 0x7632, R4 ;  /* 0x0000763205047816 */ /* 0x000fe40000000004 */
[----:B------:R-:W-:Y:S01]  /*51d30*/  LEA.HI.X.SX32 R7, R20, R3, 0x1, P0 ;  /* 0x0000000314077211 */ /* 0x000fe200000f0eff */
[----:B--2---:R-:W-:Y:S04]  /*51d40*/  STG.E.U16 [R22.64], R5 ;  /* 0x0000000516007986 */ /* 0x004fe8000c101504 */
[----:B------:R0:W-:Y:S04]  /*51d50*/  STL.64 [R1+0x180], R6 ;  /* 0x0001800601007387 */ /* 0x0001e80000100a00 */
[----:B---3--:R-:W-:Y:S01]  /*51d60*/  STG.E.U16 [R18.64], R4 ;  /* 0x0000000412007986 */ /* 0x008fe2000c101504 */
[----:B0-----:R-:W-:-:S03]  /*51d70*/  IADD3 R6, P0, R16, R2, RZ ;  /* 0x0000000210067210 */ /* 0x001fc60007f1e0ff */
[----:B------:R-:W0:Y:S01]  /*51d80*/  LDS.128 R16, [R28+0x1800] ;  /* 0x001800001c107984 */ /* 0x000e220000000c00 */
[----:B------:R-:W-:-:S05]  /*51d90*/  IMAD R12, R26, 0xf9, RZ ;  /* 0x000000f91a0c7824 */ /* 0x000fca00078e02ff */
[----:B------:R-:W-:-:S05]  /*51da0*/  LEA.HI.X.SX32 R7, R12, R3, 0x1, P0 ;  /* 0x000000030c077211 */ /* 0x000fca00000f0eff */
[----:B------:R-:W-:Y:S04]  /*51db0*/  STL.64 [R1+0x1a0], R6 ;  /* 0x0001a00601007387 */ /* 0x000fe80000100a00 */
[----:B0-----:R-:W-:Y:S04]  /*51dc0*/  STL [R1+0x1220], R18 ;  /* 0x0012201201007387 */ /* 0x001fe80000100800 */
[----:B------:R0:W-:Y:S04]  /*51dd0*/  STL [R1+0x1188], R19 ;  /* 0x0011881301007387 */ /* 0x0001e80000100800 */
[----:B0-----:R-:W2:Y:S01]  /*51de0*/  LDL.LU.64 R18, [R1+0x438] ;  /* 0x0004380001127983 */ /* 0x001ea20000300a00 */
[----:B------:R-:W-:Y:S01]  /*51df0*/  MOV R28, c[0x0][0x1c8] ;  /* 0x00007200001c7a02 */ /* 0x000fe20000000f00 */
[----:B------:R-:W-:-:S02]  /*51e00*/  IMAD R8, R26, 0x1f4, RZ ;  /* 0x000001f41a087824 */ /* 0x000fc400078e02ff */
[----:B------:R-:W0:Y:S02]  /*51e10*/  S2R R27, SR_TID.X ;  /* 0x00000000001b7919 */ /* 0x000e240000002100 */
[----:B------:R-:W-:Y:S01]  /*51e20*/  IMAD R20, R28, 0xfa, RZ ;  /* 0x000000fa1c147824 */ /* 0x000fe200078e02ff */
[----:B------:R-:W-:Y:S01]  /*51e30*/  IADD3 R6, P0, R8, R2, RZ ;  /* 0x0000000208067210 */ /* 0x000fe20007f1e0ff */
[----:B------:R-:W-:Y:S01]  /*51e40*/  IMAD R4, R26, 0x1f6, RZ ;  /* 0x000001f61a047824 */ /* 0x000fe200078e02ff */
[----:B------:R-:W1:Y:S02]  /*51e50*/  S2R R15, SR_TID.X ;  /* 0x00000000000f7919 */ /* 0x000e640000002100 */
[----:B------:R-:W-:Y:S02]  /*51e60*/  LEA.HI.X.SX32 R7, R20, R3, 0x1, P0 ;  /* 0x0000000314077211 */ /* 0x000fe400000f0eff */
[----:B------:R-:W3:Y:S01]  /*51e70*/  LDS.128 R20, [R21+0x1800] ;  /* 0x0018000015147984 */ /* 0x000ee20000000c00 */
[----:B------:R-:W-:-:S03]  /*51e80*/  IMAD R28, R26, 0xfb, RZ ;  /* 0x000000fb1a1c7824 */ /* 0x000fc600078e02ff */
[----:B------:R-:W5:Y:S01]  /*51e90*/  LDL.LU R5, [R1+0x79c] ;  /* 0x00079c0001057983 */ /* 0x000f620000300800 */
[----:B------:R-:W-:Y:S02]  /*51ea0*/  IMAD R8, R26, 0x1f8, RZ ;  /* 0x000001f81a087824 */ /* 0x000fe400078e02ff */
[----:B------:R-:W-:-:S04]  /*51eb0*/  IMAD.MOV.U32 R11, RZ, RZ, c[0x0][0x1c8] ;  /* 0x00007200ff0b7624 */ /* 0x000fc800078e00ff */
[----:B------:R-:W-:Y:S02]  /*51ec0*/  IMAD R11, R11, 0xfc, RZ ;  /* 0x000000fc0b0b7824 */ /* 0x000fe400078e02ff */
[----:B------:R-:W-:Y:S01]  /*51ed0*/  IMAD.MOV.U32 R14, RZ, RZ, R24 ;  /* 0x000000ffff0e7224 */ /* 0x000fe200078e0018 */
[----:B0-----:R-:W-:Y:S01]  /*51ee0*/  SHF.L.U32 R24, R27, 0x4, RZ ;  /* 0x000000041b187819 */ /* 0x001fe200000006ff */
[----:B------:R-:W-:Y:S01]  /*51ef0*/  IMAD R12, R26, 0x1fa, RZ ;  /* 0x000001fa1a0c7824 */ /* 0x000fe200078e02ff */
[----:B---3--:R-:W-:Y:S04]  /*51f00*/  STL.64 [R1+0x1200], R22 ;  /* 0x0012001601007387 */ /* 0x008fe80000100a00 */
[----:B------:R0:W-:Y:S02]  /*51f10*/  STL.64 [R1+0x198], R6 ;  /* 0x0001980601007387 */ /* 0x0001e40000100a00 */
[----:B0-----:R-:W-:-:S04]  /*51f20*/  IADD3 R6, P0, R4, R2, RZ ;  /* 0x0000000204067210 */ /* 0x001fc80007f1e0ff */
[----:B------:R-:W-:-:S05]  /*51f30*/  LEA.HI.X.SX32 R7, R28, R3, 0x1, P0 ;  /* 0x000000031c077211 */ /* 0x000fca00000f0eff */
[----:B------:R0:W-:Y:S01]  /*51f40*/  STL.64 [R1+0x190], R6 ;  /* 0x0001900601007387 */ /* 0x0001e20000100a00 */
[----:B------:R-:W-:Y:S01]  /*51f50*/  LOP3.LUT R4, R24, 0x70, RZ, 0xc0, !PT ;  /* 0x0000007018047812 */ /* 0x000fe200078ec0ff */
[----:B------:R-:W-:Y:S01]  /*51f60*/  IMAD R28, R26, 0x1fc, RZ ;  /* 0x000001fc1a1c7824 */ /* 0x000fe200078e02ff */
[----:B-1----:R-:W-:Y:S02]  /*51f70*/  LOP3.LUT R15, R15, 0x60, RZ, 0xc0, !PT ;  /* 0x000000600f0f7812 */ /* 0x002fe400078ec0ff */
[----:B0-----:R-:W-:-:S04]  /*51f80*/  IADD3 R6, P0, R8, R2, RZ ;  /* 0x0000000208067210 */ /* 0x001fc80007f1e0ff */
[----:B------:R-:W-:Y:S01]  /*51f90*/  LEA.HI.X.SX32 R7, R11, R3, 0x1, P0 ;  /* 0x000000030b077211 */ /* 0x000fe200000f0eff */
[----:B------:R-:W-:Y:S01]  /*51fa0*/  IMAD R8, R26, 0xfd, RZ ;  /* 0x000000fd1a087824 */ /* 0x000fe200078e02ff */
[----:B------:R-:W3:Y:S04]  /*51fb0*/  LDL.LU R11, [R1+0x6b4] ;  /* 0x0006b400010b7983 */ /* 0x000ee80000300800 */
[----:B------:R0:W-:Y:S01]  /*51fc0*/  STL.64 [R1+0x158], R6 ;  /* 0x0001580601007387 */ /* 0x0001e20000100a00 */
[----:B------:R-:W-:Y:S01]  /*51fd0*/  LEA R4, R15, R4, 0x2 ;  /* 0x000000040f047211 */ /* 0x000fe200078e10ff */
[----:B------:R-:W-:Y:S01]  /*51fe0*/  IMAD R15, R29, 0xfe, RZ ;  /* 0x000000fe1d0f7824 */ /* 0x000fe200078e02ff */
[----:B0-----:R-:W-:-:S04]  /*51ff0*/  IADD3 R6, P0, R12, R2, RZ ;  /* 0x000000020c067210 */ /* 0x001fc80007f1e0ff */
[----:B------:R-:W-:Y:S01]  /*52000*/  LEA.HI.X.SX32 R7, R8, R3, 0x1, P0 ;  /* 0x0000000308077211 */ /* 0x000fe200000f0eff */
[----:B------:R-:W-:Y:S01]  /*52010*/  IMAD R8, R26, 0x1fe, RZ ;  /* 0x000001fe1a087824 */ /* 0x000fe200078e02ff */
[----:B------:R-:W-:-:S04]  /*52020*/  IADD3 R28, P0, R28, R2, RZ ;  /* 0x000000021c1c7210 */ /* 0x000fc80007f1e0ff */
[-C--:B------:R-:W-:Y:S02]  /*52030*/  LEA.HI.X.SX32 R29, R15, R3.reuse, 0x1, P0 ;  /* 0x000000030f1d7211 */ /* 0x080fe400000f0eff */
[----:B------:R-:W-:Y:S01]  /*52040*/  IADD3 R2, P0, R8, R2, RZ ;  /* 0x0000000208027210 */ /* 0x000fe20007f1e0ff */
[----:B------:R-:W-:Y:S01]  /*52050*/  IMAD R8, R26, 0xff, RZ ;  /* 0x000000ff1a087824 */ /* 0x000fe200078e02ff */
[----:B------:R-:W-:Y:S04]  /*52060*/  STL [R1+0x1278], R13 ;  /* 0x0012780d01007387 */ /* 0x000fe80000100800 */
[----:B------:R-:W-:Y:S01]  /*52070*/  LEA.HI.X.SX32 R3, R8, R3, 0x1, P0 ;  /* 0x0000000308037211 */ /* 0x000fe200000f0eff */
[----:B------:R0:W-:Y:S04]  /*52080*/  STL.64 [R1+0xa0], R6 ;  /* 0x0000a00601007387 */ /* 0x0001e80000100a00 */
[----:B0-----:R-:W3:Y:S04]  /*52090*/  LDL.LU.64 R6, [R1+0x468] ;  /* 0x0004680001067983 */ /* 0x001ee80000300a00 */
[----:B------:R-:W-:Y:S04]  /*520a0*/  STL.64 [R1+0x1170], R28 ;  /* 0x0011701c01007387 */ /* 0x000fe80000100a00 */
[----:B------:R-:W3:Y:S04]  /*520b0*/  LDL.LU.64 R12, [R1+0x460] ;  /* 0x00046000010c7983 */ /* 0x000ee80000300a00 */
[----:B------:R-:W-:Y:S04]  /*520c0*/  STL.64 [R1+0x1178], R2 ;  /* 0x0011780201007387 */ /* 0x000fe80000100a00 */
[----:B------:R-:W3:Y:S04]  /*520d0*/  LDL.LU.64 R22, [R1+0x458] ;  /* 0x0004580001167983 */ /* 0x000ee80000300a00 */
[----:B--2---:R0:W-:Y:S04]  /*520e0*/  STG.E.U16 [R18.64], R14 ;  /* 0x0000000e12007986 */ /* 0x0041e8000c101504 */
[----:B0-----:R-:W2:Y:S04]  /*520f0*/  LDL.LU.64 R18, [R1+0x450] ;  /* 0x0004500001127983 */ /* 0x001ea80000300a00 */
[----:B------:R-:W2:Y:S01]  /*52100*/  LDL.LU R29, [R1+0x94] ;  /* 0x00009400011d7983 */ /* 0x000ea20000300800 */
[----:B------:R-:W-:-:S02]  /*52110*/  LOP3.LUT R27, R27, 0x18, RZ, 0xc0, !PT ;  /* 0x000000181b1b7812 */ /* 0x000fc400078ec0ff */
[----:B-----5:R-:W-:Y:S02]  /*52120*/  FSEL R24, R5, -INF , P1 ;  /* 0xff80000005187808 */ /* 0x020fe40000800000 */
[----:B------:R-:W-:Y:S02]  /*52130*/  LEA.HI R15, R27, R4, RZ, 0x1f ;  /* 0x000000041b0f7211 */ /* 0x000fe400078ff8ff */
[----:B------:R-:W-:Y:S01]  /*52140*/  PRMT R4, R14, 0x7632, R4 ;  /* 0x000076320e047816 */ /* 0x000fe20000000004 */
[----:B--2---:R0:W-:Y:S04]  /*52150*/  STL [R1+0x12b0], R29 ;  /* 0x0012b01d01007387 */ /* 0x0041e80000100800 */
[----:B0-----:R-:W2:Y:S04]  /*52160*/  LDL.LU.64 R28, [R1+0x448] ;  /* 0x00044800011c7983 */ /* 0x001ea80000300a00 */
[----:B------:R-:W5:Y:S04]  /*52170*/  LDL.LU R5, [R1+0x54] ;  /* 0x0000540001057983 */ /* 0x000f680000300800 */
[----:B------:R-:W2:Y:S04]  /*52180*/  LDL.LU R14, [R1+0x14] ;  /* 0x00001400010e7983 */ /* 0x000ea80000300800 */
[----:B------:R-:W-:Y:S04]  /*52190*/  STL [R1+0x1160], R24 ;  /* 0x0011601801007387 */ /* 0x000fe80000100800 */
[----:B------:R-:W-:Y:S04]  /*521a0*/  STL [R1+0x127c], R25 ;  /* 0x00127c1901007387 */ /* 0x000fe80000100800 */
[----:B------:R-:W2:Y:S04]  /*521b0*/  LDL.LU.64 R26, [R1+0x430] ;  /* 0x00043000011a7983 */ /* 0x000ea80000300a00 */
[----:B---3--:R-:W-:Y:S04]  /*521c0*/  STG.E.U16 [R6.64], R4 ;  /* 0x0000000406007986 */ /* 0x008fe8000c101504 */
[----:B--2---:R0:W-:Y:S04]  /*521d0*/  STL.64 [R1+0x12a8], R26 ;  /* 0x0012a81a01007387 */ /* 0x0041e80000100a00 */
[----:B0-----:R-:W2:Y:S04]  /*521e0*/  LDL.LU.64 R26, [R1+0x440] ;  /* 0x00044000011a7983 */ /* 0x001ea80000300a00 */
[----:B------:R-:W3:Y:S04]  /*521f0*/  LDL.LU.64 R6, [R1+0x400] ;  /* 0x0004000001067983 */ /* 0x000ee80000300a00 */
[----:B---3--:R0:W-:Y:S04]  /*52200*/  STL.64 [R1+0x1288], R6 ;  /* 0x0012880601007387 */ /* 0x0081e80000100a00 */
[----:B0-----:R-:W3:Y:S04]  /*52210*/  LDL.LU.64 R6, [R1+0x418] ;  /* 0x0004180001067983 */ /* 0x001ee80000300a00 */
[----:B---3--:R0:W-:Y:S04]  /*52220*/  STL.64 [R1+0x1290], R6 ;  /* 0x0012900601007387 */ /* 0x0081e80000100a00 */
[----:B0-----:R-:W3:Y:S01]  /*52230*/  LDL.LU.64 R6, [R1+0x420] ;  /* 0x0004200001067983 */ /* 0x001ee20000300a00 */
[----:B------:R-:W-:-:S03]  /*52240*/  PRMT R4, R16, 0x7632, R4 ;  /* 0x0000763210047816 */ /* 0x000fc60000000004 */
[----:B------:R-:W-:Y:S01]  /*52250*/  STG.E.U16 [R12.64], R16 ;  /* 0x000000100c007986 */ /* 0x000fe2000c101504 */
[C---:B------:R-:W-:Y:S02]  /*52260*/  LOP3.LUT P5, RZ, R0.reuse, 0x40000, RZ, 0xc0, !PT ;  /* 0x0004000000ff7812 */ /* 0x040fe400078ac0ff */
[C---:B------:R-:W-:Y:S01]  /*52270*/  LOP3.LUT P4, RZ, R0.reuse, 0x20000, RZ, 0xc0, !PT ;  /* 0x0002000000ff7812 */ /* 0x040fe2000788c0ff */
[----:B------:R-:W-:Y:S01]  /*52280*/  STG.E.U16 [R22.64], R4 ;  /* 0x0000000416007986 */ /* 0x000fe2000c101504 */
[C---:B------:R-:W-:Y:S02]  /*52290*/  LOP3.LUT P3, RZ, R0.reuse, 0x10000, RZ, 0xc0, !PT ;  /* 0x0001000000ff7812 */ /* 0x040fe4000786c0ff */
[C---:B------:R-:W-:Y:S01]  /*522a0*/  LOP3.LUT P2, RZ, R0.reuse, 0x2000, RZ, 0xc0, !PT ;  /* 0x0000200000ff7812 */ /* 0x040fe2000784c0ff */
[----:B------:R-:W-:Y:S01]  /*522b0*/  STG.E.U16 [R18.64], R20 ;  /* 0x0000001412007986 */ /* 0x000fe2000c101504 */
[----:B------:R-:W-:Y:S02]  /*522c0*/  LOP3.LUT P1, RZ, R0, 0x4000, RZ, 0xc0, !PT ;  /* 0x0000400000ff7812 */ /* 0x000fe4000782c0ff */
[----:B------:R-:W-:-:S02]  /*522d0*/  PRMT R0, R20, 0x7632, R0 ;  /* 0x0000763214007816 */ /* 0x000fc40000000000 */
[----:B------:R-:W-:-:S03]  /*522e0*/  FSETP.NEU.AND P0, PT, R11, RZ, PT ;  /* 0x000000ff0b00720b */ /* 0x000fc60003f0d000 */
[----:B------:R-:W-:Y:S04]  /*522f0*/  STG.E.U16 [R28.64], R0 ;  /* 0x000000001c007986 */ /* 0x000fe8000c101504 */
[----:B---3--:R0:W-:Y:S04]  /*52300*/  STL.64 [R1+0x12a0], R6 ;  /* 0x0012a00601007387 */ /* 0x0081e80000100a00 */
[----:B0-----:R-:W5:Y:S04]  /*52310*/  LDL.LU.64 R6, [R1+0x428] ;  /* 0x0004280001067983 */ /* 0x001f680000300a00 */
[----:B------:R-:W3:Y:S04]  /*52320*/  LDL.LU R8, [R1+0x84] ;  /* 0x0000840001087983 */ /* 0x000ee80000300800 */
[----:B------:R-:W3:Y:S04]  /*52330*/  LDL.LU.64 R24, [R1+0x3f8] ;  /* 0x0003f80001187983 */ /* 0x000ee80000300a00 */
[----:B------:R-:W2:Y:S04]  /*52340*/  LDL.LU R15, [R1+0x44] ;  /* 0x00004400010f7983 */ /* 0x000ea80000300800 */
[----:B------:R0:W-:Y:S04]  /*52350*/  STL [R1+0x1264], R17 ;  /* 0x0012641101007387 */ /* 0x0001e80000100800 */
[----:B0-----:R-:W2:Y:S04]  /*52360*/  LDL.LU.64 R16, [R1+0x408] ;  /* 0x0004080001107983 */ /* 0x001ea80000300a00 */
[----:B------:R-:W2:Y:S04]  /*52370*/  LDL.LU.64 R12, [R1+0x3f0] ;  /* 0x0003f000010c7983 */ /* 0x000ea80000300a00 */
[----:B------:R-:W2:Y:S04]  /*52380*/  LDL.LU.64 R18, [R1+0x3e0] ;  /* 0x0003e00001127983 */ /* 0x000ea80000300a00 */
[----:B------:R-:W2:Y:S04]  /*52390*/  LDL.LU.64 R2, [R1+0x3d0] ;  /* 0x0003d00001027983 */ /* 0x000ea80000300a00 */
[----:B------:R-:W2:Y:S04]  /*523a0*/  LDL.LU.64 R22, [R1+0x3c8] ;  /* 0x0003c80001167983 */ /* 0x000ea80000300a00 */
[----:B------:R-:W2:Y:S04]  /*523b0*/  LDL.LU R11, [R1+0x4] ;  /* 0x00000400010b7983 */ /* 0x000ea80000300800 */
[----:B------:R0:W-:Y:S04]  /*523c0*/  STL [R1+0x1260], R21 ;  /* 0x0012601501007387 */ /* 0x0001e80000100800 */
[----:B0-----:R-:W2:Y:S04]  /*523d0*/  LDL.LU.64 R20, [R1+0x410] ;  /* 0x0004100001147983 */ /* 0x001ea80000300a00 */
[----:B------:R-:W2:Y:S04]  /*523e0*/  LDL.LU R29, [R1+0x12b0] ;  /* 0x0012b000011d7983 */ /* 0x000ea80000300800 */
[----:B--2---:R0:W-:Y:S04]  /*523f0*/  STG.E.U16 [R26.64], R29 ;  /* 0x0000001d1a007986 */ /* 0x0041e8000c101504 */
[----:B0-----:R-:W2:Y:S01]  /*52400*/  LDL.LU.64 R26, [R1+0x12a8] ;  /* 0x0012a800011a7983 */ /* 0x001ea20000300a00 */
[----:B------:R-:W-:-:S03]  /*52410*/  PRMT R4, R29, 0x7632, R4 ;  /* 0x000076321d047816 */ /* 0x000fc60000000004 */
[----:B------:R-:W3:Y:S04]  /*52420*/  LDL.LU.64 R28, [R1+0x3a8] ;  /* 0x0003a800011c7983 */ /* 0x000ee80000300a00 */
[----:B--2---:R0:W-:Y:S04]  /*52430*/  STG.E.U16 [R26.64], R4 ;  /* 0x000000041a007986 */ /* 0x0041e8000c101504 */
[----:B-----5:R1:W-:Y:S04]  /*52440*/  STG.E.U16 [R6.64], R5 ;  /* 0x0000000506007986 */ /* 0x0203e8000c101504 */
[----:B0-----:R-:W2:Y:S04]  /*52450*/  LDL.LU.64 R26, [R1+0x3a0] ;  /* 0x0003a000011a7983 */ /* 0x001ea80000300a00 */
[----:B-1----:R-:W5:Y:S01]  /*52460*/  LDL.LU.64 R6, [R1+0x12a0] ;  /* 0x0012a00001067983 */ /* 0x002f620000300a00 */
[----:B------:R-:W-:-:S03]  /*52470*/  PRMT R0, R5, 0x7632, R0 ;  /* 0x0000763205007816 */ /* 0x000fc60000000000 */
[----:B------:R-:W2:Y:S04]  /*52480*/  LDL.LU R5, [R1+0x1298] ;  /* 0x0012980001057983 */ /* 0x000ea80000300800 */
[----:B-----5:R0:W-:Y:S04]  /*52490*/  STG.E.U16 [R6.64], R0 ;  /* 0x0000000006007986 */ /* 0x0201e8000c101504 */
[----:B0-----:R-:W5:Y:S01]  /*524a0*/  LDL.LU.64 R6, [R1+0x1290] ;  /* 0x0012900001067983 */ /* 0x001f620000300a00 */
[----:B------:R-:W-:Y:S02]  /*524b0*/  PRMT R4, R14, 0x7632, R4 ;  /* 0x000076320e047816 */ /* 0x000fe40000000004 */
[----:B--2---:R-:W-:Y:S01]  /*524c0*/  PRMT R0, R5, 0x7632, R0 ;  /* 0x0000763205007816 */ /* 0x004fe20000000000 */
[----:B-----5:R0:W-:Y:S04]  /*524d0*/  STG.E.U16 [R6.64], R14 ;  /* 0x0000000e06007986 */ /* 0x0201e8000c101504 */
[----:B0-----:R-:W2:Y:S04]  /*524e0*/  LDL.LU.64 R6, [R1+0x1288] ;  /* 0x0012880001067983 */ /* 0x001ea80000300a00 */
[----:B------:R0:W-:Y:S04]  /*524f0*/  STG.E.U16 [R20.64], R4 ;  /* 0x0000000414007986 */ /* 0x0001e8000c101504 */
[----:B------:R-:W-:Y:S04]  /*52500*/  STG.E.U16 [R16.64], R5 ;  /* 0x0000000510007986 */ /* 0x000fe8000c101504 */
[----:B0-----:R-:W5:Y:S04]  /*52510*/  LDL.LU.64 R20, [R1+0x398] ;  /* 0x0003980001147983 */ /* 0x001f680000300a00 */
[----:B--2---:R0:W-:Y:S04]  /*52520*/  STG.E.U16 [R6.64], R0 ;  /* 0x0000000006007986 */ /* 0x0041e8000c101504 */
[----:B---3--:R1:W-:Y:S04]  /*52530*/  STG.E.U16 [R24.64], R8 ;  /* 0x0000000818007986 */ /* 0x0083e8000c101504 */
[----:B0-----:R-:W2:Y:S04]  /*52540*/  LDL.LU.64 R6, [R1+0x390] ;  /* 0x0003900001067983 */ /* 0x001ea80000300a00 */
[----:B------:R-:W3:Y:S04]  /*52550*/  LDL.LU R14, [R1+0x34] ;  /* 0x00003400010e7983 */ /* 0x000ee80000300800 */
[----:B-1----:R-:W2:Y:S01]  /*52560*/  LDL.LU.64 R24, [R1+0x378] ;  /* 0x0003780001187983 */ /* 0x002ea20000300a00 */
[----:B------:R-:W-:-:S02]  /*52570*/  PRMT R4, R8, 0x7632, R4 ;  /* 0x0000763208047816 */ /* 0x000fc40000000004 */
[----:B------:R-:W-:-:S03]  /*52580*/  PRMT R0, R15, 0x7632, R0 ;  /* 0x000076320f007816 */ /* 0x000fc60000000000 */
[----:B------:R0:W-:Y:S04]  /*52590*/  STG.E.U16 [R12.64], R4 ;  /* 0x000000040c007986 */ /* 0x0001e8000c101504 */
[----:B------:R-:W-:Y:S04]  /*525a0*/  STG.E.U16 [R18.64], R15 ;  /* 0x0000000f12007986 */ /* 0x000fe8000c101504 */
[----:B------:R1:W-:Y:S01]  /*525b0*/  STG.E.U16 [R2.64], R0 ;  /* 0x0000000002007986 */ /* 0x0003e2000c101504 */
[----:B0-----:R-:W-:-:S03]  /*525c0*/  PRMT R4, R11, 0x7632, R4 ;  /* 0x000076320b047816 */ /* 0x001fc60000000004 */
[----:B------:R-:W-:Y:S04]  /*525d0*/  STG.E.U16 [R22.64], R11 ;  /* 0x0000000b16007986 */ /* 0x000fe8000c101504 */
[----:B------:R-:W-:Y:S01]  /*525e0*/  STG.E.U16 [R28.64], R4 ;  /* 0x000000041c007986 */ /* 0x000fe2000c101504 */
[----:B-1----:R-:W-:-:S03]  /*525f0*/  PRMT R0, R9, 0x7632, R0 ;  /* 0x0000763209007816 */ /* 0x002fc60000000000 */
[----:B------:R-:W-:Y:S04]  /*52600*/  STG.E.U16 [R26.64], R9 ;  /* 0x000000091a007986 */ /* 0x000fe8000c101504 */
[----:B--2---:R0:W-:Y:S04]  /*52610*/  STL.64 [R1+0x1280], R24 ;  /* 0x0012801801007387 */ /* 0x0041e80000100a00 */
[----:B0-----:R-:W2:Y:S04]  /*52620*/  LDL.LU.64 R24, [R1+0x388] ;  /* 0x0003880001187983 */ /* 0x001ea80000300a00 */
[----:B------:R-:W2:Y:S04]  /*52630*/  LDL.LU.64 R12, [R1+0x370] ;  /* 0x00037000010c7983 */ /* 0x000ea80000300a00 */
[----:B------:R-:W2:Y:S04]  /*52640*/  LDL.LU.64 R18, [R1+0x368] ;  /* 0x0003680001127983 */ /* 0x000ea80000300a00 */
[----:B------:R-:W2:Y:S04]  /*52650*/  LDL.LU.64 R2, [R1+0x358] ;  /* 0x0003580001027983 */ /* 0x000ea80000300a00 */
[----:B------:R-:W2:Y:S04]  /*52660*/  LDL.LU R23, [R1+0x24] ;  /* 0x0000240001177983 */ /* 0x000ea80000300800 */
[----:B------:R-:W2:Y:S04]  /*52670*/  LDL.LU.64 R28, [R1+0x350] ;  /* 0x00035000011c7983 */ /* 0x000ea80000300a00 */
[----:B------:R-:W2:Y:S04]  /*52680*/  LDL.LU R5, [R1+0x64] ;  /* 0x0000640001057983 */ /* 0x000ea80000300800 */
[----:B------:R-:W2:Y:S04]  /*52690*/  LDL.LU.64 R8, [R1+0x360] ;  /* 0x0003600001087983 */ /* 0x000ea80000300a00 */
[----:B------:R-:W2:Y:S04]  /*526a0*/  LDL.LU.64 R16, [R1+0x328] ;  /* 0x0003280001107983 */ /* 0x000ea80000300a00 */
[----:B--2---:R0:W-:Y:S04]  /*526b0*/  STL.64 [R1+0x1268], R16 ;  /* 0x0012681001007387 */ /* 0x0041e80000100a00 */
[----:B0-----:R-:W2:Y:S01]  /*526c0*/  LDL.LU.64 R16, [R1+0x330] ;  /* 0x0003300001107983 */ /* 0x001ea20000300a00 */
[----:B----4-:R-:W-:-:S03]  /*526d0*/  PRMT R4, R10, 0x7632, R4 ;  /* 0x000076320a047816 */ /* 0x010fc60000000004 */
[----:B-----5:R-:W-:Y:S04]  /*526e0*/  STG.E.U16 [R20.64], R0 ;  /* 0x0000000014007986 */ /* 0x020fe8000c101504 */
[----:B------:R-:W-:Y:S04]  /*526f0*/  STG.E.U16 [R6.64], R10 ;  /* 0x0000000a06007986 */ /* 0x000fe8000c101504 */
[----:B------:R-:W-:Y:S04]  /*52700*/  STG.E.U16 [R24.64], R4 ;  /* 0x0000000418007986 */ /* 0x000fe8000c101504 */
[----:B--2---:R0:W-:Y:S04]  /*52710*/  STL.64 [R1+0x1270], R16 ;  /* 0x0012701001007387 */ /* 0x0041e80000100a00 */
[----:B0-----:R-:W2:Y:S04]  /*52720*/  LDL.LU.64 R16, [R1+0x340] ;  /* 0x0003400001107983 */ /* 0x001ea80000300a00 */
[----:B------:R-:W4:Y:S04]  /*52730*/  LDL.LU.64 R26, [R1+0x320] ;  /* 0x00032000011a7983 */ /* 0x000f280000300a00 */
[----:B------:R-:W5:Y:S04]  /*52740*/  LDL.LU.64 R20, [R1+0x318] ;  /* 0x0003180001147983 */ /* 0x000f680000300a00 */
[----:B------:R-:W2:Y:S04]  /*52750*/  LDL.LU.64 R6, [R1+0x308] ;  /* 0x0003080001067983 */ /* 0x000ea80000300a00 */
[----:B------:R-:W2:Y:S04]  /*52760*/  LDL.LU.64 R10, [R1+0x300] ;  /* 0x00030000010a7983 */ /* 0x000ea80000300a00 */
[----:B------:R-:W2:Y:S04]  /*52770*/  LDL.LU R15, [R1+0x98] ;  /* 0x00009800010f7983 */ /* 0x000ea80000300800 */
[----:B------:R-:W2:Y:S01]  /*52780*/  LDL.LU.64 R24, [R1+0x1280] ;  /* 0x0012800001187983 */ /* 0x000ea20000300a00 */
[----:B---3--:R-:W-:-:S03]  /*52790*/  PRMT R0, R14, 0x7632, R0 ;  /* 0x000076320e007816 */ /* 0x008fc60000000000 */
[----:B--2---:R0:W-:Y:S04]  /*527a0*/  STG.E.U16 [R24.64], R14 ;  /* 0x0000000e18007986 */ /* 0x0041e8000c101504 */
[----:B------:R1:W-:Y:S04]  /*527b0*/  STG.E.U16 [R12.64], R0 ;  /* 0x000000000c007986 */ /* 0x0003e8000c101504 */
[----:B0-----:R-:W2:Y:S04]  /*527c0*/  LDL.LU R25, [R1+0x127c] ;  /* 0x00127c0001197983 */ /* 0x001ea80000300800 */
[----:B------:R-:W3:Y:S04]  /*527d0*/  LDL.LU R22, [R1+0x58] ;  /* 0x0000580001167983 */ /* 0x000ee80000300800 */
[----:B-1----:R-:W3:Y:S01]  /*527e0*/  LDL.LU R13, [R1+0x1278] ;  /* 0x00127800010d7983 */ /* 0x002ee20000300800 */
[----:B--2---:R-:W-:-:S03]  /*527f0*/  PRMT R4, R25, 0x7632, R4 ;  /* 0x0000763219047816 */ /* 0x004fc60000000004 */
[----:B------:R0:W-:Y:S04]  /*52800*/  STG.E.U16 [R18.64], R25 ;  /* 0x0000001912007986 */ /* 0x0001e8000c101504 */
[----:B------:R-:W-:Y:S01]  /*52810*/  STG.E.U16 [R8.64], R4 ;  /* 0x0000000408007986 */ /* 0x000fe2000c101504 */
[----:B---3--:R-:W-:-:S03]  /*52820*/  PRMT R0, R13, 0x7632, R0 ;  /* 0x000076320d007816 */ /* 0x008fc60000000000 */
[----:B------:R1:W-:Y:S04]  /*52830*/  STG.E.U16 [R2.64], R13 ;  /* 0x0000000d02007986 */ /* 0x0003e8000c101504 */
[----:B0-----:R-:W2:Y:S04]  /*52840*/  LDL.LU.64 R24, [R1+0x2d8] ;  /* 0x0002d80001187983 */ /* 0x001ea80000300a00 */
[----:B------:R-:W3:Y:S04]  /*52850*/  LDL.LU.64 R18, [R1+0x2d0] ;  /* 0x0002d00001127983 */ /* 0x000ee80000300a00 */
[----:B------:R-:W2:Y:S04]  /*52860*/  LDL.LU R14, [R1+0x18] ;  /* 0x00001800010e7983 */ /* 0x000ea80000300800 */
[----:B-1----:R-:W2:Y:S04]  /*52870*/  LDL.LU.64 R12, [R1+0x2e0] ;  /* 0x0002e000010c7983 */ /* 0x002ea80000300a00 */
[----:B------:R-:W2:Y:S04]  /*52880*/  LDL.LU.64 R8, [R1+0x2c0] ;  /* 0x0002c00001087983 */ /* 0x000ea80000300a00 */
[----:B------:R0:W-:Y:S04]  /*52890*/  STG.E.U16 [R28.64], R0 ;  /* 0x000000001c007986 */ /* 0x0001e8000c101504 */
[----:B------:R-:W2:Y:S04]  /*528a0*/  LDL.LU.64 R2, [R1+0x2b0] ;  /* 0x0002b00001027983 */ /* 0x000ea80000300a00 */
[----:B------:R1:W-:Y:S04]  /*528b0*/  STG.E.U16 [R16.64], R5 ;  /* 0x0000000510007986 */ /* 0x0003e8000c101504 */
[----:B0-----:R-:W2:Y:S04]  /*528c0*/  LDL.LU.64 R28, [R1+0x2a0] ;  /* 0x0002a000011c7983 */ /* 0x001ea80000300a00 */
[----:B-1----:R-:W2:Y:S01]  /*528d0*/  LDL.LU.64 R16, [R1+0x1270] ;  /* 0x0012700001107983 */ /* 0x002ea20000300a00 */
[----:B------:R-:W-:-:S05]  /*528e0*/  PRMT R4, R5, 0x7632, R4 ;  /* 0x0000763205047816 */ /* 0x000fca0000000004 */
[----:B--2---:R0:W-:Y:S04]  /*528f0*/  STG.E.U16 [R16.64], R4 ;  /* 0x0000000410007986 */ /* 0x0041e8000c101504 */
[----:B0-----:R-:W2:Y:S01]  /*52900*/  LDL.LU.64 R16, [R1+0x1268] ;  /* 0x0012680001107983 */ /* 0x001ea20000300a00 */
[----:B------:R-:W-:-:S03]  /*52910*/  PRMT R0, R23, 0x7632, R0 ;  /* 0x0000763217007816 */ /* 0x000fc60000000000 */
[----:B--2---:R0:W-:Y:S04]  /*52920*/  STG.E.U16 [R16.64], R23 ;  /* 0x0000001710007986 */ /* 0x0041e8000c101504 */
[----:B0-----:R-:W5:Y:S04]  /*52930*/  LDL.LU R17, [R1+0x1264] ;  /* 0x0012640001117983 */ /* 0x001f680000300800 */
[----:B----4-:R0:W-:Y:S04]  /*52940*/  STG.E.U16 [R26.64], R0 ;  /* 0x000000001a007986 */ /* 0x0101e8000c101504 */
[----:B0-----:R-:W2:Y:S04]  /*52950*/  LDL.LU.64 R26, [R1+0x298] ;  /* 0x00029800011a7983 */ /* 0x001ea80000300a00 */
[----:B-----5:R0:W-:Y:S04]  /*52960*/  STG.E.U16 [R20.64], R17 ;  /* 0x0000001114007986 */ /* 0x0201e8000c101504 */
[----:B0-----:R-:W4:Y:S01]  /*52970*/  LDL.LU R21, [R1+0x1260] ;  /* 0x0012600001157983 */ /* 0x001f220000300800 */
[----:B------:R-:W-:-:S03]  /*52980*/  PRMT R4, R17, 0x7632, R4 ;  /* 0x0000763211047816 */ /* 0x000fc60000000004 */
[----:B------:R-:W5:Y:S04]  /*52990*/  LDL.LU.64 R16, [R1+0x2e8] ;  /* 0x0002e80001107983 */ /* 0x000f680000300a00 */
[----:B------:R0:W-:Y:S04]  /*529a0*/  STG.E.U16 [R6.64], R4 ;  /* 0x0000000406007986 */ /* 0x0001e8000c101504 */
[----:B0-----:R-:W2:Y:S04]  /*529b0*/  LDL.LU.64 R6, [R1+0x1258] ;  /* 0x0012580001067983 */ /* 0x001ea80000300a00 */
[----:B----4-:R0:W-:Y:S01]  /*529c0*/  STG.E.U16 [R10.64], R21 ;  /* 0x000000150a007986 */ /* 0x0101e2000c101504 */
[----:B------:R-:W-:-:S03]  /*529d0*/  PRMT R0, R21, 0x7632, R0 ;  /* 0x0000763215007816 */ /* 0x000fc60000000000 */
[----:B0-----:R-:W4:Y:S04]  /*529e0*/  LDL.LU.64 R10, [R1+0x1250] ;  /* 0x00125000010a7983 */ /* 0x001f280000300a00 */
[----:B------:R-:W2:Y:S01]  /*529f0*/  LDL.LU.64 R20, [R1+0x2f0] ;  /* 0x0002f00001147983 */ /* 0x000ea20000300a00 */
[----:B------:R-:W-:-:S03]  /*52a00*/  PRMT R4, R15, 0x7632, R4 ;  /* 0x000076320f047816 */ /* 0x000fc60000000004 */
[----:B--2---:R0:W-:Y:S04]  /*52a10*/  STG.E.U16 [R20.64], R0 ;  /* 0x0000000014007986 */ /* 0x0041e8000c101504 */
[----:B-----5:R1:W-:Y:S04]  /*52a20*/  STG.E.U16 [R16.64], R15 ;  /* 0x0000000f10007986 */ /* 0x0203e8000c101504 */
[----:B------:R2:W-:Y:S04]  /*52a30*/  STG.E.U16 [R12.64], R4 ;  /* 0x000000040c007986 */ /* 0x0005e8000c101504 */
[----:B0-----:R-:W5:Y:S01]  /*52a40*/  LDL.LU.64 R20, [R1+0x280] ;  /* 0x0002800001147983 */ /* 0x001f620000300a00 */
[----:B------:R-:W-:-:S03]  /*52a50*/  PRMT R0, R22, 0x7632, R0 ;  /* 0x0000763216007816 */ /* 0x000fc60000000000 */
[----:B-1----:R-:W4:Y:S04]  /*52a60*/  LDL.LU R15, [R1+0x88] ;  /* 0x00008800010f7983 */ /* 0x002f280000300800 */
[----:B------:R-:W4:Y:S01]  /*52a70*/  LDL.LU R23, [R1+0x48] ;  /* 0x0000480001177983 */ /* 0x000f220000300800 */
[----:B--2---:R-:W-:-:S03]  /*52a80*/  PRMT R4, R14, 0x7632, R4 ;  /* 0x000076320e047816 */ /* 0x004fc60000000004 */
[----:B------:R-:W2:Y:S04]  /*52a90*/  LDL.LU.64 R16, [R1+0x278] ;  /* 0x0002780001107983 */ /* 0x000ea80000300a00 */
[----:B------:R0:W-:Y:S04]  /*52aa0*/  STG.E.U16 [R24.64], R22 ;  /* 0x0000001618007986 */ /* 0x0001e8000c101504 */
[----:B------:R-:W2:Y:S04]  /*52ab0*/  LDL.LU.64 R12, [R1+0x268] ;  /* 0x00026800010c7983 */ /* 0x000ea80000300a00 */
[----:B---3--:R1:W-:Y:S04]  /*52ac0*/  STG.E.U16 [R18.64], R0 ;  /* 0x0000000012007986 */ /* 0x0083e8000c101504 */
[----:B0-----:R-:W3:Y:S04]  /*52ad0*/  LDL.LU.64 R24, [R1+0x260] ;  /* 0x0002600001187983 */ /* 0x001ee80000300a00 */
[----:B------:R0:W-:Y:S04]  /*52ae0*/  STG.E.U16 [R8.64], R14 ;  /* 0x0000000e08007986 */ /* 0x0001e8000c101504 */
[----:B-1----:R-:W2:Y:S04]  /*52af0*/  LDL.LU R19, [R1+0x8] ;  /* 0x0000080001137983 */ /* 0x002ea80000300800 */
[----:B------:R1:W-:Y:S04]  /*52b00*/  STG.E.U16 [R2.64], R4 ;  /* 0x0000000402007986 */ /* 0x0003e8000c101504 */
[----:B0-----:R-:W2:Y:S04]  /*52b10*/  LDL.LU.64 R8, [R1+0x258] ;  /* 0x0002580001087983 */ /* 0x001ea80000300a00 */
[----:B------:R0:W-:Y:S04]  /*52b20*/  STG.E.U16 [R28.64], R6 ;  /* 0x000000061c007986 */ /* 0x0001e8000c101504 */
[----:B-1----:R-:W2:Y:S04]  /*52b30*/  LDL.LU.64 R2, [R1+0x248] ;  /* 0x0002480001027983 */ /* 0x002ea80000300a00 */
[----:B0-----:R-:W2:Y:S04]  /*52b40*/  LDL.LU.64 R28, [R1+0x238] ;  /* 0x00023800011c7983 */ /* 0x001ea80000300a00 */
[----:B------:R-:W2:Y:S01]  /*52b50*/  LDL.LU R18, [R1+0x38] ;  /* 0x0000380001127983 */ /* 0x000ea20000300800 */
[----:B------:R-:W-:-:S05]  /*52b60*/  PRMT R0, R6, 0x7632, R0 ;  /* 0x0000763206007816 */ /* 0x000fca0000000000 */
[----:B------:R-:W-:Y:S04]  /*52b70*/  STG.E.U16 [R26.64], R0 ;  /* 0x000000001a007986 */ /* 0x000fe8000c101504 */
[----:B--2---:R0:W-:Y:S04]  /*52b80*/  STL [R1+0x1238], R18 ;  /* 0x0012381201007387 */ /* 0x0041e80000100800 */
[----:B------:R-:W-:Y:S04]  /*52b90*/  STL [R1+0x1208], R7 ;  /* 0x0012080701007387 */ /* 0x000fe80000100800 */
[----:B0-----:R-:W2:Y:S04]  /*52ba0*/  LDL.LU R18, [R1+0x78] ;  /* 0x0000780001127983 */ /* 0x001ea80000300800 */
[----:B------:R-:W2:Y:S04]  /*52bb0*/  LDL.LU.64 R26, [R1+0x1f8] ;  /* 0x0001f800011a7983 */ /* 0x000ea80000300a00 */
[----:B--2---:R0:W-:Y:S04]  /*52bc0*/  STL.64 [R1+0x1228], R26 ;  /* 0x0012281a01007387 */ /* 0x0041e80000100a00 */
[----:B0-----:R-:W2:Y:S04]  /*52bd0*/  LDL.LU.64 R26, [R1+0x208] ;  /* 0x00020800011a7983 */ /* 0x001ea80000300a00 */
[----:B--2---:R0:W-:Y:S04]  /*52be0*/  STL.64 [R1+0x1230], R26 ;  /* 0x0012301a01007387 */ /* 0x0041e80000100a00 */
[----:B0-----:R-:W2:Y:S04]  /*52bf0*/  LDL.LU.64 R26, [R1+0x218] ;  /* 0x00021800011a7983 */ /* 0x001ea80000300a00 */
[----:B--2---:R0:W-:Y:S04]  /*52c00*/  STL.64 [R1+0x1240], R26 ;  /* 0x0012401a01007387 */ /* 0x0041e80000100a00 */
[----:B0-----:R-:W2:Y:S01]  /*52c10*/  LDL.LU.64 R26, [R1+0x220] ;  /* 0x00022000011a7983 */ /* 0x001ea20000300a00 */
[----:B----4-:R-:W-:-:S03]  /*52c20*/  PRMT R4, R15, 0x7632, R4 ;  /* 0x000076320f047816 */ /* 0x010fc60000000004 */
[----:B-----5:R-:W-:Y:S01]  /*52c30*/  STG.E.U16 [R20.64], R15 ;  /* 0x0000000f14007986 */ /* 0x020fe2000c101504 */
[----:B------:R-:W-:-:S03]  /*52c40*/  PRMT R0, R23, 0x7632, R0 ;  /* 0x0000763217007816 */ /* 0x000fc60000000000 */
[----:B------:R-:W-:Y:S04]  /*52c50*/  STG.E.U16 [R16.64], R4 ;  /* 0x0000000410007986 */ /* 0x000fe8000c101504 */
[----:B--2---:R0:W-:Y:S04]  /*52c60*/  STL.64 [R1+0x1248], R26 ;  /* 0x0012481a01007387 */ /* 0x0041e80000100a00 */
[----:B0-----:R-:W2:Y:S01]  /*52c70*/  LDL.LU.64 R26, [R1+0x230] ;  /* 0x00023000011a7983 */ /* 0x001ea20000300a00 */
[----:B------:R-:W-:-:S03]  /*52c80*/  PRMT R4, R19, 0x7632, R4 ;  /* 0x0000763213047816 */ /* 0x000fc60000000004 */
[----:B------:R-:W4:Y:S04]  /*52c90*/  LDL.LU.64 R14, [R1+0x1f0] ;  /* 0x0001f000010e7983 */ /* 0x000f280000300a00 */
[----:B------:R0:W-:Y:S04]  /*52ca0*/  STG.E.U16 [R12.64], R23 ;  /* 0x000000170c007986 */ /* 0x0001e8000c101504 */
[----:B------:R-:W5:Y:S04]  /*52cb0*/  LDL.LU.64 R6, [R1+0x1e8] ;  /* 0x0001e80001067983 */ /* 0x000f680000300a00 */
[----:B---3--:R1:W-:Y:S04]  /*52cc0*/  STG.E.U16 [R24.64], R0 ;  /* 0x0000000018007986 */ /* 0x0083e8000c101504 */
[----:B0-----:R-:W3:Y:S04]  /*52cd0*/  LDL.LU.64 R22, [R1+0x1e0] ;  /* 0x0001e00001167983 */ /* 0x001ee80000300a00 */
[----:B------:R-:W3:Y:S04]  /*52ce0*/  LDL.LU R5, [R1+0x68] ;  /* 0x0000680001057983 */ /* 0x000ee80000300800 */
[----:B------:R-:W3:Y:S01]  /*52cf0*/  LDL.LU.64 R20, [R1+0x1b8] ;  /* 0x0001b80001147983 */ /* 0x000ee20000300a00 */
[----:B-1----:R-:W-:-:S03]  /*52d00*/  PRMT R0, R10, 0x7632, R0 ;  /* 0x000076320a007816 */ /* 0x002fc60000000000 */
[----:B------:R-:W3:Y:S04]  /*52d10*/  LDL.LU.64 R16, [R1+0x1b0] ;  /* 0x0001b00001107983 */ /* 0x000ee80000300a00 */
[----:B------:R-:W3:Y:S04]  /*52d20*/  LDL.LU.64 R12, [R1+0x1a8] ;  /* 0x0001a800010c7983 */ /* 0x000ee80000300a00 */
[----:B------:R0:W-:Y:S04]  /*52d30*/  STG.E.U16 [R8.64], R19 ;  /* 0x0000001308007986 */ /* 0x0001e8000c101504 */
[----:B------:R-:W3:Y:S04]  /*52d40*/  LDL.LU.64 R24, [R1+0x188] ;  /* 0x0001880001187983 */ /* 0x000ee80000300a00 */
[----:B------:R1:W-:Y:S04]  /*52d50*/  STG.E.U16 [R2.64], R4 ;  /* 0x0000000402007986 */ /* 0x0003e8000c101504 */
[----:B0-----:R-:W3:Y:S04]  /*52d60*/  LDL.LU.64 R8, [R1+0x178] ;  /* 0x0001780001087983 */ /* 0x001ee80000300a00 */
[----:B------:R0:W-:Y:S04]  /*52d70*/  STG.E.U16 [R28.64], R10 ;  /* 0x0000000a1c007986 */ /* 0x0001e8000c101504 */
[----:B-1----:R-:W3:Y:S04]  /*52d80*/  LDL.LU.64 R2, [R1+0x150] ;  /* 0x0001500001027983 */ /* 0x002ee80000300a00 */
[----:B0-----:R-:W3:Y:S04]  /*52d90*/  LDL.LU.64 R28, [R1+0x148] ;  /* 0x00014800011c7983 */ /* 0x001ee80000300a00 */
[----:B------:R-:W3:Y:S04]  /*52da0*/  LDL.LU R19, [R1+0x9c] ;  /* 0x00009c0001137983 */ /* 0x000ee80000300800 */
[----:B------:R0:W-:Y:S04]  /*52db0*/  STL [R1+0x11b0], R11 ;  /* 0x0011b00b01007387 */ /* 0x0001e80000100800 */
[----:B0-----:R-:W3:Y:S04]  /*52dc0*/  LDL.LU.64 R10, [R1+0x1c0] ;  /* 0x0001c000010a7983 */ /* 0x001ee80000300a00 */
[----:B--2---:R0:W-:Y:S04]  /*52dd0*/  STG.E.U16 [R26.64], R0 ;  /* 0x000000001a007986 */ /* 0x0041e8000c101504 */
[----:B0-----:R-:W2:Y:S01]  /*52de0*/  LDL.LU.64 R26, [R1+0x1248] ;  /* 0x00124800011a7983 */ /* 0x001ea20000300a00 */
[----:B------:R-:W-:-:S03]  /*52df0*/  PRMT R4, R18, 0x7632, R4 ;  /* 0x0000763212047816 */ /* 0x000fc60000000004 */
[----:B--2---:R0:W-:Y:S04]  /*52e00*/  STG.E.U16 [R26.64], R18 ;  /* 0x000000121a007986 */ /* 0x0041e8000c101504 */
[----:B0-----:R-:W2:Y:S04]  /*52e10*/  LDL.LU.64 R26, [R1+0x1240] ;  /* 0x00124000011a7983 */ /* 0x001ea80000300a00 */
[----:B------:R-:W3:Y:S04]  /*52e20*/  LDL.LU R18, [R1+0x1238] ;  /* 0x0012380001127983 */ /* 0x000ee80000300800 */
[----:B--2---:R0:W-:Y:S04]  /*52e30*/  STG.E.U16 [R26.64], R4 ;  /* 0x000000041a007986 */ /* 0x0041e8000c101504 */
[----:B0-----:R-:W2:Y:S01]  /*52e40*/  LDL.LU.64 R26, [R1+0x1230] ;  /* 0x00123000011a7983 */ /* 0x001ea20000300a00 */
[----:B---3--:R-:W-:-:S03]  /*52e50*/  PRMT R0, R18, 0x7632, R0 ;  /* 0x0000763212007816 */ /* 0x008fc60000000000 */
[----:B--2---:R0:W-:Y:S04]  /*52e60*/  STG.E.U16 [R26.64], R18 ;  /* 0x000000121a007986 */ /* 0x0041e8000c101504 */
[----:B0-----:R-:W2:Y:S04]  /*52e70*/  LDL.LU.64 R26, [R1+0x1228] ;  /* 0x00122800011a7983 */ /* 0x001ea80000300a00 */
[----:B------:R-:W3:Y:S04]  /*52e80*/  LDL.LU R18, [R1+0x1220] ;  /* 0x0012200001127983 */ /* 0x000ee80000300800 */
[----:B--2---:R0:W-:Y:S04]  /*52e90*/  STG.E.U16 [R26.64], R0 ;  /* 0x000000001a007986 */ /* 0x0041e8000c101504 */
[----:B0-----:R-:W4:Y:S04]  /*52ea0*/  LDL.LU.64 R26, [R1+0x1218] ;  /* 0x00121800011a7983 */ /* 0x001f280000300a00 */
[----:B----4-:R0:W-:Y:S04]  /*52eb0*/  STG.E.U16 [R14.64], R26 ;  /* 0x0000001a0e007986 */ /* 0x0101e8000c101504 */
[----:B0-----:R-:W2:Y:S01]  /*52ec0*/  LDL.LU.64 R14, [R1+0x1210] ;  /* 0x00121000010e7983 */ /* 0x001ea20000300a00 */
[----:B------:R-:W-:-:S03]  /*52ed0*/  PRMT R4, R26, 0x7632, R4 ;  /* 0x000076321a047816 */ /* 0x000fc60000000004 */
[----:B------:R0:W-:Y:S04]  /*52ee0*/  STL [R1+0x1198], R27 ;  /* 0x0011981b01007387 */ /* 0x0001e80000100800 */
[----:B-----5:R1:W-:Y:S04]  /*52ef0*/  STG.E.U16 [R6.64], R4 ;  /* 0x0000000406007986 */ /* 0x0203e8000c101504 */
[----:B0-----:R-:W4:Y:S04]  /*52f00*/  LDL.LU.64 R26, [R1+0x1c8] ;  /* 0x0001c800011a7983 */ /* 0x001f280000300a00 */
[----:B-1----:R-:W5:Y:S04]  /*52f10*/  LDL.LU R7, [R1+0x1208] ;  /* 0x0012080001077983 */ /* 0x002f680000300800 */
[----:B--2---:R0:W-:Y:S01]  /*52f20*/  STG.E.U16 [R22.64], R14 ;  /* 0x0000000e16007986 */ /* 0x0041e2000c101504 */
[----:B------:R-:W-:-:S03]  /*52f30*/  PRMT R0, R14, 0x7632, R0 ;  /* 0x000076320e007816 */ /* 0x000fc60000000000 */
[----:B0-----:R-:W2:Y:S04]  /*52f40*/  LDL.LU.64 R22, [R1+0x1200] ;  /* 0x0012000001167983 */ /* 0x001ea80000300a00 */
[----:B------:R0:W-:Y:S04]  /*52f50*/  STL [R1+0x119c], R15 ;  /* 0x00119c0f01007387 */ /* 0x0001e80000100800 */
[----:B0-----:R-:W2:Y:S01]  /*52f60*/  LDL.LU.64 R14, [R1+0x1d8] ;  /* 0x0001d800010e7983 */ /* 0x001ea20000300a00 */
[----:B------:R-:W-:-:S03]  /*52f70*/  PRMT R4, R5, 0x7632, R4 ;  /* 0x0000763205047816 */ /* 0x000fc60000000004 */
[----:B--2---:R5:W-:Y:S04]  /*52f80*/  STG.E.U16 [R14.64], R0 ;  /* 0x000000000e007986 */ /* 0x004be8000c101504 */
[----:B----4-:R-:W-:Y:S04]  /*52f90*/  STG.E.U16 [R26.64], R5 ;  /* 0x000000051a007986 */ /* 0x010fe8000c101504 */
[----:B------:R3:W-:Y:S01]  /*52fa0*/  STG.E.U16 [R10.64], R4 ;  /* 0x000000040a007986 */ /* 0x0007e2000c101504 */
[----:B-----5:R-:W-:-:S03]  /*52fb0*/  PRMT R0, R7, 0x7632, R0 ;  /* 0x0000763207007816 */ /* 0x020fc60000000000 */
[----:B------:R0:W-:Y:S04]  /*52fc0*/  STG.E.U16 [R20.64], R7 ;  /* 0x0000000714007986 */ /* 0x0001e8000c101504 */
[----:B------:R1:W-:Y:S01]  /*52fd0*/  STG.E.U16 [R16.64], R0 ;  /* 0x0000000010007986 */ /* 0x0003e2000c101504 */
[----:B---3--:R-:W-:-:S03]  /*52fe0*/  PRMT R4, R18, 0x7632, R4 ;  /* 0x0000763212047816 */ /* 0x008fc60000000004 */
[----:B------:R-:W-:Y:S04]  /*52ff0*/  STG.E.U16 [R12.64], R18 ;  /* 0x000000120c007986 */ /* 0x000fe8000c101504 */
[----:B0-----:R-:W2:Y:S01]  /*53000*/  LDL.LU R7, [R1+0x11f8] ;  /* 0x0011f80001077983 */ /* 0x001ea20000300800 */
[----:B-1----:R-:W-:-:S03]  /*53010*/  PRMT R0, R22, 0x7632, R0 ;  /* 0x0000763216007816 */ /* 0x002fc60000000000 */
[----:B------:R-:W-:Y:S04]  /*53020*/  STG.E.U16 [R24.64], R4 ;  /* 0x0000000418007986 */ /* 0x000fe8000c101504 */
[----:B------:R0:W-:Y:S04]  /*53030*/  STG.E.U16 [R8.64], R22 ;  /* 0x0000001608007986 */ /* 0x0001e8000c101504 */
[----:B------:R-:W-:Y:S04]  /*53040*/  STL [R1+0x11a0], R23 ;  /* 0x0011a01701007387 */ /* 0x000fe80000100800 */
[----:B------:R1:W-:Y:S04]  /*53050*/  STG.E.U16 [R2.64], R0 ;  /* 0x0000000002007986 */ /* 0x0003e8000c101504 */
[----:B0-----:R-:W3:Y:S04]  /*53060*/  LDL.LU R8, [R1+0x5c] ;  /* 0x00005c0001087983 */ /* 0x001ee80000300800 */
[----:B------:R-:W4:Y:S04]  /*53070*/  LDL.LU.64 R16, [R1+0x140] ;  /* 0x0001400001107983 */ /* 0x000f280000300a00 */
[----:B------:R-:W5:Y:S04]  /*53080*/  LDL.LU.64 R24, [R1+0x138] ;  /* 0x0001380001187983 */ /* 0x000f680000300a00 */
[----:B------:R0:W-:Y:S04]  /*53090*/  STG.E.U16 [R28.64], R19 ;  /* 0x000000131c007986 */ /* 0x0001e8000c101504 */
[----:B-1----:R-:W2:Y:S04]  /*530a0*/  LDL.LU.64 R2, [R1+0x130] ;  /* 0x0001300001027983 */ /* 0x002ea80000300a00 */
[----:B0-----:R-:W2:Y:S04]  /*530b0*/  LDL.LU.64 R28, [R1+0x128] ;  /* 0x00012800011c7983 */ /* 0x001ea80000300a00 */
[----:B------:R-:W2:Y:S04]  /*530c0*/  LDL.LU R12, [R1+0x1c] ;  /* 0x00001c00010c7983 */ /* 0x000ea80000300800 */
[----:B------:R-:W2:Y:S04]  /*530d0*/  LDL.LU R18, [R1+0x4c] ;  /* 0x00004c0001127983 */ /* 0x000ea80000300800 */
[----:B--2---:R0:W-:Y:S04]  /*530e0*/  STL [R1+0x11d0], R18 ;  /* 0x0011d01201007387 */ /* 0x0041e80000100800 */
[----:B0-----:R-:W2:Y:S04]  /*530f0*/  LDL.LU R18, [R1+0x8c] ;  /* 0x00008c0001127983 */ /* 0x001ea80000300800 */
[----:B------:R-:W2:Y:S04]  /*53100*/  LDL.LU.64 R10, [R1+0xe8] ;  /* 0x0000e800010a7983 */ /* 0x000ea80000300a00 */
[----:B--2---:R0:W-:Y:S04]  /*53110*/  STL.64 [R1+0x11b8], R10 ;  /* 0x0011b80a01007387 */ /* 0x0041e80000100a00 */
[----:B0-----:R-:W2:Y:S04]  /*53120*/  LDL.LU.64 R10, [R1+0xf0] ;  /* 0x0000f000010a7983 */ /* 0x001ea80000300a00 */
        /* <DEDUP_REMOVED lines=12> */
[----:B------:R-:W2:Y:S04]  /*531f0*/  LDL.LU R13, [R1+0xc] ;  /* 0x00000c00010d7983 */ /* 0x000ea80000300800 */
[----:B------:R-:W2:Y:S01]  /*53200*/  LDL.LU.64 R22, [R1+0xd8] ;  /* 0x0000d80001167983 */ /* 0x000ea20000300a00 */
[----:B------:R-:W-:-:S02]  /*53210*/  PRMT R4, R19, 0x7632, R4 ;  /* 0x0000763213047816 */ /* 0x000fc40000000004 */
[----:B---3--:R-:W-:-:S03]  /*53220*/  PRMT R0, R8, 0x7632, R0 ;  /* 0x0000763208007816 */ /* 0x008fc60000000000 */
[----:B----4-:R0:W-:Y:S04]  /*53230*/  STG.E.U16 [R16.64], R4 ;  /* 0x0000000410007986 */ /* 0x0101e8000c101504 */
[----:B-----5:R-:W-:Y:S04]  /*53240*/  STG.E.U16 [R24.64], R8 ;  /* 0x0000000818007986 */ /* 0x020fe8000c101504 */
[----:B------:R-:W-:Y:S01]  /*53250*/  STG.E.U16 [R2.64], R0 ;  /* 0x0000000002007986 */ /* 0x000fe2000c101504 */
[----:B0-----:R-:W-:-:S03]  /*53260*/  PRMT R4, R12, 0x7632, R4 ;  /* 0x000076320c047816 */ /* 0x001fc60000000004 */
[----:B------:R-:W-:Y:S04]  /*53270*/  STG.E.U16 [R28.64], R12 ;  /* 0x0000000c1c007986 */ /* 0x000fe8000c101504 */
[----:B--2---:R0:W-:Y:S04]  /*53280*/  STL.64 [R1+0x11a8], R22 ;  /* 0x0011a81601007387 */ /* 0x0041e80000100a00 */
[----:B0-----:R-:W2:Y:S04]  /*53290*/  LDL.LU.64 R22, [R1+0xe0] ;  /* 0x0000e00001167983 */ /* 0x001ea80000300a00 */
[----:B------:R-:W3:Y:S04]  /*532a0*/  LDL.LU.64 R14, [R1+0xd0] ;  /* 0x0000d000010e7983 */ /* 0x000ee80000300a00 */
[----:B------:R-:W4:Y:S04]  /*532b0*/  LDL.LU R5, [R1+0x7c] ;  /* 0x00007c0001057983 */ /* 0x000f280000300800 */
[----:B------:R-:W5:Y:S04]  /*532c0*/  LDL.LU R19, [R1+0x3c] ;  /* 0x00003c0001137983 */ /* 0x000f680000300800 */
[----:B------:R-:W4:Y:S04]  /*532d0*/  LDL.LU.64 R26, [R1+0xc8] ;  /* 0x0000c800011a7983 */ /* 0x000f280000300a00 */
[----:B------:R-:W2:Y:S04]  /*532e0*/  LDL.LU.64 R20, [R1+0xb0] ;  /* 0x0000b00001147983 */ /* 0x000ea80000300a00 */
[----:B------:R-:W2:Y:S04]  /*532f0*/  LDL.LU.64 R16, [R1+0xa8] ;  /* 0x0000a80001107983 */ /* 0x000ea80000300a00 */
[----:B------:R-:W2:Y:S04]  /*53300*/  LDL.LU.64 R24, [R1+0x170] ;  /* 0x0001700001187983 */ /* 0x000ea80000300a00 */
[----:B------:R-:W2:Y:S04]  /*53310*/  LDL.LU.64 R8, [R1+0x168] ;  /* 0x0001680001087983 */ /* 0x000ea80000300a00 */
[----:B------:R-:W2:Y:S04]  /*53320*/  LDL.LU.64 R2, [R1+0x160] ;  /* 0x0001600001027983 */ /* 0x000ea80000300a00 */
[----:B------:R-:W2:Y:S04]  /*53330*/  LDL.LU.64 R28, [R1+0x180] ;  /* 0x00018000011c7983 */ /* 0x000ea80000300a00 */
[----:B------:R-:W2:Y:S04]  /*53340*/  LDL.LU R12, [R1+0x6c] ;  /* 0x00006c00010c7983 */ /* 0x000ea80000300800 */
[----:B------:R0:W-:Y:S04]  /*53350*/  STG.E.U16 [R10.64], R4 ;  /* 0x000000040a007986 */ /* 0x0001e8000c101504 */
[----:B0-----:R-:W2:Y:S01]  /*53360*/  LDL.LU.64 R10, [R1+0x11f0] ;  /* 0x0011f000010a7983 */ /* 0x001ea20000300a00 */
[----:B------:R-:W-:-:S03]  /*53370*/  PRMT R0, R7, 0x7632, R0 ;  /* 0x0000763207007816 */ /* 0x000fc60000000000 */
[----:B--2---:R0:W-:Y:S04]  /*53380*/  STG.E.U16 [R10.64], R7 ;  /* 0x000000070a007986 */ /* 0x0041e8000c101504 */
[----:B0-----:R-:W2:Y:S04]  /*53390*/  LDL.LU.64 R10, [R1+0x11e8] ;  /* 0x0011e800010a7983 */ /* 0x001ea80000300a00 */
[----:B------:R-:W3:Y:S04]  /*533a0*/  LDL.LU.64 R6, [R1+0xb8] ;  /* 0x0000b80001067983 */ /* 0x000ee80000300a00 */
        /* <DEDUP_REMOVED lines=10> */
[----:B0-----:R-:W2:Y:S01]  /*53450*/  LDL.LU.64 R10, [R1+0x11c0] ;  /* 0x0011c000010a7983 */ /* 0x001ea20000300a00 */
[----:B------:R-:W-:-:S03]  /*53460*/  PRMT R4, R13, 0x7632, R4 ;  /* 0x000076320d047816 */ /* 0x000fc60000000004 */
[----:B--2---:R0:W-:Y:S04]  /*53470*/  STG.E.U16 [R10.64], R0 ;  /* 0x000000000a007986 */ /* 0x0041e8000c101504 */
[----:B0-----:R-:W2:Y:S04]  /*53480*/  LDL.LU.64 R10, [R1+0x11b8] ;  /* 0x0011b800010a7983 */ /* 0x001ea80000300a00 */
[----:B--2---:R0:W-:Y:S04]  /*53490*/  STG.E.U16 [R10.64], R13 ;  /* 0x0000000d0a007986 */ /* 0x0041e8000c101504 */
[----:B------:R1:W-:Y:S04]  /*534a0*/  STG.E.U16 [R22.64], R4 ;  /* 0x0000000416007986 */ /* 0x0003e8000c101504 */
[----:B0-----:R-:W2:Y:S04]  /*534b0*/  LDL.LU R11, [R1+0x11b0] ;  /* 0x0011b000010b7983 */ /* 0x001ea80000300800 */
[----:B-1----:R-:W3:Y:S01]  /*534c0*/  LDL.LU.64 R22, [R1+0x11a8] ;  /* 0x0011a80001167983 */ /* 0x002ee20000300a00 */
[----:B--2---:R-:W-:-:S03]  /*534d0*/  PRMT R0, R11, 0x7632, R0 ;  /* 0x000076320b007816 */ /* 0x004fc60000000000 */
[----:B---3--:R0:W-:Y:S04]  /*534e0*/  STG.E.U16 [R22.64], R11 ;  /* 0x0000000b16007986 */ /* 0x0081e8000c101504 */
[----:B------:R1:W-:Y:S04]  /*534f0*/  STG.E.U16 [R14.64], R0 ;  /* 0x000000000e007986 */ /* 0x0003e8000c101504 */
[----:B----4-:R2:W-:Y:S04]  /*53500*/  STG.E.U16 [R26.64], R5 ;  /* 0x000000051a007986 */ /* 0x0105e8000c101504 */
[----:B0-----:R-:W3:Y:S04]  /*53510*/  LDL.LU R23, [R1+0x11a0] ;  /* 0x0011a00001177983 */ /* 0x001ee80000300800 */
[----:B------:R-:W4:Y:S04]  /*53520*/  LDL.LU.64 R10, [R1+0xc0] ;  /* 0x0000c000010a7983 */ /* 0x000f280000300a00 */
[----:B-1----:R-:W3:Y:S04]  /*53530*/  LDL.LU R15, [R1+0x119c] ;  /* 0x00119c00010f7983 */ /* 0x002ee80000300800 */
[----:B--2---:R-:W2:Y:S01]  /*53540*/  LDL.LU R27, [R1+0x1198] ;  /* 0x00119800011b7983 */ /* 0x004ea20000300800 */
[----:B------:R-:W-:-:S02]  /*53550*/  PRMT R4, R5, 0x7632, R4 ;  /* 0x0000763205047816 */ /* 0x000fc40000000004 */
[----:B-----5:R-:W-:-:S03]  /*53560*/  PRMT R0, R19, 0x7632, R0 ;  /* 0x0000763213007816 */ /* 0x020fc60000000000 */
[----:B----4-:R2:W-:Y:S04]  /*53570*/  STG.E.U16 [R10.64], R4 ;  /* 0x000000040a007986 */ /* 0x0105e8000c101504 */
[----:B------:R-:W-:Y:S04]  /*53580*/  STG.E.U16 [R6.64], R19 ;  /* 0x0000001306007986 */ /* 0x000fe8000c101504 */
[----:B------:R3:W-:Y:S01]  /*53590*/  STG.E.U16 [R20.64], R0 ;  /* 0x0000000014007986 */ /* 0x0007e2000c101504 */
[----:B--2---:R-:W-:-:S03]  /*535a0*/  PRMT R4, R27, 0x7632, R4 ;  /* 0x000076321b047816 */ /* 0x004fc60000000004 */
[----:B------:R0:W-:Y:S04]  /*535b0*/  STG.E.U16 [R16.64], R27 ;  /* 0x0000001b10007986 */ /* 0x0001e8000c101504 */
[----:B------:R-:W-:Y:S01]  /*535c0*/  STG.E.U16 [R24.64], R4 ;  /* 0x0000000418007986 */ /* 0x000fe2000c101504 */
[----:B---3--:R-:W-:-:S03]  /*535d0*/  PRMT R0, R15, 0x7632, R0 ;  /* 0x000076320f007816 */ /* 0x008fc60000000000 */
[----:B------:R-:W2:Y:S04]  /*535e0*/  LDL.LU R19, [R1+0x2c] ;  /* 0x00002c0001137983 */ /* 0x000ea80000300800 */
[----:B------:R-:W-:Y:S04]  /*535f0*/  STG.E.U16 [R8.64], R15 ;  /* 0x0000000f08007986 */ /* 0x000fe8000c101504 */
[----:B0-----:R-:W3:Y:S04]  /*53600*/  LDL.LU.64 R16, [R1+0x1a0] ;  /* 0x0001a00001107983 */ /* 0x001ee80000300a00 */
[----:B------:R0:W-:Y:S04]  /*53610*/  STG.E.U16 [R2.64], R0 ;  /* 0x0000000002007986 */ /* 0x0001e8000c101504 */
[----:B0-----:R-:W4:Y:S04]  /*53620*/  LDL.LU.64 R2, [R1+0x158] ;  /* 0x0001580001027983 */ /* 0x001f280000300a00 */
[----:B----4-:R0:W-:Y:S04]  /*53630*/  STL.64 [R1+0x1180], R2 ;  /* 0x0011800201007387 */ /* 0x0101e80000100a00 */
[----:B0-----:R-:W4:Y:S04]  /*53640*/  LDL.LU.64 R2, [R1+0x190] ;  /* 0x0001900001027983 */ /* 0x001f280000300a00 */
[----:B------:R-:W-:Y:S04]  /*53650*/  STG.E.U16 [R28.64], R12 ;  /* 0x0000000c1c007986 */ /* 0x000fe8000c101504 */
[----:B----4-:R0:W-:Y:S04]  /*53660*/  STL.64 [R1+0x1190], R2 ;  /* 0x0011900201007387 */ /* 0x0101e80000100a00 */
[----:B0-----:R-:W2:Y:S04]  /*53670*/  LDL.LU.64 R2, [R1+0x198] ;  /* 0x0001980001027983 */ /* 0x001ea80000300a00 */
[----:B------:R-:W4:Y:S04]  /*53680*/  LDL.LU.64 R28, [R1+0xa0] ;  /* 0x0000a000011c7983 */ /* 0x000f280000300a00 */
[----:B------:R-:W5:Y:S04]  /*53690*/  LDL.LU R5, [R1+0x47c] ;  /* 0x00047c0001057983 */ /* 0x000f680000300800 */
[----:B-----5:R0:W-:Y:S04]  /*536a0*/  STL [R1+0x1168], R5 ;  /* 0x0011680501007387 */ /* 0x0201e80000100800 */
[----:B0-----:R-:W5:Y:S04]  /*536b0*/  LDL.LU R5, [R1+0x6fc] ;  /* 0x0006fc0001057983 */ /* 0x001f680000300800 */
[----:B------:R-:W4:Y:S01]  /*536c0*/  LDL.LU R24, [R1+0x6f4] ;  /* 0x0006f40001187983 */ /* 0x000f220000300800 */
[----:B------:R-:W-:-:S05]  /*536d0*/  PRMT R0, R12, 0x7632, R0 ;  /* 0x000076320c007816 */ /* 0x000fca0000000000 */
[----:B---3--:R-:W-:Y:S04]  /*536e0*/  STG.E.U16 [R16.64], R0 ;  /* 0x0000000010007986 */ /* 0x008fe8000c101504 */
[----:B--2---:R-:W-:Y:S04]  /*536f0*/  STG.E.U16 [R2.64], R19 ;  /* 0x0000001302007986 */ /* 0x004fe8000c101504 */
[----:B----4-:R0:W-:Y:S04]  /*53700*/  STL [R1+0x1164], R24 ;  /* 0x0011641801007387 */ /* 0x0101e80000100800 */
[----:B0-----:R-:W2:Y:S04]  /*53710*/  LDL.LU R24, [R1+0x6f8] ;  /* 0x0006f80001187983 */ /* 0x001ea80000300800 */
[----:B------:R-:W3:Y:S04]  /*53720*/  LDL.LU R6, [R1+0x480] ;  /* 0x0004800001067983 */ /* 0x000ee80000300800 */
[----:B------:R-:W4:Y:S04]  /*53730*/  LDL.LU R7, [R1+0x484] ;  /* 0x0004840001077983 */ /* 0x000f280000300800 */
        /* <DEDUP_REMOVED lines=17> */
[----:B------:R-:W2:Y:S01]  /*53850*/  LDL.LU.64 R2, [R1+0x1190] ;  /* 0x0011900001027983 */ /* 0x000ea20000300a00 */
[----:B------:R-:W-:-:S03]  /*53860*/  PRMT R4, R19, 0x7632, R4 ;  /* 0x0000763213047816 */ /* 0x000fc60000000004 */
[----:B------:R-:W3:Y:S04]  /*53870*/  LDL.LU R19, [R1+0x1188] ;  /* 0x0011880001137983 */ /* 0x000ee80000300800 */
[----:B--2---:R0:W-:Y:S04]  /*53880*/  STG.E.U16 [R2.64], R4 ;  /* 0x0000000402007986 */ /* 0x0041e8000c101504 */
[----:B0-----:R-:W2:Y:S01]  /*53890*/  LDL.LU.64 R2, [R1+0x1180] ;  /* 0x0011800001027983 */ /* 0x001ea20000300a00 */
[----:B---3--:R-:W-:-:S03]  /*538a0*/  PRMT R0, R19, 0x7632, R0 ;  /* 0x0000763213007816 */ /* 0x008fc60000000000 */
[----:B--2---:R0:W-:Y:S04]  /*538b0*/  STG.E.U16 [R2.64], R19 ;  /* 0x0000001302007986 */ /* 0x0041e8000c101504 */
[----:B------:R1:W-:Y:S04]  /*538c0*/  STG.E.U16 [R28.64], R0 ;  /* 0x000000001c007986 */ /* 0x0003e8000c101504 */
[----:B0-----:R-:W2:Y:S04]  /*538d0*/  LDL.LU.64 R2, [R1+0x1178] ;  /* 0x0011780001027983 */ /* 0x001ea80000300a00 */
[----:B------:R-:W3:Y:S04]  /*538e0*/  LDL.LU R19, [R1+0x6d0] ;  /* 0x0006d00001137983 */ /* 0x000ee80000300800 */
[----:B-1----:R-:W2:Y:S01]  /*538f0*/  LDL.LU.64 R28, [R1+0x1170] ;  /* 0x00117000011c7983 */ /* 0x002ea20000300a00 */
[----:B------:R-:W-:-:S03]  /*53900*/  PRMT R4, R23, 0x7632, R4 ;  /* 0x0000763217047816 */ /* 0x000fc60000000004 */
[----:B------:R-:W3:Y:S04]  /*53910*/  LDL.LU R0, [R1+0x6dc] ;  /* 0x0006dc0001007983 */ /* 0x000ee80000300800 */
[----:B--2---:R0:W-:Y:S04]  /*53920*/  STG.E.U16 [R28.64], R23 ;  /* 0x000000171c007986 */ /* 0x0041e8000c101504 */
[----:B------:R1:W-:Y:S04]  /*53930*/  STG.E.U16 [R2.64], R4 ;  /* 0x0000000402007986 */ /* 0x0003e8000c101504 */
[----:B0-----:R-:W2:Y:S04]  /*53940*/  LDL.LU R23, [R1+0x6e8] ;  /* 0x0006e80001177983 */ /* 0x001ea80000300800 */
[----:B------:R-:W2:Y:S04]  /*53950*/  LDL.LU R28, [R1+0x6e4] ;  /* 0x0006e400011c7983 */ /* 0x000ea80000300800 */
[----:B------:R-:W2:Y:S04]  /*53960*/  LDL.LU R29, [R1+0x6e0] ;  /* 0x0006e000011d7983 */ /* 0x000ea80000300800 */
[----:B-1----:R-:W5:Y:S04]  /*53970*/  LDL.LU R4, [R1+0x478] ;  /* 0x0004780001047983 */ /* 0x002f680000300800 */
[----:B------:R-:W4:Y:S04]  /*53980*/  LDL.LU R2, [R1+0x6f0] ;  /* 0x0006f00001027983 */ /* 0x000f280000300800 */
[----:B------:R-:W2:Y:S01]  /*53990*/  LDL.LU R3, [R1+0x6ec] ;  /* 0x0006ec0001037983 */ /* 0x000ea20000300800 */
[----:B------:R-:W-:-:S02]  /*539a0*/  FSEL R14, R14, -INF , P5 ;  /* 0xff8000000e0e7808 */ /* 0x000fc40002800000 */
[----:B------:R-:W-:Y:S02]  /*539b0*/  FSEL R15, R15, -INF , P4 ;  /* 0xff8000000f0f7808 */ /* 0x000fe40002000000 */
[----:B------:R-:W-:Y:S02]  /*539c0*/  FSEL R18, R18, -INF , P1 ;  /* 0xff80000012127808 */ /* 0x000fe40000800000 */
[----:B------:R-:W-:Y:S02]  /*539d0*/  FSEL R16, R16, -INF , P3 ;  /* 0xff80000010107808 */ /* 0x000fe40001800000 */
[----:B------:R-:W-:Y:S01]  /*539e0*/  FSEL R17, R17, -INF , P2 ;  /* 0xff80000011117808 */ /* 0x000fe20001000000 */
[----:B---3--:R-:W-:Y:S01]  /*539f0*/  FFMA R12, R12, 0.69314718246459960938, R0 ;  /* 0x3f3172180c0c7823 */ /* 0x008fe20000000000 */
[----:B------:R-:W-:Y:S01]  /*53a00*/  BAR.SYNC.DEFER_BLOCKING 0x0 ;  /* 0x0000000000007b1d */ /* 0x000fe20000010000 */
[----:B-----5:R-:W-:-:S05]  /*53a10*/  FFMA R4, R4, 0.69314718246459960938, R5 ;  /* 0x3f31721804047823 */ /* 0x020fca0000000005 */
[----:B------:R-:W3:Y:S02]  /*53a20*/  LDL.LU R5, [R1+0x1168] ;  /* 0x0011680001057983 */ /* 0x000ee40000300800 */
[----:B---3--:R-:W-:Y:S02]  /*53a30*/  FFMA R5, R5, 0.69314718246459960938, R24 ;  /* 0x3f31721805057823 */ /* 0x008fe40000000018 */
[----:B------:R-:W3:Y:S01]  /*53a40*/  LDL.LU R24, [R1+0x1164] ;  /* 0x0011640001187983 */ /* 0x000ee20000300800 */
[----:B------:R-:W-:-:S03]  /*53a50*/  FFMA R14, R14, 0.69314718246459960938, R26 ;  /* 0x3f3172180e0e7823 */ /* 0x000fc6000000001a */
[----:B------:R-:W0:Y:S01]  /*53a60*/  S2R R26, SR_TID.X ;  /* 0x00000000001a7919 */ /* 0x000e220000002100 */
[----:B------:R-:W-:Y:S01]  /*53a70*/  FFMA R15, R15, 0.69314718246459960938, R19 ;  /* 0x3f3172180f0f7823 */ /* 0x000fe20000000013 */
[----:B------:R-:W-:Y:S01]  /*53a80*/  FSEL R19, R27, -INF , P0 ;  /* 0xff8000001b137808 */ /* 0x000fe20000000000 */
[----:B------:R-:W-:Y:S02]  /*53a90*/  FFMA R18, R18, 0.69314718246459960938, R25 ;  /* 0x3f31721812127823 */ /* 0x000fe40000000019 */
[----:B------:R-:W1:Y:S01]  /*53aa0*/  S2R R25, SR_TID.X ;  /* 0x0000000000197919 */ /* 0x000e620000002100 */
[----:B---3--:R-:W-:-:S03]  /*53ab0*/  FFMA R6, R6, 0.69314718246459960938, R24 ;  /* 0x3f31721806067823 */ /* 0x008fc60000000018 */
[----:B------:R-:W3:Y:S01]  /*53ac0*/  LDL.LU R24, [R1+0x1160] ;  /* 0x0011600001187983 */ /* 0x000ee20000300800 */
[----:B------:R-:W-:-:S03]  /*53ad0*/  FFMA R19, R19, 0.69314718246459960938, R20 ;  /* 0x3f31721813137823 */ /* 0x000fc60000000014 */
[----:B------:R-:W5:Y:S01]  /*53ae0*/  S2R R20, SR_TID.X ;  /* 0x0000000000147919 */ /* 0x000f620000002100 */
[----:B0-----:R-:W-:Y:S01]  /*53af0*/  SHF.L.U32 R26, R26, 0x2, RZ ;  /* 0x000000021a1a7819 */ /* 0x001fe200000006ff */
[----:B----4-:R-:W-:Y:S02]  /*53b00*/  FFMA R7, R7, 0.69314718246459960938, R2 ;  /* 0x3f31721807077823 */ /* 0x010fe40000000002 */
[----:B--2---:R-:W-:Y:S01]  /*53b10*/  FFMA R8, R8, 0.69314718246459960938, R3 ;  /* 0x3f31721808087823 */ /* 0x004fe20000000003 */
[----:B------:R-:W-:Y:S01]  /*53b20*/  LOP3.LUT R0, R26, 0x70, RZ, 0xc0, !PT ;  /* 0x000000701a007812 */ /* 0x000fe200078ec0ff */
[----:B------:R-:W-:Y:S02]  /*53b30*/  FFMA R9, R9, 0.69314718246459960938, R23 ;  /* 0x3f31721809097823 */ /* 0x000fe40000000017 */
[----:B------:R-:W-:Y:S02]  /*53b40*/  FFMA R10, R10, 0.69314718246459960938, R28 ;  /* 0x3f3172180a0a7823 */ /* 0x000fe4000000001c */
[----:B------:R-:W-:-:S02]  /*53b50*/  FFMA R11, R11, 0.69314718246459960938, R29 ;  /* 0x3f3172180b0b7823 */ /* 0x000fc4000000001d */
[----:B------:R-:W-:Y:S02]  /*53b60*/  FFMA R16, R16, 0.69314718246459960938, R22 ;  /* 0x3f31721810107823 */ /* 0x000fe40000000016 */
[----:B------:R-:W-:Y:S01]  /*53b70*/  FFMA R17, R17, 0.69314718246459960938, R21 ;  /* 0x3f31721811117823 */ /* 0x000fe20000000015 */
[----:B------:R-:W-:Y:S04]  /*53b80*/  STS.128 [R0], R4 ;  /* 0x0000000400007388 */ /* 0x000fe80000000c00 */
[----:B------:R-:W-:Y:S04]  /*53b90*/  STS.128 [R0+0x80], R8 ;  /* 0x0000800800007388 */ /* 0x000fe80000000c00 */
[----:B------:R-:W-:Y:S01]  /*53ba0*/  STS.128 [R0+0x180], R16 ;  /* 0x0001801000007388 */ /* 0x000fe20000000c00 */
[----:B-1----:R-:W-:-:S02]  /*53bb0*/  SHF.L.U32 R21, R25, 0x4, RZ ;  /* 0x0000000419157819 */ /* 0x002fc400000006ff */
[----:B-----5:R-:W-:Y:S02]  /*53bc0*/  LOP3.LUT R26, R20, 0x60, RZ, 0xc0, !PT ;  /* 0x00000060141a7812 */ /* 0x020fe400078ec0ff */
[----:B------:R-:W-:Y:S02]  /*53bd0*/  LOP3.LUT R21, R21, 0x70, RZ, 0xc0, !PT ;  /* 0x0000007015157812 */ /* 0x000fe400078ec0ff */
[----:B------:R-:W-:-:S03]  /*53be0*/  LOP3.LUT R20, R25, 0x18, RZ, 0xc0, !PT ;  /* 0x0000001819147812 */ /* 0x000fc600078ec0ff */
[----:B------:R-:W-:Y:S01]  /*53bf0*/  IMAD R21, R26, 0x4, R21 ;  /* 0x000000041a157824 */ /* 0x000fe200078e0215 */
[----:B------:R-:W-:-:S04]  /*53c00*/  LOP3.LUT R26, R25, 0x7f, RZ, 0xc0, !PT ;  /* 0x0000007f191a7812 */ /* 0x000fc800078ec0ff */
[----:B------:R-:W-:Y:S01]  /*53c10*/  LEA.HI R21, R20, R21, RZ, 0x1f ;  /* 0x0000001514157211 */ /* 0x000fe200078ff8ff */
[----:B------:R-:W0:Y:S04]  /*53c20*/  S2R R25, SR_CTAID.X ;  /* 0x0000000000197919 */ /* 0x000e280000002500 */
[----:B------:R-:W1:Y:S01]  /*53c30*/  S2R R20, SR_CTAID.Y ;  /* 0x0000000000147919 */ /* 0x000e620000002600 */
[----:B0-----:R-:W-:Y:S01]  /*53c40*/  LEA R25, R25, R26, 0x7 ;  /* 0x0000001a19197211 */ /* 0x001fe200078e38ff */
[----:B-1----:R-:W-:-:S03]  /*53c50*/  IMAD R2, R20, c[0x0][0x1cc], RZ ;  /* 0x0000730014027a24 */ /* 0x002fc600078e02ff */
[----:B------:R-:W-:Y:S02]  /*53c60*/  SHF.L.U32 R22, R25, 0x2, RZ ;  /* 0x0000000219167819 */ /* 0x000fe400000006ff */
[C---:B------:R-:W-:Y:S01]  /*53c70*/  SHF.L.U32 R3, R2.reuse, 0x2, RZ ;  /* 0x0000000202037819 */ /* 0x040fe200000006ff */
[----:B------:R-:W-:-:S03]  /*53c80*/  IMAD.HI R20, R2, 0x4, RZ ;  /* 0x0000000402147827 */ /* 0x000fc600078e02ff */
[----:B------:R-:W-:Y:S01]  /*53c90*/  IADD3 R2, P0, P1, R22, c[0x0][0x180], R3 ;  /* 0x0000600016027a10 */ /* 0x000fe2000791e003 */
[----:B---3--:R-:W-:-:S05]  /*53ca0*/  FFMA R13, R24, 0.69314718246459960938, R13 ;  /* 0x3f317218180d7823 */ /* 0x008fca000000000d */
[----:B------:R-:W-:Y:S04]  /*53cb0*/  STS.128 [R0+0x100], R12 ;  /* 0x0001000c00007388 */ /* 0x000fe80000000c00 */
[----:B------:R-:W-:Y:S06]  /*53cc0*/  BAR.SYNC.DEFER_BLOCKING 0x0 ;  /* 0x0000000000007b1d */ /* 0x000fec0000010000 */
[----:B------:R0:W1:Y:S02]  /*53cd0*/  LDS R23, [R21] ;  /* 0x0000000015177984 */ /* 0x0000640000000800 */
[----:B0-----:R-:W-:-:S05]  /*53ce0*/  IMAD.HI R21, R25, 0x4, RZ ;  /* 0x0000000419157827 */ /* 0x001fca00078e02ff */
[----:B------:R-:W-:-:S05]  /*53cf0*/  IADD3.X R3, R21, c[0x0][0x184], R20, P0, P1 ;  /* 0x0000610015037a10 */ /* 0x000fca00007e2414 */
[----:B-1----:R-:W-:Y:S01]  /*53d00*/  STG.E [R2.64], R23 ;  /* 0x0000001702007986 */ /* 0x002fe2000c101904 */
[----:B------:R-:W-:Y:S05]  /*53d10*/  EXIT ;  /* 0x000000000000794d */ /* 0x000fea0003800000 */
.L_x_2:
[----:B------:R-:W-:-:S00]  /*53d20*/  BRA `(.L_x_2) ;  /* 0xfffffff000007947 */ /* 0x000fc0000383ffff */
[----:B------:R-:W-:-:S00]  /*53d30*/  NOP ;  /* 0x0000000000007918 */ /* 0x000fc00000000000 */
        /* <DEDUP_REMOVED lines=12> */
.L_x_3:


//--------------------- .nv.global.init           --------------------------
	.section	.nv.global.init,"aw",@progbits
.nv.global.init:
	.type		_$_str,@object
	.size		_$_str,(.L_0 - _$_str)
_$_str:
        /*0000*/ 	.byte	0x5f, 0x5f, 0x43, 0x55, 0x44, 0x41, 0x5f, 0x46, 0x54, 0x5a, 0x00
.L_0:


//--------------------- .nv.shared.attn_fwd       --------------------------
	.section	.nv.shared.attn_fwd,"aw",@nobits
	.sectionflags	@""
	.align	16
